//
// Generated by NVIDIA NVVM Compiler
//
// Compiler Build ID: CL-36424714
// Cuda compilation tools, release 13.0, V13.0.88
// Based on NVVM 20.0.0
//

.version 9.0
.target sm_100
.address_size 64

	// .globl	_Z14stress_computePf
.global .align 4 .b8 __cudart_i2opi_f[24] = {65, 144, 67, 60, 153, 149, 98, 219, 192, 221, 52, 245, 209, 87, 39, 252, 41, 21, 68, 78, 110, 131, 249, 162};

.visible .entry _Z14stress_computePf(
	.param .u64 .ptr .align 1 _Z14stress_computePf_param_0
)
{
	.local .align 4 .b8 	__local_depot0[28];
	.reg .b64 	%SP;
	.reg .b64 	%SPL;
	.reg .pred 	%p<20>;
	.reg .b32 	%r<85>;
	.reg .b32 	%f<88>;
	.reg .b64 	%rd<42>;
	.reg .b64 	%fd<5>;

	mov.u64 	%SPL, __local_depot0;
	ld.param.u64 	%rd13, [_Z14stress_computePf_param_0];
	add.u64 	%rd1, %SPL, 0;
	add.u64 	%rd2, %SPL, 0;
	mov.u32 	%r31, %ctaid.x;
	mov.u32 	%r32, %ntid.x;
	mov.u32 	%r33, %tid.x;
	mad.lo.s32 	%r1, %r31, %r32, %r33;
	setp.gt.s32 	%p1, %r1, 262143;
	@%p1 bra 	$L__BB0_20;
	mov.f32 	%f85, 0f00000000;
	mov.b32 	%r76, 0;
	mov.u64 	%rd26, __cudart_i2opi_f;
$L__BB0_2:
	cvt.rn.f32.u32 	%f14, %r76;
	mul.f32 	%f2, %f14, 0f40490FD0;
	mul.f32 	%f15, %f2, 0f3F22F983;
	cvt.rni.s32.f32 	%r84, %f15;
	cvt.rn.f32.s32 	%f16, %r84;
	fma.rn.f32 	%f17, %f16, 0fBFC90FDA, %f2;
	fma.rn.f32 	%f18, %f16, 0fB3A22168, %f17;
	fma.rn.f32 	%f87, %f16, 0fA7C234C5, %f18;
	abs.f32 	%f4, %f2;
	setp.ltu.f32 	%p2, %f4, 0f47CE4780;
	mov.u32 	%r80, %r84;
	mov.f32 	%f86, %f87;
	@%p2 bra 	$L__BB0_10;
	setp.neu.f32 	%p3, %f4, 0f7F800000;
	@%p3 bra 	$L__BB0_5;
	mov.f32 	%f21, 0f00000000;
	mul.rn.f32 	%f86, %f2, %f21;
	mov.b32 	%r80, 0;
	bra.uni 	$L__BB0_10;
$L__BB0_5:
	mov.b32 	%r4, %f2;
	shl.b32 	%r36, %r4, 8;
	or.b32  	%r5, %r36, -2147483648;
	mov.b64 	%rd40, 0;
	mov.b32 	%r77, 0;
	mov.u64 	%rd38, %rd26;
	mov.u64 	%rd39, %rd2;
$L__BB0_6:
	.pragma "nounroll";
	ld.global.nc.u32 	%r37, [%rd38];
	mad.wide.u32 	%rd18, %r37, %r5, %rd40;
	shr.u64 	%rd40, %rd18, 32;
	st.local.u32 	[%rd39], %rd18;
	add.s32 	%r77, %r77, 1;
	add.s64 	%rd39, %rd39, 4;
	add.s64 	%rd38, %rd38, 4;
	setp.ne.s32 	%p4, %r77, 6;
	@%p4 bra 	$L__BB0_6;
	shr.u32 	%r38, %r4, 23;
	st.local.u32 	[%rd2+24], %rd40;
	and.b32  	%r8, %r38, 31;
	add.s32 	%r39, %r38, -128;
	shr.u32 	%r40, %r39, 5;
	mul.wide.u32 	%rd19, %r40, 4;
	sub.s64 	%rd9, %rd2, %rd19;
	ld.local.u32 	%r78, [%rd9+24];
	ld.local.u32 	%r79, [%rd9+20];
	setp.eq.s32 	%p5, %r8, 0;
	@%p5 bra 	$L__BB0_9;
	shf.l.wrap.b32 	%r78, %r79, %r78, %r8;
	ld.local.u32 	%r41, [%rd9+16];
	shf.l.wrap.b32 	%r79, %r41, %r79, %r8;
$L__BB0_9:
	shr.u32 	%r42, %r78, 30;
	shf.l.wrap.b32 	%r43, %r79, %r78, 2;
	shl.b32 	%r44, %r79, 2;
	shr.u32 	%r45, %r43, 31;
	add.s32 	%r80, %r45, %r42;
	shr.s32 	%r46, %r43, 31;
	xor.b32  	%r47, %r46, %r43;
	xor.b32  	%r48, %r46, %r44;
	cvt.u64.u32 	%rd20, %r47;
	shl.b64 	%rd21, %rd20, 32;
	cvt.u64.u32 	%rd22, %r48;
	or.b64  	%rd23, %rd21, %rd22;
	cvt.rn.f64.s64 	%fd1, %rd23;
	mul.f64 	%fd2, %fd1, 0d3BF921FB54442D19;
	cvt.rn.f32.f64 	%f19, %fd2;
	neg.f32 	%f20, %f19;
	setp.lt.s32 	%p6, %r43, 0;
	selp.f32 	%f86, %f20, %f19, %p6;
$L__BB0_10:
	setp.ltu.f32 	%p7, %f4, 0f47CE4780;
	mul.rn.f32 	%f22, %f86, %f86;
	and.b32  	%r50, %r80, 1;
	setp.eq.b32 	%p8, %r50, 1;
	selp.f32 	%f23, 0f3F800000, %f86, %p8;
	fma.rn.f32 	%f24, %f22, %f23, 0f00000000;
	fma.rn.f32 	%f25, %f22, 0f37CBAC00, 0fBAB607ED;
	selp.f32 	%f26, %f25, 0fB94D4153, %p8;
	selp.f32 	%f27, 0f3D2AAABB, 0f3C0885E4, %p8;
	fma.rn.f32 	%f28, %f26, %f22, %f27;
	selp.f32 	%f29, 0fBEFFFFFF, 0fBE2AAAA8, %p8;
	fma.rn.f32 	%f30, %f28, %f22, %f29;
	fma.rn.f32 	%f31, %f30, %f24, %f23;
	and.b32  	%r51, %r80, 2;
	setp.eq.s32 	%p9, %r51, 0;
	mov.f32 	%f32, 0f00000000;
	sub.f32 	%f33, %f32, %f31;
	selp.f32 	%f34, %f31, %f33, %p9;
	add.f32 	%f8, %f85, %f34;
	@%p7 bra 	$L__BB0_18;
	setp.neu.f32 	%p10, %f4, 0f7F800000;
	@%p10 bra 	$L__BB0_13;
	mov.f32 	%f37, 0f00000000;
	mul.rn.f32 	%f87, %f2, %f37;
	mov.b32 	%r84, 0;
	bra.uni 	$L__BB0_18;
$L__BB0_13:
	mov.b32 	%r17, %f2;
	shl.b32 	%r53, %r17, 8;
	or.b32  	%r18, %r53, -2147483648;
	mov.b64 	%rd41, 0;
	mov.b32 	%r81, 0;
$L__BB0_14:
	.pragma "nounroll";
	mul.wide.u32 	%rd25, %r81, 4;
	add.s64 	%rd27, %rd26, %rd25;
	ld.global.nc.u32 	%r54, [%rd27];
	mad.wide.u32 	%rd28, %r54, %r18, %rd41;
	shr.u64 	%rd41, %rd28, 32;
	add.s64 	%rd29, %rd1, %rd25;
	st.local.u32 	[%rd29], %rd28;
	add.s32 	%r81, %r81, 1;
	setp.ne.s32 	%p11, %r81, 6;
	@%p11 bra 	$L__BB0_14;
	shr.u32 	%r55, %r17, 23;
	st.local.u32 	[%rd1+24], %rd41;
	and.b32  	%r21, %r55, 31;
	add.s32 	%r56, %r55, -128;
	shr.u32 	%r57, %r56, 5;
	mul.wide.u32 	%rd30, %r57, 4;
	sub.s64 	%rd12, %rd1, %rd30;
	ld.local.u32 	%r82, [%rd12+24];
	ld.local.u32 	%r83, [%rd12+20];
	setp.eq.s32 	%p12, %r21, 0;
	@%p12 bra 	$L__BB0_17;
	shf.l.wrap.b32 	%r82, %r83, %r82, %r21;
	ld.local.u32 	%r58, [%rd12+16];
	shf.l.wrap.b32 	%r83, %r58, %r83, %r21;
$L__BB0_17:
	shr.u32 	%r59, %r82, 30;
	shf.l.wrap.b32 	%r60, %r83, %r82, 2;
	shl.b32 	%r61, %r83, 2;
	shr.u32 	%r62, %r60, 31;
	add.s32 	%r84, %r62, %r59;
	shr.s32 	%r63, %r60, 31;
	xor.b32  	%r64, %r63, %r60;
	xor.b32  	%r65, %r63, %r61;
	cvt.u64.u32 	%rd31, %r64;
	shl.b64 	%rd32, %rd31, 32;
	cvt.u64.u32 	%rd33, %r65;
	or.b64  	%rd34, %rd32, %rd33;
	cvt.rn.f64.s64 	%fd3, %rd34;
	mul.f64 	%fd4, %fd3, 0d3BF921FB54442D19;
	cvt.rn.f32.f64 	%f35, %fd4;
	neg.f32 	%f36, %f35;
	setp.lt.s32 	%p13, %r60, 0;
	selp.f32 	%f87, %f36, %f35, %p13;
$L__BB0_18:
	add.s32 	%r67, %r84, 1;
	mul.rn.f32 	%f38, %f87, %f87;
	and.b32  	%r68, %r84, 1;
	setp.eq.b32 	%p14, %r68, 1;
	selp.f32 	%f39, %f87, 0f3F800000, %p14;
	fma.rn.f32 	%f40, %f38, %f39, 0f00000000;
	fma.rn.f32 	%f41, %f38, 0f37CBAC00, 0fBAB607ED;
	selp.f32 	%f42, 0fB94D4153, %f41, %p14;
	selp.f32 	%f43, 0f3C0885E4, 0f3D2AAABB, %p14;
	fma.rn.f32 	%f44, %f42, %f38, %f43;
	selp.f32 	%f45, 0fBE2AAAA8, 0fBEFFFFFF, %p14;
	fma.rn.f32 	%f46, %f44, %f38, %f45;
	fma.rn.f32 	%f47, %f46, %f40, %f39;
	and.b32  	%r69, %r67, 2;
	setp.eq.s32 	%p15, %r69, 0;
	mov.f32 	%f48, 0f00000000;
	sub.f32 	%f49, %f48, %f47;
	selp.f32 	%f50, %f47, %f49, %p15;
	add.f32 	%f51, %f8, %f50;
	fma.rn.f32 	%f52, %f2, 0f3BBB989D, 0f3F000000;
	cvt.sat.f32.f32 	%f53, %f52;
	mov.f32 	%f54, 0f4B400001;
	mov.f32 	%f55, 0f437C0000;
	fma.rm.f32 	%f56, %f53, %f55, %f54;
	add.f32 	%f57, %f56, 0fCB40007F;
	neg.f32 	%f58, %f57;
	fma.rn.f32 	%f59, %f2, 0f3FB8AA3B, %f58;
	fma.rn.f32 	%f60, %f2, 0f32A57060, %f59;
	mov.b32 	%r70, %f56;
	shl.b32 	%r71, %r70, 23;
	mov.b32 	%f61, %r71;
	ex2.approx.ftz.f32 	%f62, %f60;
	fma.rn.f32 	%f63, %f62, %f61, %f51;
	setp.lt.f32 	%p16, %f2, 0f00800000;
	mul.f32 	%f64, %f2, 0f4B000000;
	selp.f32 	%f65, %f64, %f2, %p16;
	selp.f32 	%f66, 0fC1B80000, 0f00000000, %p16;
	mov.b32 	%r72, %f65;
	add.s32 	%r73, %r72, -1059760811;
	and.b32  	%r74, %r73, -8388608;
	sub.s32 	%r75, %r72, %r74;
	mov.b32 	%f67, %r75;
	cvt.rn.f32.s32 	%f68, %r74;
	fma.rn.f32 	%f69, %f68, 0f34000000, %f66;
	add.f32 	%f70, %f67, 0fBF800000;
	fma.rn.f32 	%f71, %f70, 0fBE055027, 0f3E1039F6;
	fma.rn.f32 	%f72, %f71, %f70, 0fBDF8CDCC;
	fma.rn.f32 	%f73, %f72, %f70, 0f3E0F2955;
	fma.rn.f32 	%f74, %f73, %f70, 0fBE2AD8B9;
	fma.rn.f32 	%f75, %f74, %f70, 0f3E4CED0B;
	fma.rn.f32 	%f76, %f75, %f70, 0fBE7FFF22;
	fma.rn.f32 	%f77, %f76, %f70, 0f3EAAAA78;
	fma.rn.f32 	%f78, %f77, %f70, 0fBF000000;
	mul.f32 	%f79, %f70, %f78;
	fma.rn.f32 	%f80, %f79, %f70, %f70;
	fma.rn.f32 	%f81, %f69, 0f3F317218, %f80;
	setp.gt.u32 	%p17, %r72, 2139095039;
	fma.rn.f32 	%f82, %f65, 0f7F800000, 0f7F800000;
	selp.f32 	%f83, %f82, %f81, %p17;
	setp.eq.f32 	%p18, %f65, 0f00000000;
	selp.f32 	%f84, 0fFF800000, %f83, %p18;
	add.f32 	%f85, %f84, %f63;
	add.s32 	%r76, %r76, 1;
	setp.ne.s32 	%p19, %r76, 1000;
	@%p19 bra 	$L__BB0_2;
	cvta.to.global.u64 	%rd35, %rd13;
	mul.wide.s32 	%rd36, %r1, 4;
	add.s64 	%rd37, %rd35, %rd36;
	st.global.f32 	[%rd37], %f85;
$L__BB0_20:
	ret;

}
	// .globl	_Z13stress_memoryPf
.visible .entry _Z13stress_memoryPf(
	.param .u64 .ptr .align 1 _Z13stress_memoryPf_param_0
)
{
	.reg .pred 	%p<3>;
	.reg .b32 	%r<12>;
	.reg .b32 	%f<20>;
	.reg .b64 	%rd<8>;

	ld.param.u64 	%rd3, [_Z13stress_memoryPf_param_0];
	cvta.to.global.u64 	%rd1, %rd3;
	mov.u32 	%r6, %ctaid.x;
	mov.u32 	%r7, %ntid.x;
	mov.u32 	%r8, %tid.x;
	mad.lo.s32 	%r1, %r6, %r7, %r8;
	setp.gt.s32 	%p1, %r1, 262143;
	@%p1 bra 	$L__BB1_4;
	add.s64 	%rd2, %rd1, 4096;
	mov.f32 	%f19, 0f00000000;
	mov.b32 	%r11, 0;
	mov.u32 	%r10, %r1;
$L__BB1_2:
	mul.wide.s32 	%rd4, %r10, 4;
	add.s64 	%rd5, %rd2, %rd4;
	ld.global.f32 	%f4, [%rd5+-4096];
	add.f32 	%f5, %f19, %f4;
	ld.global.f32 	%f6, [%rd5+-3072];
	add.f32 	%f7, %f5, %f6;
	ld.global.f32 	%f8, [%rd5+-2048];
	add.f32 	%f9, %f7, %f8;
	ld.global.f32 	%f10, [%rd5+-1024];
	add.f32 	%f11, %f9, %f10;
	ld.global.f32 	%f12, [%rd5];
	add.f32 	%f13, %f11, %f12;
	ld.global.f32 	%f14, [%rd5+1024];
	add.f32 	%f15, %f13, %f14;
	ld.global.f32 	%f16, [%rd5+2048];
	add.f32 	%f17, %f15, %f16;
	ld.global.f32 	%f18, [%rd5+3072];
	add.f32 	%f19, %f17, %f18;
	add.s32 	%r11, %r11, 8;
	add.s32 	%r10, %r10, 2048;
	setp.ne.s32 	%p2, %r11, 1000;
	@%p2 bra 	$L__BB1_2;
	mul.wide.s32 	%rd6, %r1, 4;
	add.s64 	%rd7, %rd1, %rd6;
	st.global.f32 	[%rd7], %f19;
$L__BB1_4:
	ret;

}
	// .globl	_Z16stress_schedulerPf
.visible .entry _Z16stress_schedulerPf(
	.param .u64 .ptr .align 1 _Z16stress_schedulerPf_param_0
)
{
	.reg .pred 	%p<3>;
	.reg .b32 	%r<12>;
	.reg .b32 	%f<20>;
	.reg .b64 	%rd<8>;

	ld.param.u64 	%rd3, [_Z16stress_schedulerPf_param_0];
	cvta.to.global.u64 	%rd1, %rd3;
	mov.u32 	%r6, %ctaid.x;
	mov.u32 	%r7, %ntid.x;
	mov.u32 	%r8, %tid.x;
	mad.lo.s32 	%r1, %r6, %r7, %r8;
	setp.gt.s32 	%p1, %r1, 262143;
	@%p1 bra 	$L__BB2_4;
	add.s64 	%rd2, %rd1, 4096;
	mov.f32 	%f19, 0f00000000;
	mov.b32 	%r11, 0;
	mov.u32 	%r10, %r1;
$L__BB2_2:
	mul.wide.s32 	%rd4, %r10, 4;
	add.s64 	%rd5, %rd2, %rd4;
	bar.warp.sync 	-1;
	ld.global.f32 	%f4, [%rd5+-4096];
	add.f32 	%f5, %f19, %f4;
	bar.warp.sync 	-1;
	ld.global.f32 	%f6, [%rd5+-3072];
	add.f32 	%f7, %f5, %f6;
	bar.warp.sync 	-1;
	ld.global.f32 	%f8, [%rd5+-2048];
	add.f32 	%f9, %f7, %f8;
	bar.warp.sync 	-1;
	ld.global.f32 	%f10, [%rd5+-1024];
	add.f32 	%f11, %f9, %f10;
	bar.warp.sync 	-1;
	ld.global.f32 	%f12, [%rd5];
	add.f32 	%f13, %f11, %f12;
	bar.warp.sync 	-1;
	ld.global.f32 	%f14, [%rd5+1024];
	add.f32 	%f15, %f13, %f14;
	bar.warp.sync 	-1;
	ld.global.f32 	%f16, [%rd5+2048];
	add.f32 	%f17, %f15, %f16;
	bar.warp.sync 	-1;
	ld.global.f32 	%f18, [%rd5+3072];
	add.f32 	%f19, %f17, %f18;
	add.s32 	%r11, %r11, 8;
	add.s32 	%r10, %r10, 2048;
	setp.ne.s32 	%p2, %r11, 1000;
	@%p2 bra 	$L__BB2_2;
	mul.wide.s32 	%rd6, %r1, 4;
	add.s64 	%rd7, %rd1, %rd6;
	st.global.f32 	[%rd7], %f19;
$L__BB2_4:
	ret;

}
	// .globl	_Z9stress_xuPf
.visible .entry _Z9stress_xuPf(
	.param .u64 .ptr .align 1 _Z9stress_xuPf_param_0
)
{
	.reg .pred 	%p<3>;
	.reg .b32 	%r<16>;
	.reg .b32 	%f<92>;
	.reg .b64 	%rd<5>;

	ld.param.u64 	%rd1, [_Z9stress_xuPf_param_0];
	mov.u32 	%r4, %ctaid.x;
	mov.u32 	%r5, %ntid.x;
	mov.u32 	%r6, %tid.x;
	mad.lo.s32 	%r1, %r4, %r5, %r6;
	setp.gt.s32 	%p1, %r1, 262143;
	@%p1 bra 	$L__BB3_4;
	mov.f32 	%f91, 0f00000000;
	mov.b32 	%r15, 0;
$L__BB3_2:
	cvt.rn.f32.u32 	%f4, %r15;
	mul.f32 	%f5, %f4, 0f40490FD0;
	sin.approx.f32 	%f6, %f5;
	add.f32 	%f7, %f91, %f6;
	cos.approx.f32 	%f8, %f5;
	add.f32 	%f9, %f7, %f8;
	mul.f32 	%f10, %f5, 0f3FB8AA3B;
	ex2.approx.f32 	%f11, %f10;
	add.f32 	%f12, %f9, %f11;
	lg2.approx.f32 	%f13, %f5;
	fma.rn.f32 	%f14, %f13, 0f3F317218, %f12;
	add.s32 	%r8, %r15, 1;
	cvt.rn.f32.u32 	%f15, %r8;
	mul.f32 	%f16, %f15, 0f40490FD0;
	sin.approx.f32 	%f17, %f16;
	add.f32 	%f18, %f14, %f17;
	cos.approx.f32 	%f19, %f16;
	add.f32 	%f20, %f18, %f19;
	mul.f32 	%f21, %f16, 0f3FB8AA3B;
	ex2.approx.f32 	%f22, %f21;
	add.f32 	%f23, %f20, %f22;
	lg2.approx.f32 	%f24, %f16;
	fma.rn.f32 	%f25, %f24, 0f3F317218, %f23;
	add.s32 	%r9, %r15, 2;
	cvt.rn.f32.u32 	%f26, %r9;
	mul.f32 	%f27, %f26, 0f40490FD0;
	sin.approx.f32 	%f28, %f27;
	add.f32 	%f29, %f25, %f28;
	cos.approx.f32 	%f30, %f27;
	add.f32 	%f31, %f29, %f30;
	mul.f32 	%f32, %f27, 0f3FB8AA3B;
	ex2.approx.f32 	%f33, %f32;
	add.f32 	%f34, %f31, %f33;
	lg2.approx.f32 	%f35, %f27;
	fma.rn.f32 	%f36, %f35, 0f3F317218, %f34;
	add.s32 	%r10, %r15, 3;
	cvt.rn.f32.u32 	%f37, %r10;
	mul.f32 	%f38, %f37, 0f40490FD0;
	sin.approx.f32 	%f39, %f38;
	add.f32 	%f40, %f36, %f39;
	cos.approx.f32 	%f41, %f38;
	add.f32 	%f42, %f40, %f41;
	mul.f32 	%f43, %f38, 0f3FB8AA3B;
	ex2.approx.f32 	%f44, %f43;
	add.f32 	%f45, %f42, %f44;
	lg2.approx.f32 	%f46, %f38;
	fma.rn.f32 	%f47, %f46, 0f3F317218, %f45;
	add.s32 	%r11, %r15, 4;
	cvt.rn.f32.u32 	%f48, %r11;
	mul.f32 	%f49, %f48, 0f40490FD0;
	sin.approx.f32 	%f50, %f49;
	add.f32 	%f51, %f47, %f50;
	cos.approx.f32 	%f52, %f49;
	add.f32 	%f53, %f51, %f52;
	mul.f32 	%f54, %f49, 0f3FB8AA3B;
	ex2.approx.f32 	%f55, %f54;
	add.f32 	%f56, %f53, %f55;
	lg2.approx.f32 	%f57, %f49;
	fma.rn.f32 	%f58, %f57, 0f3F317218, %f56;
	add.s32 	%r12, %r15, 5;
	cvt.rn.f32.u32 	%f59, %r12;
	mul.f32 	%f60, %f59, 0f40490FD0;
	sin.approx.f32 	%f61, %f60;
	add.f32 	%f62, %f58, %f61;
	cos.approx.f32 	%f63, %f60;
	add.f32 	%f64, %f62, %f63;
	mul.f32 	%f65, %f60, 0f3FB8AA3B;
	ex2.approx.f32 	%f66, %f65;
	add.f32 	%f67, %f64, %f66;
	lg2.approx.f32 	%f68, %f60;
	fma.rn.f32 	%f69, %f68, 0f3F317218, %f67;
	add.s32 	%r13, %r15, 6;
	cvt.rn.f32.u32 	%f70, %r13;
	mul.f32 	%f71, %f70, 0f40490FD0;
	sin.approx.f32 	%f72, %f71;
	add.f32 	%f73, %f69, %f72;
	cos.approx.f32 	%f74, %f71;
	add.f32 	%f75, %f73, %f74;
	mul.f32 	%f76, %f71, 0f3FB8AA3B;
	ex2.approx.f32 	%f77, %f76;
	add.f32 	%f78, %f75, %f77;
	lg2.approx.f32 	%f79, %f71;
	fma.rn.f32 	%f80, %f79, 0f3F317218, %f78;
	add.s32 	%r14, %r15, 7;
	cvt.rn.f32.u32 	%f81, %r14;
	mul.f32 	%f82, %f81, 0f40490FD0;
	sin.approx.f32 	%f83, %f82;
	add.f32 	%f84, %f80, %f83;
	cos.approx.f32 	%f85, %f82;
	add.f32 	%f86, %f84, %f85;
	mul.f32 	%f87, %f82, 0f3FB8AA3B;
	ex2.approx.f32 	%f88, %f87;
	add.f32 	%f89, %f86, %f88;
	lg2.approx.f32 	%f90, %f82;
	fma.rn.f32 	%f91, %f90, 0f3F317218, %f89;
	add.s32 	%r15, %r15, 8;
	setp.ne.s32 	%p2, %r15, 1000;
	@%p2 bra 	$L__BB3_2;
	cvta.to.global.u64 	%rd2, %rd1;
	mul.wide.s32 	%rd3, %r1, 4;
	add.s64 	%rd4, %rd2, %rd3;
	st.global.f32 	[%rd4], %f91;
$L__BB3_4:
	ret;

}
	// .globl	_Z13stress_atomicPf
.visible .entry _Z13stress_atomicPf(
	.param .u64 .ptr .align 1 _Z13stress_atomicPf_param_0
)
{
	.reg .pred 	%p<3>;
	.reg .b32 	%r<9>;
	.reg .b32 	%f<9>;
	.reg .b64 	%rd<5>;

	ld.param.u64 	%rd2, [_Z13stress_atomicPf_param_0];
	mov.u32 	%r4, %ctaid.x;
	mov.u32 	%r5, %ntid.x;
	mov.u32 	%r6, %tid.x;
	mad.lo.s32 	%r1, %r4, %r5, %r6;
	setp.gt.s32 	%p1, %r1, 262143;
	@%p1 bra 	$L__BB4_3;
	cvta.to.global.u64 	%rd3, %rd2;
	mul.wide.s32 	%rd4, %r1, 4;
	add.s64 	%rd1, %rd3, %rd4;
	mov.b32 	%r8, 0;
$L__BB4_2:
	atom.global.add.f32 	%f1, [%rd1], 0f3F800000;
	atom.global.add.f32 	%f2, [%rd1], 0f3F800000;
	atom.global.add.f32 	%f3, [%rd1], 0f3F800000;
	atom.global.add.f32 	%f4, [%rd1], 0f3F800000;
	atom.global.add.f32 	%f5, [%rd1], 0f3F800000;
	atom.global.add.f32 	%f6, [%rd1], 0f3F800000;
	atom.global.add.f32 	%f7, [%rd1], 0f3F800000;
	atom.global.add.f32 	%f8, [%rd1], 0f3F800000;
	add.s32 	%r8, %r8, 8;
	setp.ne.s32 	%p2, %r8, 1000;
	@%p2 bra 	$L__BB4_2;
$L__BB4_3:
	ret;

}


// ===== COMPILED SASS (sm_100) =====

	.target	sm_100

	.elftype	@"ET_EXEC"


//--------------------- .note.nv.tkinfo           --------------------------
	.section	.note.nv.tkinfo,"",@"SHT_NOTE"
	.sectionflags	@"SHF_NOTE_NV_TKINFO"
	.tkinfo
        /*0018*/ 	.word	0x00000002
        /*0030*/ 	.string	""
        /*0030*/ 	.string	"ptxas"
        /*0030*/ 	.string	"Cuda compilation tools, release 13.0, V13.0.88"
        /*0030*/ 	.string	"Build cuda_13.0.r13.0/compiler.36424714_0"
        /*0030*/ 	.string	"-arch sm_100 -m 64 "



//--------------------- .note.nv.cuinfo           --------------------------
	.section	.note.nv.cuinfo,"",@"SHT_NOTE"
	.sectionflags	@"SHF_NOTE_NV_CUINFO"
        /*0018*/ 	.short	0x0002
        /*001a*/ 	.short	0x0064
        /*001c*/ 	.short	0x0082
	.zero		2


//--------------------- .nv.info                  --------------------------
	.section	.nv.info,"",@"SHT_CUDA_INFO"
	.align	4


	//----- nvinfo : EIATTR_REGCOUNT
	.align		4
        /*0000*/ 	.byte	0x04, 0x2f
        /*0002*/ 	.short	(.L_2 - .L_1)
	.align		4
.L_1:
        /*0004*/ 	.word	index@(_Z14stress_computePf)
        /*0008*/ 	.word	0x0000001e


	//----- nvinfo : EIATTR_FRAME_SIZE
	.align		4
.L_2:
        /*000c*/ 	.byte	0x04, 0x11
        /*000e*/ 	.short	(.L_4 - .L_3)
	.align		4
.L_3:
        /*0010*/ 	.word	index@(_Z14stress_computePf)
        /*0014*/ 	.word	0x00000000


	//----- nvinfo : EIATTR_REGCOUNT
	.align		4
.L_4:
        /*0018*/ 	.byte	0x04, 0x2f
        /*001a*/ 	.short	(.L_6 - .L_5)
	.align		4
.L_5:
        /*001c*/ 	.word	index@(_Z13stress_memoryPf)
        /*0020*/ 	.word	0x00000020


	//----- nvinfo : EIATTR_FRAME_SIZE
	.align		4
.L_6:
        /*0024*/ 	.byte	0x04, 0x11
        /*0026*/ 	.short	(.L_8 - .L_7)
	.align		4
.L_7:
        /*0028*/ 	.word	index@(_Z13stress_memoryPf)
        /*002c*/ 	.word	0x00000000


	//----- nvinfo : EIATTR_REGCOUNT
	.align		4
.L_8:
        /*0030*/ 	.byte	0x04, 0x2f
        /*0032*/ 	.short	(.L_10 - .L_9)
	.align		4
.L_9:
        /*0034*/ 	.word	index@(_Z16stress_schedulerPf)
        /*0038*/ 	.word	0x0000001f


	//----- nvinfo : EIATTR_FRAME_SIZE
	.align		4
.L_10:
        /*003c*/ 	.byte	0x04, 0x11
        /*003e*/ 	.short	(.L_12 - .L_11)
	.align		4
.L_11:
        /*0040*/ 	.word	index@(_Z16stress_schedulerPf)
        /*0044*/ 	.word	0x00000000


	//----- nvinfo : EIATTR_REGCOUNT
	.align		4
.L_12:
        /*0048*/ 	.byte	0x04, 0x2f
        /*004a*/ 	.short	(.L_14 - .L_13)
	.align		4
.L_13:
        /*004c*/ 	.word	index@(_Z9stress_xuPf)
        /*0050*/ 	.word	0x0000000a


	//----- nvinfo : EIATTR_FRAME_SIZE
	.align		4
.L_14:
        /*0054*/ 	.byte	0x04, 0x11
        /*0056*/ 	.short	(.L_16 - .L_15)
	.align		4
.L_15:
        /*0058*/ 	.word	index@(_Z9stress_xuPf)
        /*005c*/ 	.word	0x00000000


	//----- nvinfo : EIATTR_REGCOUNT
	.align		4
.L_16:
        /*0060*/ 	.byte	0x04, 0x2f
        /*0062*/ 	.short	(.L_18 - .L_17)
	.align		4
.L_17:
        /*0064*/ 	.word	index@(_Z13stress_atomicPf)
        /*0068*/ 	.word	0x0000000a


	//----- nvinfo : EIATTR_FRAME_SIZE
	.align		4
.L_18:
        /*006c*/ 	.byte	0x04, 0x11
        /*006e*/ 	.short	(.L_20 - .L_19)
	.align		4
.L_19:
        /*0070*/ 	.word	index@(_Z13stress_atomicPf)
        /*0074*/ 	.word	0x00000000


	//----- nvinfo : EIATTR_MIN_STACK_SIZE
	.align		4
.L_20:
        /*0078*/ 	.byte	0x04, 0x12
        /*007a*/ 	.short	(.L_22 - .L_21)
	.align		4
.L_21:
        /*007c*/ 	.word	index@(_Z13stress_atomicPf)
        /*0080*/ 	.word	0x00000000


	//----- nvinfo : EIATTR_MIN_STACK_SIZE
	.align		4
.L_22:
        /*0084*/ 	.byte	0x04, 0x12
        /*0086*/ 	.short	(.L_24 - .L_23)
	.align		4
.L_23:
        /*0088*/ 	.word	index@(_Z9stress_xuPf)
        /*008c*/ 	.word	0x00000000


	//----- nvinfo : EIATTR_MIN_STACK_SIZE
	.align		4
.L_24:
        /*0090*/ 	.byte	0x04, 0x12
        /*0092*/ 	.short	(.L_26 - .L_25)
	.align		4
.L_25:
        /*0094*/ 	.word	index@(_Z16stress_schedulerPf)
        /*0098*/ 	.word	0x00000000


	//----- nvinfo : EIATTR_MIN_STACK_SIZE
	.align		4
.L_26:
        /*009c*/ 	.byte	0x04, 0x12
        /*009e*/ 	.short	(.L_28 - .L_27)
	.align		4
.L_27:
        /*00a0*/ 	.word	index@(_Z13stress_memoryPf)
        /*00a4*/ 	.word	0x00000000


	//----- nvinfo : EIATTR_MIN_STACK_SIZE
	.align		4
.L_28:
        /*00a8*/ 	.byte	0x04, 0x12
        /*00aa*/ 	.short	(.L_30 - .L_29)
	.align		4
.L_29:
        /*00ac*/ 	.word	index@(_Z14stress_computePf)
        /*00b0*/ 	.word	0x00000000
.L_30:


//--------------------- .nv.compat                --------------------------
	.section	.nv.compat,"",@"SHT_CUDA_COMPAT_INFO"
	.align	4
        /*0000*/ 	.byte	0x02, 0x09, 0x00, 0x00, 0x02, 0x02, 0x01, 0x00, 0x02, 0x05, 0x05, 0x00, 0x03, 0x07, 0x01, 0x01
        /*0010*/ 	.byte	0x02, 0x03, 0x00, 0x00, 0x02, 0x06, 0x01, 0x00, 0x04, 0x0b, 0x08, 0x00, 0x01, 0x00, 0x00, 0x00
        /*0020*/ 	.byte	0x00, 0x00, 0x00, 0x00


//--------------------- .nv.info._Z13stress_atomicPf --------------------------
	.section	.nv.info._Z13stress_atomicPf,"",@"SHT_CUDA_INFO"
	.sectionflags	@""
	.align	4


	//----- nvinfo : EIATTR_CUDA_API_VERSION
	.align		4
        /*0000*/ 	.byte	0x04, 0x37
        /*0002*/ 	.short	(.L_32 - .L_31)
.L_31:
        /*0004*/ 	.word	0x00000082


	//----- nvinfo : EIATTR_KPARAM_INFO
	.align		4
.L_32:
        /*0008*/ 	.byte	0x04, 0x17
        /*000a*/ 	.short	(.L_34 - .L_33)
.L_33:
        /*000c*/ 	.word	0x00000000
        /*0010*/ 	.short	0x0000
        /*0012*/ 	.short	0x0000
        /*0014*/ 	.byte	0x00, 0xf5, 0x21, 0x00


	//----- nvinfo : EIATTR_SPARSE_MMA_MASK
	.align		4
.L_34:
        /*0018*/ 	.byte	0x03, 0x50
        /*001a*/ 	.short	0x0000


	//----- nvinfo : EIATTR_MAXREG_COUNT
	.align		4
        /*001c*/ 	.byte	0x03, 0x1b
        /*001e*/ 	.short	0x00ff


	//----- nvinfo : EIATTR_MERCURY_ISA_VERSION
	.align		4
        /*0020*/ 	.byte	0x03, 0x5f
        /*0022*/ 	.short	0x0101


	//----- nvinfo : EIATTR_VRC_CTA_INIT_COUNT
	.align		4
        /*0024*/ 	.byte	0x02, 0x4a
	.zero		1
	.zero		1


	//----- nvinfo : EIATTR_EXIT_INSTR_OFFSETS
	.align		4
        /*0028*/ 	.byte	0x04, 0x1c
        /*002a*/ 	.short	(.L_36 - .L_35)


	//   ....[0]....
.L_35:
        /*002c*/ 	.word	0x00000060


	//   ....[1]....
        /*0030*/ 	.word	0x00003f30


	//----- nvinfo : EIATTR_CBANK_PARAM_SIZE
	.align		4
.L_36:
        /*0034*/ 	.byte	0x03, 0x19
        /*0036*/ 	.short	0x0008


	//----- nvinfo : EIATTR_PARAM_CBANK
	.align		4
        /*0038*/ 	.byte	0x04, 0x0a
        /*003a*/ 	.short	(.L_38 - .L_37)
	.align		4
.L_37:
        /*003c*/ 	.word	index@(.nv.constant0._Z13stress_atomicPf)
        /*0040*/ 	.short	0x0380
        /*0042*/ 	.short	0x0008


	//----- nvinfo : EIATTR_SW_WAR
	.align		4
.L_38:
        /*0044*/ 	.byte	0x04, 0x36
        /*0046*/ 	.short	(.L_40 - .L_39)
.L_39:
        /*0048*/ 	.word	0x00000008
.L_40:


//--------------------- .nv.info._Z9stress_xuPf   --------------------------
	.section	.nv.info._Z9stress_xuPf,"",@"SHT_CUDA_INFO"
	.sectionflags	@""
	.align	4


	//----- nvinfo : EIATTR_CUDA_API_VERSION
	.align		4
        /*0000*/ 	.byte	0x04, 0x37
        /*0002*/ 	.short	(.L_42 - .L_41)
.L_41:
        /*0004*/ 	.word	0x00000082


	//----- nvinfo : EIATTR_KPARAM_INFO
	.align		4
.L_42:
        /*0008*/ 	.byte	0x04, 0x17
        /*000a*/ 	.short	(.L_44 - .L_43)
.L_43:
        /*000c*/ 	.word	0x00000000
        /*0010*/ 	.short	0x0000
        /*0012*/ 	.short	0x0000
        /*0014*/ 	.byte	0x00, 0xf5, 0x21, 0x00


	//----- nvinfo : EIATTR_SPARSE_MMA_MASK
	.align		4
.L_44:
        /*0018*/ 	.byte	0x03, 0x50
        /*001a*/ 	.short	0x0000


	//----- nvinfo : EIATTR_MAXREG_COUNT
	.align		4
        /*001c*/ 	.byte	0x03, 0x1b
        /*001e*/ 	.short	0x00ff


	//----- nvinfo : EIATTR_MERCURY_ISA_VERSION
	.align		4
        /*0020*/ 	.byte	0x03, 0x5f
        /*0022*/ 	.short	0x0101


	//----- nvinfo : EIATTR_VRC_CTA_INIT_COUNT
	.align		4
        /*0024*/ 	.byte	0x02, 0x4a
	.zero		1
	.zero		1


	//----- nvinfo : EIATTR_EXIT_INSTR_OFFSETS
	.align		4
        /*0028*/ 	.byte	0x04, 0x1c
        /*002a*/ 	.short	(.L_46 - .L_45)


	//   ....[0]....
.L_45:
        /*002c*/ 	.word	0x00000060


	//   ....[1]....
        /*0030*/ 	.word	0x0000fab0


	//----- nvinfo : EIATTR_CBANK_PARAM_SIZE
	.align		4
.L_46:
        /*0034*/ 	.byte	0x03, 0x19
        /*0036*/ 	.short	0x0008


	//----- nvinfo : EIATTR_PARAM_CBANK
	.align		4
        /*0038*/ 	.byte	0x04, 0x0a
        /*003a*/ 	.short	(.L_48 - .L_47)
	.align		4
.L_47:
        /*003c*/ 	.word	index@(.nv.constant0._Z9stress_xuPf)
        /*0040*/ 	.short	0x0380
        /*0042*/ 	.short	0x0008


	//----- nvinfo : EIATTR_SW_WAR
	.align		4
.L_48:
        /*0044*/ 	.byte	0x04, 0x36
        /*0046*/ 	.short	(.L_50 - .L_49)
.L_49:
        /*0048*/ 	.word	0x00000008
.L_50:


//--------------------- .nv.info._Z16stress_schedulerPf --------------------------
	.section	.nv.info._Z16stress_schedulerPf,"",@"SHT_CUDA_INFO"
	.sectionflags	@""
	.align	4


	//----- nvinfo : EIATTR_CUDA_API_VERSION
	.align		4
        /*0000*/ 	.byte	0x04, 0x37
        /*0002*/ 	.short	(.L_52 - .L_51)
.L_51:
        /*0004*/ 	.word	0x00000082


	//----- nvinfo : EIATTR_KPARAM_INFO
	.align		4
.L_52:
        /*0008*/ 	.byte	0x04, 0x17
        /*000a*/ 	.short	(.L_54 - .L_53)
.L_53:
        /*000c*/ 	.word	0x00000000
        /*0010*/ 	.short	0x0000
        /*0012*/ 	.short	0x0000
        /*0014*/ 	.byte	0x00, 0xf5, 0x21, 0x00


	//----- nvinfo : EIATTR_SPARSE_MMA_MASK
	.align		4
.L_54:
        /*0018*/ 	.byte	0x03, 0x50
        /*001a*/ 	.short	0x0000


	//----- nvinfo : EIATTR_MAXREG_COUNT
	.align		4
        /*001c*/ 	.byte	0x03, 0x1b
        /*001e*/ 	.short	0x00ff


	//----- nvinfo : EIATTR_MERCURY_ISA_VERSION
	.align		4
        /*0020*/ 	.byte	0x03, 0x5f
        /*0022*/ 	.short	0x0101


	//----- nvinfo : EIATTR_COOP_GROUP_MASK_REGIDS
	.align		4
        /*0024*/ 	.byte	0x04, 0x29
        /*0026*/ 	.short	(.L_56 - .L_55)


	//   ....[0]....
.L_55:
        /*0028*/ 	.word	0xffffffff


	//   ....[1]....
        /*002c*/ 	.word	0xffffffff


	//   ....[2]....
        /*0030*/ 	.word	0xffffffff


	//   ....[3]....
        /*0034*/ 	.word	0xffffffff


	//   ....[4]....
        /*0038*/ 	.word	0xffffffff


	//   ....[5]....
        /*003c*/ 	.word	0xffffffff


	//   ....[6]....
        /*0040*/ 	.word	0xffffffff


	//   ....[7]....
        /*0044*/ 	.word	0xffffffff


	//   ....[8]....
        /*0048*/ 	.word	0xffffffff


	//   ....[9]....
        /*004c*/ 	.word	0xffffffff


	//   ....[10]....
        /*0050*/ 	.word	0xffffffff


	//   ....[11]....
        /*0054*/ 	.word	0xffffffff


	//   ....[12]....
        /*0058*/ 	.word	0xffffffff


	//   ....[13]....
        /*005c*/ 	.word	0xffffffff


	//   ....[14]....
        /*0060*/ 	.word	0xffffffff


	//   ....[15]....
        /*0064*/ 	.word	0xffffffff


	//   ....[16]....
        /*0068*/ 	.word	0xffffffff


	//   ....[17]....
        /*006c*/ 	.word	0xffffffff


	//   ....[18]....
        /*0070*/ 	.word	0xffffffff


	//   ....[19]....
        /*0074*/ 	.word	0xffffffff


	//   ....[20]....
        /*0078*/ 	.word	0xffffffff


	//   ....[21]....
        /*007c*/ 	.word	0xffffffff


	//   ....[22]....
        /*0080*/ 	.word	0xffffffff


	//   ....[23]....
        /*0084*/ 	.word	0xffffffff


	//   ....[24]....
        /*0088*/ 	.word	0xffffffff


	//   ....[25]....
        /*008c*/ 	.word	0xffffffff


	//   ....[26]....
        /*0090*/ 	.word	0xffffffff


	//   ....[27]....
        /*0094*/ 	.word	0xffffffff


	//   ....[28]....
        /*0098*/ 	.word	0xffffffff


	//   ....[29]....
        /*009c*/ 	.word	0xffffffff


	//   ....[30]....
        /*00a0*/ 	.word	0xffffffff


	//   ....[31]....
        /*00a4*/ 	.word	0xffffffff


	//   ....[32]....
        /*00a8*/ 	.word	0xffffffff


	//   ....[33]....
        /*00ac*/ 	.word	0xffffffff


	//   ....[34]....
        /*00b0*/ 	.word	0xffffffff


	//   ....[35]....
        /*00b4*/ 	.word	0xffffffff


	//   ....[36]....
        /*00b8*/ 	.word	0xffffffff


	//   ....[37]....
        /*00bc*/ 	.word	0xffffffff


	//   ....[38]....
        /*00c0*/ 	.word	0xffffffff


	//   ....[39]....
        /*00c4*/ 	.word	0xffffffff


	//----- nvinfo : EIATTR_COOP_GROUP_INSTR_OFFSETS
	.align		4
.L_56:
        /*00c8*/ 	.byte	0x04, 0x28
        /*00ca*/ 	.short	(.L_58 - .L_57)


	//   ....[0]....
.L_57:
        /*00cc*/ 	.word	0x00000110


	//   ....[1]....
        /*00d0*/ 	.word	0x00000130


	//   ....[2]....
        /*00d4*/ 	.word	0x00000150


	//   ....[3]....
        /*00d8*/ 	.word	0x00000170


	//   ....[4]....
        /*00dc*/ 	.word	0x00000190


	//   ....[5]....
        /*00e0*/ 	.word	0x000001b0


	//   ....[6]....
        /*00e4*/ 	.word	0x000001e0


	//   ....[7]....
        /*00e8*/ 	.word	0x00000200


	//   ....[8]....
        /*00ec*/ 	.word	0x00000230


	//   ....[9]....
        /*00f0*/ 	.word	0x00000250


	//   ....[10]....
        /*00f4*/ 	.word	0x00000280


	//   ....[11]....
        /*00f8*/ 	.word	0x000002a0


	//   ....[12]....
        /*00fc*/ 	.word	0x000002e0


	//   ....[13]....
        /*0100*/ 	.word	0x00000300


	//   ....[14]....
        /*0104*/ 	.word	0x00000320


	//   ....[15]....
        /*0108*/ 	.word	0x00000340


	//   ....[16]....
        /*010c*/ 	.word	0x00000360


	//   ....[17]....
        /*0110*/ 	.word	0x00000380


	//   ....[18]....
        /*0114*/ 	.word	0x000003a0


	//   ....[19]....
        /*0118*/ 	.word	0x000003c0


	//   ....[20]....
        /*011c*/ 	.word	0x000003f0


	//   ....[21]....
        /*0120*/ 	.word	0x00000440


	//   ....[22]....
        /*0124*/ 	.word	0x000004a0


	//   ....[23]....
        /*0128*/ 	.word	0x00000500


	//   ....[24]....
        /*012c*/ 	.word	0x000005c0


	//   ....[25]....
        /*0130*/ 	.word	0x000005f0


	//   ....[26]....
        /*0134*/ 	.word	0x00000610


	//   ....[27]....
        /*0138*/ 	.word	0x00000630


	//   ....[28]....
        /*013c*/ 	.word	0x00000650


	//   ....[29]....
        /*0140*/ 	.word	0x00000670


	//   ....[30]....
        /*0144*/ 	.word	0x00000690


	//   ....[31]....
        /*0148*/ 	.word	0x000006b0


	//   ....[32]....
        /*014c*/ 	.word	0x000006d0


	//   ....[33]....
        /*0150*/ 	.word	0x000006f0


	//   ....[34]....
        /*0154*/ 	.word	0x00000710


	//   ....[35]....
        /*0158*/ 	.word	0x00000730


	//   ....[36]....
        /*015c*/ 	.word	0x00000750


	//   ....[37]....
        /*0160*/ 	.word	0x00000770


	//   ....[38]....
        /*0164*/ 	.word	0x00000790


	//   ....[39]....
        /*0168*/ 	.word	0x000007b0


	//----- nvinfo : EIATTR_VRC_CTA_INIT_COUNT
	.align		4
.L_58:
        /*016c*/ 	.byte	0x02, 0x4a
	.zero		1
	.zero		1


	//----- nvinfo : EIATTR_EXIT_INSTR_OFFSETS
	.align		4
        /*0170*/ 	.byte	0x04, 0x1c
        /*0172*/ 	.short	(.L_60 - .L_59)


	//   ....[0]....
.L_59:
        /*0174*/ 	.word	0x00000060


	//   ....[1]....
        /*0178*/ 	.word	0x00000980


	//----- nvinfo : EIATTR_CBANK_PARAM_SIZE
	.align		4
.L_60:
        /*017c*/ 	.byte	0x03, 0x19
        /*017e*/ 	.short	0x0008


	//----- nvinfo : EIATTR_PARAM_CBANK
	.align		4
        /*0180*/ 	.byte	0x04, 0x0a
        /*0182*/ 	.short	(.L_62 - .L_61)
	.align		4
.L_61:
        /*0184*/ 	.word	index@(.nv.constant0._Z16stress_schedulerPf)
        /*0188*/ 	.short	0x0380
        /*018a*/ 	.short	0x0008


	//----- nvinfo : EIATTR_SW_WAR
	.align		4
.L_62:
        /*018c*/ 	.byte	0x04, 0x36
        /*018e*/ 	.short	(.L_64 - .L_63)
.L_63:
        /*0190*/ 	.word	0x00000008
.L_64:


//--------------------- .nv.info._Z13stress_memoryPf --------------------------
	.section	.nv.info._Z13stress_memoryPf,"",@"SHT_CUDA_INFO"
	.sectionflags	@""
	.align	4


	//----- nvinfo : EIATTR_CUDA_API_VERSION
	.align		4
        /*0000*/ 	.byte	0x04, 0x37
        /*0002*/ 	.short	(.L_66 - .L_65)
.L_65:
        /*0004*/ 	.word	0x00000082


	//----- nvinfo : EIATTR_KPARAM_INFO
	.align		4
.L_66:
        /*0008*/ 	.byte	0x04, 0x17
        /*000a*/ 	.short	(.L_68 - .L_67)
.L_67:
        /*000c*/ 	.word	0x00000000
        /*0010*/ 	.short	0x0000
        /*0012*/ 	.short	0x0000
        /*0014*/ 	.byte	0x00, 0xf5, 0x21, 0x00


	//----- nvinfo : EIATTR_SPARSE_MMA_MASK
	.align		4
.L_68:
        /*0018*/ 	.byte	0x03, 0x50
        /*001a*/ 	.short	0x0000


	//----- nvinfo : EIATTR_MAXREG_COUNT
	.align		4
        /*001c*/ 	.byte	0x03, 0x1b
        /*001e*/ 	.short	0x00ff


	//----- nvinfo : EIATTR_MERCURY_ISA_VERSION
	.align		4
        /*0020*/ 	.byte	0x03, 0x5f
        /*0022*/ 	.short	0x0101


	//----- nvinfo : EIATTR_VRC_CTA_INIT_COUNT
	.align		4
        /*0024*/ 	.byte	0x02, 0x4a
	.zero		1
	.zero		1


	//----- nvinfo : EIATTR_EXIT_INSTR_OFFSETS
	.align		4
        /*0028*/ 	.byte	0x04, 0x1c
        /*002a*/ 	.short	(.L_70 - .L_69)


	//   ....[0]....
.L_69:
        /*002c*/ 	.word	0x00000060


	//   ....[1]....
        /*0030*/ 	.word	0x00000fe0


	//----- nvinfo : EIATTR_CBANK_PARAM_SIZE
	.align		4
.L_70:
        /*0034*/ 	.byte	0x03, 0x19
        /*0036*/ 	.short	0x0008


	//----- nvinfo : EIATTR_PARAM_CBANK
	.align		4
        /*0038*/ 	.byte	0x04, 0x0a
        /*003a*/ 	.short	(.L_72 - .L_71)
	.align		4
.L_71:
        /*003c*/ 	.word	index@(.nv.constant0._Z13stress_memoryPf)
        /*0040*/ 	.short	0x0380
        /*0042*/ 	.short	0x0008


	//----- nvinfo : EIATTR_SW_WAR
	.align		4
.L_72:
        /*0044*/ 	.byte	0x04, 0x36
        /*0046*/ 	.short	(.L_74 - .L_73)
.L_73:
        /*0048*/ 	.word	0x00000008
.L_74:


//--------------------- .nv.info._Z14stress_computePf --------------------------
	.section	.nv.info._Z14stress_computePf,"",@"SHT_CUDA_INFO"
	.sectionflags	@""
	.align	4


	//----- nvinfo : EIATTR_CUDA_API_VERSION
	.align		4
        /*0000*/ 	.byte	0x04, 0x37
        /*0002*/ 	.short	(.L_76 - .L_75)
.L_75:
        /*0004*/ 	.word	0x00000082


	//----- nvinfo : EIATTR_KPARAM_INFO
	.align		4
.L_76:
        /*0008*/ 	.byte	0x04, 0x17
        /*000a*/ 	.short	(.L_78 - .L_77)
.L_77:
        /*000c*/ 	.word	0x00000000
        /*0010*/ 	.short	0x0000
        /*0012*/ 	.short	0x0000
        /*0014*/ 	.byte	0x00, 0xf5, 0x21, 0x00


	//----- nvinfo : EIATTR_SPARSE_MMA_MASK
	.align		4
.L_78:
        /*0018*/ 	.byte	0x03, 0x50
        /*001a*/ 	.short	0x0000


	//----- nvinfo : EIATTR_MAXREG_COUNT
	.align		4
        /*001c*/ 	.byte	0x03, 0x1b
        /*001e*/ 	.short	0x00ff


	//----- nvinfo : EIATTR_MERCURY_ISA_VERSION
	.align		4
        /*0020*/ 	.byte	0x03, 0x5f
        /*0022*/ 	.short	0x0101


	//----- nvinfo : EIATTR_VRC_CTA_INIT_COUNT
	.align		4
        /*0024*/ 	.byte	0x02, 0x4a
	.zero		1
	.zero		1


	//----- nvinfo : EIATTR_EXIT_INSTR_OFFSETS
	.align		4
        /*0028*/ 	.byte	0x04, 0x1c
        /*002a*/ 	.short	(.L_80 - .L_79)


	//   ....[0]....
.L_79:
        /*002c*/ 	.word	0x00000060


	//   ....[1]....
        /*0030*/ 	.word	0x000010f0


	//----- nvinfo : EIATTR_CBANK_PARAM_SIZE
	.align		4
.L_80:
        /*0034*/ 	.byte	0x03, 0x19
        /*0036*/ 	.short	0x0008


	//----- nvinfo : EIATTR_PARAM_CBANK
	.align		4
        /*0038*/ 	.byte	0x04, 0x0a
        /*003a*/ 	.short	(.L_82 - .L_81)
	.align		4
.L_81:
        /*003c*/ 	.word	index@(.nv.constant0._Z14stress_computePf)
        /*0040*/ 	.short	0x0380
        /*0042*/ 	.short	0x0008


	//----- nvinfo : EIATTR_SW_WAR
	.align		4
.L_82:
        /*0044*/ 	.byte	0x04, 0x36
        /*0046*/ 	.short	(.L_84 - .L_83)
.L_83:
        /*0048*/ 	.word	0x00000008
.L_84:


//--------------------- .nv.callgraph             --------------------------
	.section	.nv.callgraph,"",@"SHT_CUDA_CALLGRAPH"
	.align	4
	.sectionentsize	8
	.align		4
        /*0000*/ 	.word	0x00000000
	.align		4
        /*0004*/ 	.word	0xffffffff
	.align		4
        /*0008*/ 	.word	0x00000000
	.align		4
        /*000c*/ 	.word	0xfffffffe
	.align		4
        /*0010*/ 	.word	0x00000000
	.align		4
        /*0014*/ 	.word	0xfffffffd
	.align		4
        /*0018*/ 	.word	0x00000000
	.align		4
        /*001c*/ 	.word	0xfffffffc


//--------------------- .nv.constant4             --------------------------
	.section	.nv.constant4,"a",@progbits
	.align	8
	.align		8
.nv.constant4:
        /*0000*/ 	.dword	__cudart_i2opi_f


//--------------------- .text._Z13stress_atomicPf --------------------------
	.section	.text._Z13stress_atomicPf,"ax",@progbits
	.align	128
        .global         _Z13stress_atomicPf
        .type           _Z13stress_atomicPf,@function
        .size           _Z13stress_atomicPf,(.L_x_14 - _Z13stress_atomicPf)
        .other          _Z13stress_atomicPf,@"STO_CUDA_ENTRY STV_DEFAULT"
_Z13stress_atomicPf:
.text._Z13stress_atomicPf:
[----:B------:R-:W-:Y:S01]  /*0000*/  LDC R1, c[0x0][0x37c] ;  /* 0x0000df00ff017b82 */ /* 0x000fe20000000800 */
[----:B------:R-:W0:Y:S07]  /*0010*/  S2R R0, SR_TID.X ;  /* 0x0000000000007919 */ /* 0x000e2e0000002100 */
[----:B------:R-:W0:Y:S08]  /*0020*/  S2UR UR4, SR_CTAID.X ;  /* 0x00000000000479c3 */ /* 0x000e300000002500 */
[----:B------:R-:W0:Y:S02]  /*0030*/  LDC R5, c[0x0][0x360] ;  /* 0x0000d800ff057b82 */ /* 0x000e240000000800 */
[----:B0-----:R-:W-:-:S05]  /*0040*/  IMAD R5, R5, UR4, R0 ;  /* 0x0000000405057c24 */ /* 0x001fca000f8e0200 */
[----:B------:R-:W-:-:S13]  /*0050*/  ISETP.GT.AND P0, PT, R5, 0x3ffff, PT ;  /* 0x0003ffff0500780c */ /* 0x000fda0003f04270 */
[----:B------:R-:W-:Y:S05]  /*0060*/  @P0 EXIT ;  /* 0x000000000000094d */ /* 0x000fea0003800000 */
[----:B------:R-:W0:Y:S01]  /*0070*/  LDC.64 R2, c[0x0][0x380] ;  /* 0x0000e000ff027b82 */ /* 0x000e220000000a00 */
[----:B------:R-:W1:Y:S01]  /*0080*/  LDCU.64 UR4, c[0x0][0x358] ;  /* 0x00006b00ff0477ac */ /* 0x000e620008000a00 */
[----:B------:R-:W-:Y:S02]  /*0090*/  HFMA2 R7, -RZ, RZ, 1.875, 0 ;  /* 0x3f800000ff077431 */ /* 0x000fe400000001ff */
[----:B0-----:R-:W-:-:S05]  /*00a0*/  IMAD.WIDE R2, R5, 0x4, R2 ;  /* 0x0000000405027825 */ /* 0x001fca00078e0202 */
[----:B-1----:R-:W-:Y:S04]  /*00b0*/  REDG.E.ADD.F32.FTZ.RN.STRONG.GPU desc[UR4][R2.64], R7 ;  /* 0x00000007020079a6 */ /* 0x002fe8000c12f304 */
[----:B------:R-:W-:Y:S04]  /*00c0*/  REDG.E.ADD.F32.FTZ.RN.STRONG.GPU desc[UR4][R2.64], R7 ;  /* 0x00000007020079a6 */ /* 0x000fe8000c12f304 */
        /* <DEDUP_REMOVED lines=997> */
[----:B------:R-:W-:Y:S01]  /*3f20*/  REDG.E.ADD.F32.FTZ.RN.STRONG.GPU desc[UR4][R2.64], R7 ;  /* 0x00000007020079a6 */ /* 0x000fe2000c12f304 */
[----:B------:R-:W-:Y:S05]  /*3f30*/  EXIT ;  /* 0x000000000000794d */ /* 0x000fea0003800000 */
.L_x_0:
[----:B------:R-:W-:-:S00]  /*3f40*/  BRA `(.L_x_0) ;  /* 0xfffffffc00fc7947 */ /* 0x000fc0000383ffff */
[----:B------:R-:W-:-:S00]  /*3f50*/  NOP ;  /* 0x0000000000007918 */ /* 0x000fc00000000000 */
        /* <DEDUP_REMOVED lines=10> */
.L_x_14:


//--------------------- .text._Z9stress_xuPf      --------------------------
	.section	.text._Z9stress_xuPf,"ax",@progbits
	.align	128
        .global         _Z9stress_xuPf
        .type           _Z9stress_xuPf,@function
        .size           _Z9stress_xuPf,(.L_x_15 - _Z9stress_xuPf)
        .other          _Z9stress_xuPf,@"STO_CUDA_ENTRY STV_DEFAULT"
_Z9stress_xuPf:
.text._Z9stress_xuPf:
[----:B------:R-:W-:Y:S01]  /*0000*/  LDC R1, c[0x0][0x37c] ;  /* 0x0000df00ff017b82 */ /* 0x000fe20000000800 */
[----:B------:R-:W0:Y:S07]  /*0010*/  S2R R3, SR_TID.X ;  /* 0x0000000000037919 */ /* 0x000e2e0000002100 */
[----:B------:R-:W0:Y:S08]  /*0020*/  S2UR UR4, SR_CTAID.X ;  /* 0x00000000000479c3 */ /* 0x000e300000002500 */
[----:B------:R-:W0:Y:S02]  /*0030*/  LDC R2, c[0x0][0x360] ;  /* 0x0000d800ff027b82 */ /* 0x000e240000000800 */
[----:B0-----:R-:W-:-:S05]  /*0040*/  IMAD R2, R2, UR4, R3 ;  /* 0x0000000402027c24 */ /* 0x001fca000f8e0203 */
[----:B------:R-:W-:-:S13]  /*0050*/  ISETP.GT.AND P0, PT, R2, 0x3ffff, PT ;  /* 0x0003ffff0200780c */ /* 0x000fda0003f04270 */
[----:B------:R-:W-:Y:S05]  /*0060*/  @P0 EXIT ;  /* 0x000000000000094d */ /* 0x000fea0003800000 */
[----:B------:R-:W0:Y:S01]  /*0070*/  MUFU.LG2 R3, RZ ;  /* 0x000000ff00037308 */ /* 0x000e220000000c00 */
[----:B------:R-:W-:Y:S01]  /*0080*/  HFMA2 R0, -RZ, RZ, 1.7978515625, 12480 ;  /* 0x3f317218ff007431 */ /* 0x000fe200000001ff */
[----:B------:R-:W1:Y:S01]  /*0090*/  LDC.64 R4, c[0x0][0x380] ;  /* 0x0000e000ff047b82 */ /* 0x000e620000000a00 */
[----:B------:R-:W2:Y:S01]  /*00a0*/  LDCU.64 UR4, c[0x0][0x358] ;  /* 0x00006b00ff0477ac */ /* 0x000ea20008000a00 */
[----:B0-----:R-:W-:-:S04]  /*00b0*/  FADD R3, R3, -24 ;  /* 0xc1c0000003037421 */ /* 0x001fc80000000000 */
[----:B------:R-:W-:-:S04]  /*00c0*/  FFMA R3, R3, R0, 2 ;  /* 0x4000000003037423 */ /* 0x000fc80000000000 */
[----:B------:R-:W-:-:S04]  /*00d0*/  FADD R3, R3, 2.5351816930196946487e-06 ;  /* 0x362a221703037421 */ /* 0x000fc80000000000 */
[----:B------:R-:W-:-:S04]  /*00e0*/  FADD R3, R3, -1 ;  /* 0xbf80000003037421 */ /* 0x000fc80000000000 */
[----:B------:R-:W-:-:S04]  /*00f0*/  FADD R3, R3, 23.140630722045898438 ;  /* 0x41b9200303037421 */ /* 0x000fc80000000000 */
[----:B------:R-:W-:-:S04]  /*0100*/  FFMA R3, R0, 1.6514949798583984375, R3 ;  /* 0x3fd3643000037823 */ /* 0x000fc80000000003 */
[----:B------:R-:W-:-:S04]  /*0110*/  FADD R3, R3, -5.0703633860393892974e-06 ;  /* 0xb6aa221703037421 */ /* 0x000fc80000000000 */
[----:B------:R-:W-:-:S04]  /*0120*/  FADD R3, R3, 1 ;  /* 0x3f80000003037421 */ /* 0x000fc80000000000 */
[----:B------:R-:W-:-:S04]  /*0130*/  FADD R3, R3, 535.48876953125 ;  /* 0x4405df4803037421 */ /* 0x000fc80000000000 */
[----:B------:R-:W-:-:S04]  /*0140*/  FFMA R3, R0, 2.6514949798583984375, R3 ;  /* 0x4029b21800037823 */ /* 0x000fc80000000003 */
[----:B------:R-:W-:-:S04]  /*0150*/  FADD R3, R3, 7.6055448516854085028e-06 ;  /* 0x36ff332203037421 */ /* 0x000fc80000000000 */
[----:B------:R-:W-:-:S04]  /*0160*/  FADD R3, R3, -1 ;  /* 0xbf80000003037421 */ /* 0x000fc80000000000 */
[----:B------:R-:W-:-:S04]  /*0170*/  FADD R3, R3, 12391.5556640625 ;  /* 0x46419e3903037421 */ /* 0x000fc80000000000 */
[----:B------:R-:W-:-:S04]  /*0180*/  FFMA R3, R0, 3.2364573478698730469, R3 ;  /* 0x404f221e00037823 */ /* 0x000fc80000000003 */
[----:B------:R-:W-:-:S04]  /*0190*/  FADD R3, R3, -1.0140726772078778595e-05 ;  /* 0xb72a221703037421 */ /* 0x000fc80000000000 */
[----:B------:R-:W-:-:S04]  /*01a0*/  FADD R3, R3, 1 ;  /* 0x3f80000003037421 */ /* 0x000fc80000000000 */
[----:B------:R-:W-:-:S04]  /*01b0*/  FADD R3, R3, 286748.21875 ;  /* 0x488c038703037421 */ /* 0x000fc80000000000 */
[----:B------:R-:W-:-:S04]  /*01c0*/  FFMA R3, R0, 3.6514949798583984375, R3 ;  /* 0x4069b21800037823 */ /* 0x000fc80000000003 */
[----:B------:R-:W-:-:S04]  /*01d0*/  FADD R3, R3, 1.2675907782977446914e-05 ;  /* 0x3754aa9c03037421 */ /* 0x000fc80000000000 */
[----:B------:R-:W-:-:S04]  /*01e0*/  FADD R3, R3, -1 ;  /* 0xbf80000003037421 */ /* 0x000fc80000000000 */
[----:B------:R-:W-:-:S04]  /*01f0*/  FADD R3, R3, 6635535 ;  /* 0x4aca801e03037421 */ /* 0x000fc80000000000 */
[----:B------:R-:W-:-:S04]  /*0200*/  FFMA R3, R0, 3.973423004150390625, R3 ;  /* 0x407e4c9000037823 */ /* 0x000fc80000000003 */
[----:B------:R-:W-:-:S04]  /*0210*/  FADD R3, R3, -1.5211089703370817006e-05 ;  /* 0xb77f332203037421 */ /* 0x000fc80000000000 */
[----:B------:R-:W-:-:S04]  /*0220*/  FADD R3, R3, 1 ;  /* 0x3f80000003037421 */ /* 0x000fc80000000000 */
[----:B------:R-:W-:-:S04]  /*0230*/  FADD R3, R3, 153550656 ;  /* 0x4d126ff403037421 */ /* 0x000fc80000000000 */
[----:B------:R-:W-:-:S04]  /*0240*/  FFMA R3, R0, 4.2364573478698730469, R3 ;  /* 0x4087910f00037823 */ /* 0x000fc80000000003 */
[----:B------:R-:W-:-:S04]  /*0250*/  FADD R3, R3, 1.7746271623764187098e-05 ;  /* 0x3794ddd403037421 */ /* 0x000fc80000000000 */
[----:B------:R-:W-:-:S04]  /*0260*/  FADD R3, R3, -1 ;  /* 0xbf80000003037421 */ /* 0x000fc80000000000 */
[----:B------:R-:W-:-:S04]  /*0270*/  FADD R3, R3, 3.55325900800000000000e+09 ;  /* 0x4f53ca6e03037421 */ /* 0x000fc80000000000 */
[----:B------:R-:W-:-:S04]  /*0280*/  FFMA R3, R0, 4.4588499069213867188, R3 ;  /* 0x408eaee600037823 */ /* 0x000fc80000000003 */
[----:B------:R-:W-:-:S04]  /*0290*/  FADD R3, R3, -2.0281453544157557189e-05 ;  /* 0xb7aa221703037421 */ /* 0x000fc80000000000 */
[----:B------:R-:W-:-:S04]  /*02a0*/  FADD R3, R3, 1 ;  /* 0x3f80000003037421 */ /* 0x000fc80000000000 */
[----:B------:R-:W-:-:S04]  /*02b0*/  FADD R3, R3, 8.22245457920000000000e+10 ;  /* 0x519927b803037421 */ /* 0x000fc80000000000 */
[----:B------:R-:W-:-:S04]  /*02c0*/  FFMA R3, R0, 4.6514949798583984375, R3 ;  /* 0x4094d90c00037823 */ /* 0x000fc80000000003 */
[----:B------:R-:W-:-:S04]  /*02d0*/  FADD R3, R3, 2.2816633645561523736e-05 ;  /* 0x37bf665903037421 */ /* 0x000fc80000000000 */
[----:B------:R-:W-:-:S04]  /*02e0*/  FADD R3, R3, -1 ;  /* 0xbf80000003037421 */ /* 0x000fc80000000000 */
[----:B------:R-:W-:-:S04]  /*02f0*/  FADD R3, R3, 1.90272779059200000000e+12 ;  /* 0x53dd81b503037421 */ /* 0x000fc80000000000 */
[----:B------:R-:W-:-:S04]  /*0300*/  FFMA R3, R0, 4.8214201927185058594, R3 ;  /* 0x409a491300037823 */ /* 0x000fc80000000003 */
[----:B------:R-:W-:-:S04]  /*0310*/  FADD R3, R3, -2.5351815565954893827e-05 ;  /* 0xb7d4aa9c03037421 */ /* 0x000fc80000000000 */
[----:B------:R-:W-:-:S04]  /*0320*/  FADD R3, R3, 1 ;  /* 0x3f80000003037421 */ /* 0x000fc80000000000 */
[----:B------:R-:W-:-:S04]  /*0330*/  FADD R3, R3, 4.40303228026880000000e+13 ;  /* 0x56202e6f03037421 */ /* 0x000fc80000000000 */
[----:B------:R-:W-:-:S04]  /*0340*/  FFMA R3, R0, 4.973423004150390625, R3 ;  /* 0x409f264800037823 */ /* 0x000fc80000000003 */
[----:B------:R-:W-:-:S04]  /*0350*/  FADD R3, R3, 2.7886997486348263919e-05 ;  /* 0x37e9eedf03037421 */ /* 0x000fc80000000000 */
[----:B------:R-:W-:-:S04]  /*0360*/  FADD R3, R3, -1 ;  /* 0xbf80000003037421 */ /* 0x000fc80000000000 */
[----:B------:R-:W-:-:S04]  /*0370*/  FADD R3, R3, 1.01888938737664000000e+15 ;  /* 0x5867ab2b03037421 */ /* 0x000fc80000000000 */
[----:B------:R-:W-:-:S04]  /*0380*/  FFMA R3, R0, 5.1109266281127929688, R3 ;  /* 0x40a38cb600037823 */ /* 0x000fc80000000003 */
[----:B------:R-:W-:-:S04]  /*0390*/  FADD R3, R3, -3.0422179406741634011e-05 ;  /* 0xb7ff332203037421 */ /* 0x000fc80000000000 */
[----:B------:R-:W-:-:S04]  /*03a0*/  FADD R3, R3, 1 ;  /* 0x3f80000003037421 */ /* 0x000fc80000000000 */
[----:B------:R-:W-:-:S04]  /*03b0*/  FADD R3, R3, 2.35778049394606080000e+16 ;  /* 0x5aa787c703037421 */ /* 0x000fc80000000000 */
[----:B------:R-:W-:-:S04]  /*03c0*/  FFMA R3, R0, 5.2364573478698730469, R3 ;  /* 0x40a7910f00037823 */ /* 0x000fc80000000003 */
[----:B------:R-:W-:-:S04]  /*03d0*/  FADD R3, R3, 3.2957359508145600557e-05 ;  /* 0x380a3bb203037421 */ /* 0x000fc80000000000 */
[----:B------:R-:W-:-:S04]  /*03e0*/  FADD R3, R3, -1 ;  /* 0xbf80000003037421 */ /* 0x000fc80000000000 */
[----:B------:R-:W-:-:S04]  /*03f0*/  FADD R3, R3, 5.45605294932099072000e+17 ;  /* 0x5cf24c2403037421 */ /* 0x000fc80000000000 */
[----:B------:R-:W-:-:S04]  /*0400*/  FFMA R3, R0, 5.3519349098205566406, R3 ;  /* 0x40ab430d00037823 */ /* 0x000fc80000000003 */
[----:B------:R-:W-:-:S04]  /*0410*/  FADD R3, R3, -3.5492543247528374195e-05 ;  /* 0xb814ddd403037421 */ /* 0x000fc80000000000 */
[----:B------:R-:W-:-:S04]  /*0420*/  FADD R3, R3, 1 ;  /* 0x3f80000003037421 */ /* 0x000fc80000000000 */
[----:B------:R-:W-:-:S04]  /*0430*/  FADD R3, R3, 1.26256502403099525120e+19 ;  /* 0x5f2f375203037421 */ /* 0x000fc80000000000 */
[----:B------:R-:W-:-:S04]  /*0440*/  FFMA R3, R0, 5.4588499069213867188, R3 ;  /* 0x40aeaee600037823 */ /* 0x000fc80000000003 */
[----:B------:R-:W-:-:S04]  /*0450*/  FADD R3, R3, 3.8027723348932340741e-05 ;  /* 0x381f7ff503037421 */ /* 0x000fc80000000000 */
[----:B------:R-:W-:-:S04]  /*0460*/  FADD R3, R3, -1 ;  /* 0xbf80000003037421 */ /* 0x000fc80000000000 */
[----:B------:R-:W-:-:S04]  /*0470*/  FADD R3, R3, 2.92164727823057027072e+20 ;  /* 0x617d699a03037421 */ /* 0x000fc80000000000 */
[----:B------:R-:W-:-:S04]  /*0480*/  FFMA R3, R0, 5.5583853721618652344, R3 ;  /* 0x40b1de4b00037823 */ /* 0x000fc80000000003 */
[----:B------:R-:W-:-:S04]  /*0490*/  FADD R3, R3, -4.0562907088315114379e-05 ;  /* 0xb82a221703037421 */ /* 0x000fc80000000000 */
[----:B------:R-:W-:-:S04]  /*04a0*/  FADD R3, R3, 1 ;  /* 0x3f80000003037421 */ /* 0x000fc80000000000 */
[----:B------:R-:W-:-:S04]  /*04b0*/  FADD R3, R3, 6.76087581820262652314e+21 ;  /* 0x63b7410003037421 */ /* 0x000fc80000000000 */
[----:B------:R-:W-:-:S04]  /*04c0*/  FFMA R3, R0, 5.6514949798583984375, R3 ;  /* 0x40b4d90c00037823 */ /* 0x000fc80000000003 */
[----:B------:R-:W-:-:S04]  /*04d0*/  FADD R3, R3, 4.3098087189719080925e-05 ;  /* 0x3834c43803037421 */ /* 0x000fc80000000000 */
[----:B------:R-:W-:-:S04]  /*04e0*/  FADD R3, R3, -1 ;  /* 0xbf80000003037421 */ /* 0x000fc80000000000 */
[----:B------:R-:W-:-:S04]  /*04f0*/  FADD R3, R3, 1.56450925757592359666e+23 ;  /* 0x660484e303037421 */ /* 0x000fc80000000000 */
[----:B------:R-:W-:-:S04]  /*0500*/  FFMA R3, R0, 5.7389578819274902344, R3 ;  /* 0x40b7a58b00037823 */ /* 0x000fc80000000003 */
[----:B------:R-:W-:-:S04]  /*0510*/  FADD R3, R3, -4.5633267291123047471e-05 ;  /* 0xb83f665903037421 */ /* 0x000fc80000000000 */
[----:B------:R-:W-:-:S04]  /*0520*/  FADD R3, R3, 1 ;  /* 0x3f80000003037421 */ /* 0x000fc80000000000 */
[----:B------:R-:W-:-:S04]  /*0530*/  FADD R3, R3, 3.62037326811617264088e+24 ;  /* 0x683fa93503037421 */ /* 0x000fc80000000000 */
[----:B------:R-:W-:-:S04]  /*0540*/  FFMA R3, R0, 5.8214201927185058594, R3 ;  /* 0x40ba491300037823 */ /* 0x000fc80000000003 */
[----:B------:R-:W-:-:S04]  /*0550*/  FADD R3, R3, 4.8168451030505821109e-05 ;  /* 0x384a087b03037421 */ /* 0x000fc80000000000 */
[----:B------:R-:W-:-:S04]  /*0560*/  FADD R3, R3, -1 ;  /* 0xbf80000003037421 */ /* 0x000fc80000000000 */
[----:B------:R-:W-:-:S04]  /*0570*/  FADD R3, R3, 8.37777236617872627644e+25 ;  /* 0x6a8a993f03037421 */ /* 0x000fc80000000000 */
[----:B------:R-:W-:-:S04]  /*0580*/  FFMA R3, R0, 5.8994226455688476562, R3 ;  /* 0x40bcc81200037823 */ /* 0x000fc80000000003 */
[----:B------:R-:W-:-:S04]  /*0590*/  FADD R3, R3, -5.0703631131909787655e-05 ;  /* 0xb854aa9c03037421 */ /* 0x000fc80000000000 */
[----:B------:R-:W-:-:S04]  /*05a0*/  FADD R3, R3, 1 ;  /* 0x3f80000003037421 */ /* 0x000fc80000000000 */
[----:B------:R-:W-:-:S04]  /*05b0*/  FADD R3, R3, 1.93866927528970811799e+27 ;  /* 0x6cc8742603037421 */ /* 0x000fc80000000000 */
[----:B------:R-:W-:-:S04]  /*05c0*/  FFMA R3, R0, 5.973423004150390625, R3 ;  /* 0x40bf264800037823 */ /* 0x000fc80000000003 */
[----:B------:R-:W-:-:S04]  /*05d0*/  FADD R3, R3, 5.7053512136917561293e-05 ;  /* 0x386f4cbe03037421 */ /* 0x000fc80000000000 */
[----:B------:R-:W-:-:S04]  /*05e0*/  FADD R3, R3, -1 ;  /* 0xbf80000003037421 */ /* 0x000fc80000000000 */
[----:B------:R-:W-:-:S04]  /*05f0*/  FADD R3, R3, 4.48620282400792740442e+28 ;  /* 0x6f10f50003037421 */ /* 0x000fc80000000000 */
[----:B------:R-:W-:-:S04]  /*0600*/  FFMA R3, R0, 6.0438122749328613281, R3 ;  /* 0x40c166e900037823 */ /* 0x000fc80000000003 */
[----:B------:R-:W-:-:S04]  /*0610*/  FADD R3, R3, -5.5773994972696527839e-05 ;  /* 0xb869eedf03037421 */ /* 0x000fc80000000000 */
[----:B------:R-:W-:-:S04]  /*0620*/  FADD R3, R3, 1 ;  /* 0x3f80000003037421 */ /* 0x000fc80000000000 */
[----:B------:R-:W-:-:S04]  /*0630*/  FADD R3, R3, 1.03813558002720969719e+30 ;  /* 0x7151a65a03037421 */ /* 0x000fc80000000000 */
[----:B------:R-:W-:-:S04]  /*0640*/  FFMA R3, R0, 6.1109266281127929688, R3 ;  /* 0x40c38cb600037823 */ /* 0x000fc80000000003 */
[----:B------:R-:W-:-:S04]  /*0650*/  FADD R3, R3, 5.4494477808475494385e-05 ;  /* 0x3864910003037421 */ /* 0x000fc80000000000 */
[----:B------:R-:W-:-:S04]  /*0660*/  FADD R3, R3, -1 ;  /* 0xbf80000003037421 */ /* 0x000fc80000000000 */
[----:B------:R-:W-:-:S04]  /*0670*/  FADD R3, R3, 2.40232395421696412937e+31 ;  /* 0x73979ba303037421 */ /* 0x000fc80000000000 */
[----:B------:R-:W-:-:S04]  /*0680*/  FFMA R3, R0, 6.1750569343566894531, R3 ;  /* 0x40c59a1100037823 */ /* 0x000fc80000000003 */
[----:B------:R-:W-:-:S04]  /*0690*/  FADD R3, R3, -6.0844358813483268023e-05 ;  /* 0xb87f332203037421 */ /* 0x000fc80000000000 */
[----:B------:R-:W-:-:S04]  /*06a0*/  FADD R3, R3, 1 ;  /* 0x3f80000003037421 */ /* 0x000fc80000000000 */
[----:B------:R-:W-:-:S04]  /*06b0*/  FADD R3, R3, 5.55912913119105811714e+32 ;  /* 0x75db44dc03037421 */ /* 0x000fc80000000000 */
[----:B------:R-:W-:-:S04]  /*06c0*/  FFMA R3, R0, 6.2364573478698730469, R3 ;  /* 0x40c7910f00037823 */ /* 0x000fc80000000003 */
[----:B------:R-:W-:-:S04]  /*06d0*/  FADD R3, R3, 6.719423981849104166e-05 ;  /* 0x388ceaa203037421 */ /* 0x000fc80000000000 */
[----:B------:R-:W-:-:S04]  /*06e0*/  FADD R3, R3, -1 ;  /* 0xbf80000003037421 */ /* 0x000fc80000000000 */
[----:B------:R-:W-:-:S04]  /*06f0*/  FADD R3, R3, 1.28641071496557183980e+34 ;  /* 0x781e8ff703037421 */ /* 0x000fc80000000000 */
[----:B------:R-:W-:-:S04]  /*0700*/  FFMA R3, R0, 6.2953510284423828125, R3 ;  /* 0x40c9738400037823 */ /* 0x000fc80000000003 */
[----:B------:R-:W-:-:S04]  /*0710*/  FADD R3, R3, -6.5914719016291201115e-05 ;  /* 0xb88a3bb203037421 */ /* 0x000fc80000000000 */
[----:B------:R-:W-:-:S04]  /*0720*/  FADD R3, R3, 1 ;  /* 0x3f80000003037421 */ /* 0x000fc80000000000 */
[----:B------:R-:W-:-:S04]  /*0730*/  FADD R3, R3, 2.97685123823201852473e+35 ;  /* 0x7a65540a03037421 */ /* 0x000fc80000000000 */
[----:B------:R-:W-:-:S04]  /*0740*/  FFMA R3, R0, 6.3519349098205566406, R3 ;  /* 0x40cb430d00037823 */ /* 0x000fc80000000003 */
[----:B------:R-:W-:-:S04]  /*0750*/  FADD R3, R3, 6.4635205490048974752e-05 ;  /* 0x38878cc303037421 */ /* 0x000fc80000000000 */
[----:B------:R-:W-:-:S04]  /*0760*/  FADD R3, R3, -1 ;  /* 0xbf80000003037421 */ /* 0x000fc80000000000 */
[----:B------:R-:W-:-:S04]  /*0770*/  FADD R3, R3, 6.88862125633863599735e+36 ;  /* 0x7ca5d66803037421 */ /* 0x000fc80000000000 */
[----:B------:R-:W-:-:S04]  /*0780*/  FFMA R3, R0, 6.4063825607299804688, R3 ;  /* 0x40cd011600037823 */ /* 0x000fc80000000003 */
[----:B------:R-:W-:-:S04]  /*0790*/  FADD R3, R3, -7.098508649505674839e-05 ;  /* 0xb894ddd403037421 */ /* 0x000fc80000000000 */
[----:B------:R-:W-:-:S04]  /*07a0*/  FADD R3, R3, 1 ;  /* 0x3f80000003037421 */ /* 0x000fc80000000000 */
[----:B------:R-:W-:-:S04]  /*07b0*/  FADD R3, R3, 1.59407042696290243587e+38 ;  /* 0x7eefd95c03037421 */ /* 0x000fc80000000000 */
[----:B------:R-:W-:-:S04]  /*07c0*/  FFMA R3, R0, 6.4588499069213867188, R3 ;  /* 0x40ceaee600037823 */ /* 0x000fc80000000003 */
[----:B------:R-:W-:-:S04]  /*07d0*/  FADD R3, R3, 7.7334960224106907845e-05 ;  /* 0x38a22ee403037421 */ /* 0x000fc80000000000 */
[----:B------:R-:W-:-:S04]  /*07e0*/  FADD R3, R3, -1 ;  /* 0xbf80000003037421 */ /* 0x000fc80000000000 */
[----:B------:R-:W-:-:S04]  /*07f0*/  FADD R3, R3, +INF ;  /* 0x7f80000003037421 */ /* 0x000fc80000000000 */
[----:B------:R-:W-:-:S04]  /*0800*/  FFMA R3, R0, 6.5094757080078125, R3 ;  /* 0x40d04da000037823 */ /* 0x000fc80000000003 */
[----:B------:R-:W-:-:S04]  /*0810*/  FADD R3, R3, -7.6055446697864681482e-05 ;  /* 0xb89f7ff503037421 */ /* 0x000fc80000000000 */
[----:B------:R-:W-:-:S04]  /*0820*/  FADD R3, R3, 1 ;  /* 0x3f80000003037421 */ /* 0x000fc80000000000 */
[----:B------:R-:W-:-:S04]  /*0830*/  FADD R3, R3, +INF ;  /* 0x7f80000003037421 */ /* 0x000fc80000000000 */
[----:B------:R-:W-:-:S04]  /*0840*/  FFMA R3, R0, 6.5583853721618652344, R3 ;  /* 0x40d1de4b00037823 */ /* 0x000fc80000000003 */
[----:B------:R-:W-:-:S04]  /*0850*/  FADD R3, R3, 7.477593317162245512e-05 ;  /* 0x389cd10603037421 */ /* 0x000fc80000000000 */
[----:B------:R-:W-:-:S04]  /*0860*/  FADD R3, R3, -1 ;  /* 0xbf80000003037421 */ /* 0x000fc80000000000 */
[----:B------:R-:W-:-:S04]  /*0870*/  FADD R3, R3, +INF ;  /* 0x7f80000003037421 */ /* 0x000fc80000000000 */
[----:B------:R-:W-:-:S04]  /*0880*/  FFMA R3, R0, 6.6056914329528808594, R3 ;  /* 0x40d361d300037823 */ /* 0x000fc80000000003 */
[----:B------:R-:W-:-:S04]  /*0890*/  FADD R3, R3, -8.1125814176630228758e-05 ;  /* 0xb8aa221703037421 */ /* 0x000fc80000000000 */
[----:B------:R-:W-:-:S04]  /*08a0*/  FADD R3, R3, 1 ;  /* 0x3f80000003037421 */ /* 0x000fc80000000000 */
[----:B------:R-:W-:-:S04]  /*08b0*/  FADD R3, R3, +INF ;  /* 0x7f80000003037421 */ /* 0x000fc80000000000 */
[----:B------:R-:W-:-:S04]  /*08c0*/  FFMA R3, R0, 6.6514949798583984375, R3 ;  /* 0x40d4d90c00037823 */ /* 0x000fc80000000003 */
[----:B------:R-:W-:-:S04]  /*08d0*/  FADD R3, R3, 8.7475687905680388212e-05 ;  /* 0x38b7732703037421 */ /* 0x000fc80000000000 */
[----:B------:R-:W-:-:S04]  /*08e0*/  FADD R3, R3, -1 ;  /* 0xbf80000003037421 */ /* 0x000fc80000000000 */
[----:B------:R-:W-:-:S04]  /*08f0*/  FADD R3, R3, +INF ;  /* 0x7f80000003037421 */ /* 0x000fc80000000000 */
[----:B------:R-:W-:-:S04]  /*0900*/  FFMA R3, R0, 6.6958889961242675781, R3 ;  /* 0x40d644b900037823 */ /* 0x000fc80000000003 */
[----:B------:R-:W-:-:S04]  /*0910*/  FADD R3, R3, -8.619617437943816185e-05 ;  /* 0xb8b4c43803037421 */ /* 0x000fc80000000000 */
[----:B------:R-:W-:-:S04]  /*0920*/  FADD R3, R3, 1 ;  /* 0x3f80000003037421 */ /* 0x000fc80000000000 */
[----:B------:R-:W-:-:S04]  /*0930*/  FADD R3, R3, +INF ;  /* 0x7f80000003037421 */ /* 0x000fc80000000000 */
[----:B------:R-:W-:-:S04]  /*0940*/  FFMA R3, R0, 6.7389578819274902344, R3 ;  /* 0x40d7a58b00037823 */ /* 0x000fc80000000003 */
[----:B------:R-:W-:-:S04]  /*0950*/  FADD R3, R3, 8.4916660853195935488e-05 ;  /* 0x38b2154903037421 */ /* 0x000fc80000000000 */
[----:B------:R-:W-:-:S04]  /*0960*/  FADD R3, R3, -1 ;  /* 0xbf80000003037421 */ /* 0x000fc80000000000 */
[----:B------:R-:W-:-:S04]  /*0970*/  FADD R3, R3, +INF ;  /* 0x7f80000003037421 */ /* 0x000fc80000000000 */
[----:B------:R-:W-:-:S04]  /*0980*/  FFMA R3, R0, 6.7807779312133789062, R3 ;  /* 0x40d8fc2200037823 */ /* 0x000fc80000000003 */
[----:B------:R-:W-:-:S04]  /*0990*/  FADD R3, R3, -9.1266534582246094942e-05 ;  /* 0xb8bf665903037421 */ /* 0x000fc80000000000 */
[----:B------:R-:W-:-:S04]  /*09a0*/  FADD R3, R3, 1 ;  /* 0x3f80000003037421 */ /* 0x000fc80000000000 */
[----:B------:R-:W-:-:S04]  /*09b0*/  FADD R3, R3, +INF ;  /* 0x7f80000003037421 */ /* 0x000fc80000000000 */
[----:B------:R-:W-:-:S04]  /*09c0*/  FFMA R3, R0, 6.8214201927185058594, R3 ;  /* 0x40da491300037823 */ /* 0x000fc80000000003 */
[----:B------:R-:W-:-:S04]  /*09d0*/  FADD R3, R3, 9.761641558725386858e-05 ;  /* 0x38ccb76a03037421 */ /* 0x000fc80000000000 */
[----:B------:R-:W-:-:S04]  /*09e0*/  FADD R3, R3, -1 ;  /* 0xbf80000003037421 */ /* 0x000fc80000000000 */
[----:B------:R-:W-:-:S04]  /*09f0*/  FADD R3, R3, +INF ;  /* 0x7f80000003037421 */ /* 0x000fc80000000000 */
[----:B------:R-:W-:-:S04]  /*0a00*/  FFMA R3, R0, 6.8609480857849121094, R3 ;  /* 0x40db8ce300037823 */ /* 0x000fc80000000003 */
[----:B------:R-:W-:-:S04]  /*0a10*/  FADD R3, R3, -9.6336902061011642218e-05 ;  /* 0xb8ca087b03037421 */ /* 0x000fc80000000000 */
[----:B------:R-:W-:-:S04]  /*0a20*/  FADD R3, R3, 1 ;  /* 0x3f80000003037421 */ /* 0x000fc80000000000 */
[----:B------:R-:W-:-:S04]  /*0a30*/  FADD R3, R3, +INF ;  /* 0x7f80000003037421 */ /* 0x000fc80000000000 */
[----:B------:R-:W-:-:S04]  /*0a40*/  FFMA R3, R0, 6.8994226455688476562, R3 ;  /* 0x40dcc81200037823 */ /* 0x000fc80000000003 */
[----:B------:R-:W-:-:S04]  /*0a50*/  FADD R3, R3, 9.5057381258811801672e-05 ;  /* 0x38c7598b03037421 */ /* 0x000fc80000000000 */
[----:B------:R-:W-:-:S04]  /*0a60*/  FADD R3, R3, -1 ;  /* 0xbf80000003037421 */ /* 0x000fc80000000000 */
[----:B------:R-:W-:-:S04]  /*0a70*/  FADD R3, R3, +INF ;  /* 0x7f80000003037421 */ /* 0x000fc80000000000 */
[----:B------:R-:W-:-:S04]  /*0a80*/  FFMA R3, R0, 6.93689727783203125, R3 ;  /* 0x40ddfb1000037823 */ /* 0x000fc80000000003 */
[----:B------:R-:W-:-:S04]  /*0a90*/  FADD R3, R3, -0.00010140726226381957531 ;  /* 0xb8d4aa9c03037421 */ /* 0x000fc80000000000 */
[----:B------:R-:W-:-:S04]  /*0aa0*/  FADD R3, R3, 1 ;  /* 0x3f80000003037421 */ /* 0x000fc80000000000 */
[----:B------:R-:W-:-:S04]  /*0ab0*/  FADD R3, R3, +INF ;  /* 0x7f80000003037421 */ /* 0x000fc80000000000 */
[----:B------:R-:W-:-:S04]  /*0ac0*/  FFMA R3, R0, 6.973423004150390625, R3 ;  /* 0x40df264800037823 */ /* 0x000fc80000000003 */
[----:B------:R-:W-:-:S04]  /*0ad0*/  FADD R3, R3, 0.00010775714326882734895 ;  /* 0x38e1fbad03037421 */ /* 0x000fc80000000000 */
[----:B------:R-:W-:-:S04]  /*0ae0*/  FADD R3, R3, -1 ;  /* 0xbf80000003037421 */ /* 0x000fc80000000000 */
[----:B------:R-:W-:-:S04]  /*0af0*/  FADD R3, R3, +INF ;  /* 0x7f80000003037421 */ /* 0x000fc80000000000 */
[----:B------:R-:W-:-:S04]  /*0b00*/  FFMA R3, R0, 7.0090470314025878906, R3 ;  /* 0x40e04a1d00037823 */ /* 0x000fc80000000003 */
[----:B------:R-:W-:-:S04]  /*0b10*/  FADD R3, R3, -0.00011410702427383512259 ;  /* 0xb8ef4cbe03037421 */ /* 0x000fc80000000000 */
[----:B------:R-:W-:-:S04]  /*0b20*/  FADD R3, R3, 1 ;  /* 0x3f80000003037421 */ /* 0x000fc80000000000 */
[----:B------:R-:W-:-:S04]  /*0b30*/  FADD R3, R3, +INF ;  /* 0x7f80000003037421 */ /* 0x000fc80000000000 */
[----:B------:R-:W-:-:S04]  /*0b40*/  FFMA R3, R0, 7.0438122749328613281, R3 ;  /* 0x40e166e900037823 */ /* 0x000fc80000000003 */
[----:B------:R-:W-:-:S04]  /*0b50*/  FADD R3, R3, 0.00010519810894038528204 ;  /* 0x38dc9dce03037421 */ /* 0x000fc80000000000 */
[----:B------:R-:W-:-:S04]  /*0b60*/  FADD R3, R3, -1 ;  /* 0xbf80000003037421 */ /* 0x000fc80000000000 */
[----:B------:R-:W-:-:S04]  /*0b70*/  FADD R3, R3, +INF ;  /* 0x7f80000003037421 */ /* 0x000fc80000000000 */
[----:B------:R-:W-:-:S04]  /*0b80*/  FFMA R3, R0, 7.0777597427368164062, R3 ;  /* 0x40e27d0200037823 */ /* 0x000fc80000000003 */
[----:B------:R-:W-:-:S04]  /*0b90*/  FADD R3, R3, -0.00011154798994539305568 ;  /* 0xb8e9eedf03037421 */ /* 0x000fc80000000000 */
[----:B------:R-:W-:-:S04]  /*0ba0*/  FADD R3, R3, 1 ;  /* 0x3f80000003037421 */ /* 0x000fc80000000000 */
[----:B------:R-:W-:-:S04]  /*0bb0*/  FADD R3, R3, +INF ;  /* 0x7f80000003037421 */ /* 0x000fc80000000000 */
[----:B------:R-:W-:-:S04]  /*0bc0*/  FFMA R3, R0, 7.1109266281127929688, R3 ;  /* 0x40e38cb600037823 */ /* 0x000fc80000000003 */
[----:B------:R-:W-:-:S04]  /*0bd0*/  FADD R3, R3, 0.00011789787095040082932 ;  /* 0x38f73ff003037421 */ /* 0x000fc80000000000 */
[----:B------:R-:W-:-:S04]  /*0be0*/  FADD R3, R3, -1 ;  /* 0xbf80000003037421 */ /* 0x000fc80000000000 */
[----:B------:R-:W-:-:S04]  /*0bf0*/  FADD R3, R3, +INF ;  /* 0x7f80000003037421 */ /* 0x000fc80000000000 */
[----:B------:R-:W-:-:S04]  /*0c00*/  FFMA R3, R0, 7.1433482170104980469, R3 ;  /* 0x40e4964f00037823 */ /* 0x000fc80000000003 */
[----:B------:R-:W-:-:S04]  /*0c10*/  FADD R3, R3, -0.00010898895561695098877 ;  /* 0xb8e4910003037421 */ /* 0x000fc80000000000 */
[----:B------:R-:W-:-:S04]  /*0c20*/  FADD R3, R3, 1 ;  /* 0x3f80000003037421 */ /* 0x000fc80000000000 */
[----:B------:R-:W-:-:S04]  /*0c30*/  FADD R3, R3, +INF ;  /* 0x7f80000003037421 */ /* 0x000fc80000000000 */
[----:B------:R-:W-:-:S04]  /*0c40*/  FFMA R3, R0, 7.1750569343566894531, R3 ;  /* 0x40e59a1100037823 */ /* 0x000fc80000000003 */
[----:B------:R-:W-:-:S04]  /*0c50*/  FADD R3, R3, 0.00011533883662195876241 ;  /* 0x38f1e21103037421 */ /* 0x000fc80000000000 */
[----:B------:R-:W-:-:S04]  /*0c60*/  FADD R3, R3, -1 ;  /* 0xbf80000003037421 */ /* 0x000fc80000000000 */
[----:B------:R-:W-:-:S04]  /*0c70*/  FADD R3, R3, +INF ;  /* 0x7f80000003037421 */ /* 0x000fc80000000000 */
[----:B------:R-:W-:-:S04]  /*0c80*/  FFMA R3, R0, 7.2060837745666503906, R3 ;  /* 0x40e6983d00037823 */ /* 0x000fc80000000003 */
[----:B------:R-:W-:-:S04]  /*0c90*/  FADD R3, R3, -0.00012168871762696653605 ;  /* 0xb8ff332203037421 */ /* 0x000fc80000000000 */
[----:B------:R-:W-:-:S04]  /*0ca0*/  FADD R3, R3, 1 ;  /* 0x3f80000003037421 */ /* 0x000fc80000000000 */
[----:B------:R-:W-:-:S04]  /*0cb0*/  FADD R3, R3, +INF ;  /* 0x7f80000003037421 */ /* 0x000fc80000000000 */
[----:B------:R-:W-:-:S04]  /*0cc0*/  FFMA R3, R0, 7.2364573478698730469, R3 ;  /* 0x40e7910f00037823 */ /* 0x000fc80000000003 */
[----:B------:R-:W-:-:S04]  /*0cd0*/  FADD R3, R3, 0.0001280385913560166955 ;  /* 0x3906421903037421 */ /* 0x000fc80000000000 */
[----:B------:R-:W-:-:S04]  /*0ce0*/  FADD R3, R3, -1 ;  /* 0xbf80000003037421 */ /* 0x000fc80000000000 */
[----:B------:R-:W-:-:S04]  /*0cf0*/  FADD R3, R3, +INF ;  /* 0x7f80000003037421 */ /* 0x000fc80000000000 */
[----:B------:R-:W-:-:S04]  /*0d00*/  FFMA R3, R0, 7.266204833984375, R3 ;  /* 0x40e884c000037823 */ /* 0x000fc80000000003 */
[----:B------:R-:W-:-:S04]  /*0d10*/  FADD R3, R3, -0.00013438847963698208332 ;  /* 0xb90ceaa203037421 */ /* 0x000fc80000000000 */
[----:B------:R-:W-:-:S04]  /*0d20*/  FADD R3, R3, 1 ;  /* 0x3f80000003037421 */ /* 0x000fc80000000000 */
[----:B------:R-:W-:-:S04]  /*0d30*/  FADD R3, R3, +INF ;  /* 0x7f80000003037421 */ /* 0x000fc80000000000 */
[----:B------:R-:W-:-:S04]  /*0d40*/  FFMA R3, R0, 7.2953510284423828125, R3 ;  /* 0x40e9738400037823 */ /* 0x000fc80000000003 */
[----:B------:R-:W-:-:S04]  /*0d50*/  FADD R3, R3, 0.00012547956430353224277 ;  /* 0x3903932a03037421 */ /* 0x000fc80000000000 */
[----:B------:R-:W-:-:S04]  /*0d60*/  FADD R3, R3, -1 ;  /* 0xbf80000003037421 */ /* 0x000fc80000000000 */
[----:B------:R-:W-:-:S04]  /*0d70*/  FADD R3, R3, +INF ;  /* 0x7f80000003037421 */ /* 0x000fc80000000000 */
[----:B------:R-:W-:-:S04]  /*0d80*/  FFMA R3, R0, 7.3239202499389648438, R3 ;  /* 0x40ea5d8e00037823 */ /* 0x000fc80000000003 */
[----:B------:R-:W-:-:S04]  /*0d90*/  FADD R3, R3, -0.00013182943803258240223 ;  /* 0xb90a3bb203037421 */ /* 0x000fc80000000000 */
[----:B------:R-:W-:-:S04]  /*0da0*/  FADD R3, R3, 1 ;  /* 0x3f80000003037421 */ /* 0x000fc80000000000 */
[----:B------:R-:W-:-:S04]  /*0db0*/  FADD R3, R3, +INF ;  /* 0x7f80000003037421 */ /* 0x000fc80000000000 */
[----:B------:R-:W-:-:S04]  /*0dc0*/  FFMA R3, R0, 7.3519349098205566406, R3 ;  /* 0x40eb430d00037823 */ /* 0x000fc80000000003 */
[----:B------:R-:W-:-:S04]  /*0dd0*/  FADD R3, R3, 0.00013817932631354779005 ;  /* 0x3910e43b03037421 */ /* 0x000fc80000000000 */
[----:B------:R-:W-:-:S04]  /*0de0*/  FADD R3, R3, -1 ;  /* 0xbf80000003037421 */ /* 0x000fc80000000000 */
[----:B------:R-:W-:-:S04]  /*0df0*/  FADD R3, R3, +INF ;  /* 0x7f80000003037421 */ /* 0x000fc80000000000 */
[----:B------:R-:W-:-:S04]  /*0e00*/  FFMA R3, R0, 7.3794155120849609375, R3 ;  /* 0x40ec242c00037823 */ /* 0x000fc80000000003 */
[----:B------:R-:W-:-:S04]  /*0e10*/  FADD R3, R3, -0.0001292704109800979495 ;  /* 0xb9078cc303037421 */ /* 0x000fc80000000000 */
[----:B------:R-:W-:-:S04]  /*0e20*/  FADD R3, R3, 1 ;  /* 0x3f80000003037421 */ /* 0x000fc80000000000 */
[----:B------:R-:W-:-:S04]  /*0e30*/  FADD R3, R3, +INF ;  /* 0x7f80000003037421 */ /* 0x000fc80000000000 */
[----:B------:R-:W-:-:S04]  /*0e40*/  FFMA R3, R0, 7.4063825607299804688, R3 ;  /* 0x40ed011600037823 */ /* 0x000fc80000000003 */
[----:B------:R-:W-:-:S04]  /*0e50*/  FADD R3, R3, 0.00013562028470914810896 ;  /* 0x390e354b03037421 */ /* 0x000fc80000000000 */
[----:B------:R-:W-:-:S04]  /*0e60*/  FADD R3, R3, -1 ;  /* 0xbf80000003037421 */ /* 0x000fc80000000000 */
[----:B------:R-:W-:-:S04]  /*0e70*/  FADD R3, R3, +INF ;  /* 0x7f80000003037421 */ /* 0x000fc80000000000 */
[----:B------:R-:W-:-:S04]  /*0e80*/  FFMA R3, R0, 7.4328546524047851562, R3 ;  /* 0x40edd9f200037823 */ /* 0x000fc80000000003 */
[----:B------:R-:W-:-:S04]  /*0e90*/  FADD R3, R3, -0.00014197017299011349678 ;  /* 0xb914ddd403037421 */ /* 0x000fc80000000000 */
[----:B------:R-:W-:-:S04]  /*0ea0*/  FADD R3, R3, 1 ;  /* 0x3f80000003037421 */ /* 0x000fc80000000000 */
[----:B------:R-:W-:-:S04]  /*0eb0*/  FADD R3, R3, +INF ;  /* 0x7f80000003037421 */ /* 0x000fc80000000000 */
[----:B------:R-:W-:-:S04]  /*0ec0*/  FFMA R3, R0, 7.4588499069213867188, R3 ;  /* 0x40eeaee600037823 */ /* 0x000fc80000000003 */
[----:B------:R-:W-:-:S04]  /*0ed0*/  FADD R3, R3, 0.00014832004671916365623 ;  /* 0x391b865c03037421 */ /* 0x000fc80000000000 */
[----:B------:R-:W-:-:S04]  /*0ee0*/  FADD R3, R3, -1 ;  /* 0xbf80000003037421 */ /* 0x000fc80000000000 */
[----:B------:R-:W-:-:S04]  /*0ef0*/  FADD R3, R3, +INF ;  /* 0x7f80000003037421 */ /* 0x000fc80000000000 */
[----:B------:R-:W-:-:S04]  /*0f00*/  FFMA R3, R0, 7.4843850135803222656, R3 ;  /* 0x40ef801500037823 */ /* 0x000fc80000000003 */
[----:B------:R-:W-:-:S04]  /*0f10*/  FADD R3, R3, -0.00015466992044821381569 ;  /* 0xb9222ee403037421 */ /* 0x000fc80000000000 */
[----:B------:R-:W-:-:S04]  /*0f20*/  FADD R3, R3, 1 ;  /* 0x3f80000003037421 */ /* 0x000fc80000000000 */
[----:B------:R-:W-:-:S04]  /*0f30*/  FADD R3, R3, +INF ;  /* 0x7f80000003037421 */ /* 0x000fc80000000000 */
[----:B------:R-:W-:-:S04]  /*0f40*/  FFMA R3, R0, 7.5094757080078125, R3 ;  /* 0x40f04da000037823 */ /* 0x000fc80000000003 */
[----:B------:R-:W-:-:S04]  /*0f50*/  FADD R3, R3, 0.00014576101966667920351 ;  /* 0x3918d76d03037421 */ /* 0x000fc80000000000 */
[----:B------:R-:W-:-:S04]  /*0f60*/  FADD R3, R3, -1 ;  /* 0xbf80000003037421 */ /* 0x000fc80000000000 */
[----:B------:R-:W-:-:S04]  /*0f70*/  FADD R3, R3, +INF ;  /* 0x7f80000003037421 */ /* 0x000fc80000000000 */
[----:B------:R-:W-:-:S04]  /*0f80*/  FFMA R3, R0, 7.5341382026672363281, R3 ;  /* 0x40f117a900037823 */ /* 0x000fc80000000003 */
[----:B------:R-:W-:-:S04]  /*0f90*/  FADD R3, R3, -0.00015211089339572936296 ;  /* 0xb91f7ff503037421 */ /* 0x000fc80000000000 */
[----:B------:R-:W-:-:S04]  /*0fa0*/  FADD R3, R3, 1 ;  /* 0x3f80000003037421 */ /* 0x000fc80000000000 */
[----:B------:R-:W-:-:S04]  /*0fb0*/  FADD R3, R3, +INF ;  /* 0x7f80000003037421 */ /* 0x000fc80000000000 */
[----:B------:R-:W-:-:S04]  /*0fc0*/  FFMA R3, R0, 7.5583853721618652344, R3 ;  /* 0x40f1de4b00037823 */ /* 0x000fc80000000003 */
[----:B------:R-:W-:-:S04]  /*0fd0*/  FADD R3, R3, 0.00015846076712477952242 ;  /* 0x3926287d03037421 */ /* 0x000fc80000000000 */
[----:B------:R-:W-:-:S04]  /*0fe0*/  FADD R3, R3, -1 ;  /* 0xbf80000003037421 */ /* 0x000fc80000000000 */
[----:B------:R-:W-:-:S04]  /*0ff0*/  FADD R3, R3, +INF ;  /* 0x7f80000003037421 */ /* 0x000fc80000000000 */
[----:B------:R-:W-:-:S04]  /*1000*/  FFMA R3, R0, 7.5822324752807617188, R3 ;  /* 0x40f2a1a600037823 */ /* 0x000fc80000000003 */
[----:B------:R-:W-:-:S04]  /*1010*/  FADD R3, R3, -0.00014955186634324491024 ;  /* 0xb91cd10603037421 */ /* 0x000fc80000000000 */
[----:B------:R-:W-:-:S04]  /*1020*/  FADD R3, R3, 1 ;  /* 0x3f80000003037421 */ /* 0x000fc80000000000 */
[----:B------:R-:W-:-:S04]  /*1030*/  FADD R3, R3, +INF ;  /* 0x7f80000003037421 */ /* 0x000fc80000000000 */
[----:B------:R-:W-:-:S04]  /*1040*/  FFMA R3, R0, 7.6056914329528808594, R3 ;  /* 0x40f361d300037823 */ /* 0x000fc80000000003 */
[----:B------:R-:W-:-:S04]  /*1050*/  FADD R3, R3, 0.00015590174007229506969 ;  /* 0x3923798e03037421 */ /* 0x000fc80000000000 */
[----:B------:R-:W-:-:S04]  /*1060*/  FADD R3, R3, -1 ;  /* 0xbf80000003037421 */ /* 0x000fc80000000000 */
[----:B------:R-:W-:-:S04]  /*1070*/  FADD R3, R3, +INF ;  /* 0x7f80000003037421 */ /* 0x000fc80000000000 */
[----:B------:R-:W-:-:S04]  /*1080*/  FFMA R3, R0, 7.6287751197814941406, R3 ;  /* 0x40f41eed00037823 */ /* 0x000fc80000000003 */
[----:B------:R-:W-:-:S04]  /*1090*/  FADD R3, R3, -0.00016225161380134522915 ;  /* 0xb92a221603037421 */ /* 0x000fc80000000000 */
[----:B------:R-:W-:-:S04]  /*10a0*/  FADD R3, R3, 1 ;  /* 0x3f80000003037421 */ /* 0x000fc80000000000 */
[----:B------:R-:W-:-:S04]  /*10b0*/  FADD R3, R3, +INF ;  /* 0x7f80000003037421 */ /* 0x000fc80000000000 */
[----:B------:R-:W-:-:S04]  /*10c0*/  FFMA R3, R0, 7.6514949798583984375, R3 ;  /* 0x40f4d90c00037823 */ /* 0x000fc80000000003 */
[----:B------:R-:W-:-:S04]  /*10d0*/  FADD R3, R3, 0.00016860150208231061697 ;  /* 0x3930ca9f03037421 */ /* 0x000fc80000000000 */
[----:B------:R-:W-:-:S04]  /*10e0*/  FADD R3, R3, -1 ;  /* 0xbf80000003037421 */ /* 0x000fc80000000000 */
[----:B------:R-:W-:-:S04]  /*10f0*/  FADD R3, R3, +INF ;  /* 0x7f80000003037421 */ /* 0x000fc80000000000 */
[----:B------:R-:W-:-:S04]  /*1100*/  FFMA R3, R0, 7.6738629341125488281, R3 ;  /* 0x40f5904900037823 */ /* 0x000fc80000000003 */
[----:B------:R-:W-:-:S04]  /*1110*/  FADD R3, R3, -0.00017495137581136077642 ;  /* 0xb937732703037421 */ /* 0x000fc80000000000 */
[----:B------:R-:W-:-:S04]  /*1120*/  FADD R3, R3, 1 ;  /* 0x3f80000003037421 */ /* 0x000fc80000000000 */
[----:B------:R-:W-:-:S04]  /*1130*/  FADD R3, R3, +INF ;  /* 0x7f80000003037421 */ /* 0x000fc80000000000 */
[----:B------:R-:W-:-:S04]  /*1140*/  FFMA R3, R0, 7.6958889961242675781, R3 ;  /* 0x40f644b900037823 */ /* 0x000fc80000000003 */
[----:B------:R-:W-:-:S04]  /*1150*/  FADD R3, R3, 0.00016604247502982616425 ;  /* 0x392e1bb003037421 */ /* 0x000fc80000000000 */
[----:B------:R-:W-:-:S04]  /*1160*/  FADD R3, R3, -1 ;  /* 0xbf80000003037421 */ /* 0x000fc80000000000 */
[----:B------:R-:W-:-:S04]  /*1170*/  FADD R3, R3, +INF ;  /* 0x7f80000003037421 */ /* 0x000fc80000000000 */
[----:B------:R-:W-:-:S04]  /*1180*/  FFMA R3, R0, 7.7175841331481933594, R3 ;  /* 0x40f6f67300037823 */ /* 0x000fc80000000003 */
[----:B------:R-:W-:-:S04]  /*1190*/  FADD R3, R3, -0.0001723923487588763237 ;  /* 0xb934c43803037421 */ /* 0x000fc80000000000 */
[----:B------:R-:W-:-:S04]  /*11a0*/  FADD R3, R3, 1 ;  /* 0x3f80000003037421 */ /* 0x000fc80000000000 */
[----:B------:R-:W-:-:S04]  /*11b0*/  FADD R3, R3, +INF ;  /* 0x7f80000003037421 */ /* 0x000fc80000000000 */
[----:B------:R-:W-:-:S04]  /*11c0*/  FFMA R3, R0, 7.7389578819274902344, R3 ;  /* 0x40f7a58b00037823 */ /* 0x000fc80000000003 */
[----:B------:R-:W-:-:S04]  /*11d0*/  FADD R3, R3, 0.00017874222248792648315 ;  /* 0x393b6cc003037421 */ /* 0x000fc80000000000 */
[----:B------:R-:W-:-:S04]  /*11e0*/  FADD R3, R3, -1 ;  /* 0xbf80000003037421 */ /* 0x000fc80000000000 */
[----:B------:R-:W-:-:S04]  /*11f0*/  FADD R3, R3, +INF ;  /* 0x7f80000003037421 */ /* 0x000fc80000000000 */
[----:B------:R-:W-:-:S04]  /*1200*/  FFMA R3, R0, 7.7600193023681640625, R3 ;  /* 0x40f8521400037823 */ /* 0x000fc80000000003 */
[----:B------:R-:W-:-:S04]  /*1210*/  FADD R3, R3, -0.00016983332170639187098 ;  /* 0xb932154903037421 */ /* 0x000fc80000000000 */
[----:B------:R-:W-:-:S04]  /*1220*/  FADD R3, R3, 1 ;  /* 0x3f80000003037421 */ /* 0x000fc80000000000 */
[----:B------:R-:W-:-:S04]  /*1230*/  FADD R3, R3, +INF ;  /* 0x7f80000003037421 */ /* 0x000fc80000000000 */
[----:B------:R-:W-:-:S04]  /*1240*/  FFMA R3, R0, 7.7807779312133789062, R3 ;  /* 0x40f8fc2200037823 */ /* 0x000fc80000000003 */
[----:B------:R-:W-:-:S04]  /*1250*/  FADD R3, R3, 0.00017618319543544203043 ;  /* 0x3938bdd103037421 */ /* 0x000fc80000000000 */
[----:B------:R-:W-:-:S04]  /*1260*/  FADD R3, R3, -1 ;  /* 0xbf80000003037421 */ /* 0x000fc80000000000 */
[----:B------:R-:W-:-:S04]  /*1270*/  FADD R3, R3, +INF ;  /* 0x7f80000003037421 */ /* 0x000fc80000000000 */
[----:B------:R-:W-:-:S04]  /*1280*/  FFMA R3, R0, 7.8012418746948242188, R3 ;  /* 0x40f9a3c600037823 */ /* 0x000fc80000000003 */
[----:B------:R-:W-:-:S04]  /*1290*/  FADD R3, R3, -0.00018253306916449218988 ;  /* 0xb93f665903037421 */ /* 0x000fc80000000000 */
[----:B------:R-:W-:-:S04]  /*12a0*/  FADD R3, R3, 1 ;  /* 0x3f80000003037421 */ /* 0x000fc80000000000 */
[----:B------:R-:W-:-:S04]  /*12b0*/  FADD R3, R3, +INF ;  /* 0x7f80000003037421 */ /* 0x000fc80000000000 */
[----:B------:R-:W-:-:S04]  /*12c0*/  FFMA R3, R0, 7.8214201927185058594, R3 ;  /* 0x40fa491300037823 */ /* 0x000fc80000000003 */
[----:B------:R-:W-:-:S04]  /*12d0*/  FADD R3, R3, 0.00018888295744545757771 ;  /* 0x39460ee203037421 */ /* 0x000fc80000000000 */
[----:B------:R-:W-:-:S04]  /*12e0*/  FADD R3, R3, -1 ;  /* 0xbf80000003037421 */ /* 0x000fc80000000000 */
[----:B------:R-:W-:-:S04]  /*12f0*/  FADD R3, R3, +INF ;  /* 0x7f80000003037421 */ /* 0x000fc80000000000 */
[----:B------:R-:W-:-:S04]  /*1300*/  FFMA R3, R0, 7.8413195610046386719, R3 ;  /* 0x40faec1700037823 */ /* 0x000fc80000000003 */
[----:B------:R-:W-:-:S04]  /*1310*/  FADD R3, R3, -0.00019523283117450773716 ;  /* 0xb94cb76a03037421 */ /* 0x000fc80000000000 */
[----:B------:R-:W-:-:S04]  /*1320*/  FADD R3, R3, 1 ;  /* 0x3f80000003037421 */ /* 0x000fc80000000000 */
[----:B------:R-:W-:-:S04]  /*1330*/  FADD R3, R3, +INF ;  /* 0x7f80000003037421 */ /* 0x000fc80000000000 */
[----:B------:R-:W-:-:S04]  /*1340*/  FFMA R3, R0, 7.8609480857849121094, R3 ;  /* 0x40fb8ce300037823 */ /* 0x000fc80000000003 */
[----:B------:R-:W-:-:S04]  /*1350*/  FADD R3, R3, 0.00018632391584105789661 ;  /* 0x39435ff203037421 */ /* 0x000fc80000000000 */
[----:B------:R-:W-:-:S04]  /*1360*/  FADD R3, R3, -1 ;  /* 0xbf80000003037421 */ /* 0x000fc80000000000 */
[----:B------:R-:W-:-:S04]  /*1370*/  FADD R3, R3, +INF ;  /* 0x7f80000003037421 */ /* 0x000fc80000000000 */
[----:B------:R-:W-:-:S04]  /*1380*/  FFMA R3, R0, 7.880313873291015625, R3 ;  /* 0x40fc2b8800037823 */ /* 0x000fc80000000003 */
[----:B------:R-:W-:-:S04]  /*1390*/  FADD R3, R3, -0.00019267380412202328444 ;  /* 0xb94a087b03037421 */ /* 0x000fc80000000000 */
[----:B------:R-:W-:-:S04]  /*13a0*/  FADD R3, R3, 1 ;  /* 0x3f80000003037421 */ /* 0x000fc80000000000 */
[----:B------:R-:W-:-:S04]  /*13b0*/  FADD R3, R3, +INF ;  /* 0x7f80000003037421 */ /* 0x000fc80000000000 */
[----:B------:R-:W-:-:S04]  /*13c0*/  FFMA R3, R0, 7.8994226455688476562, R3 ;  /* 0x40fcc81200037823 */ /* 0x000fc80000000003 */
[----:B------:R-:W-:-:S04]  /*13d0*/  FADD R3, R3, 0.00019902367785107344389 ;  /* 0x3950b10303037421 */ /* 0x000fc80000000000 */
[----:B------:R-:W-:-:S04]  /*13e0*/  FADD R3, R3, -1 ;  /* 0xbf80000003037421 */ /* 0x000fc80000000000 */
[----:B------:R-:W-:-:S04]  /*13f0*/  FADD R3, R3, +INF ;  /* 0x7f80000003037421 */ /* 0x000fc80000000000 */
[----:B------:R-:W-:-:S04]  /*1400*/  FFMA R3, R0, 7.91828155517578125, R3 ;  /* 0x40fd629000037823 */ /* 0x000fc80000000003 */
[----:B------:R-:W-:-:S04]  /*1410*/  FADD R3, R3, -0.00019011476251762360334 ;  /* 0xb947598b03037421 */ /* 0x000fc80000000000 */
[----:B------:R-:W-:-:S04]  /*1420*/  FADD R3, R3, 1 ;  /* 0x3f80000003037421 */ /* 0x000fc80000000000 */
[----:B------:R-:W-:-:S04]  /*1430*/  FADD R3, R3, +INF ;  /* 0x7f80000003037421 */ /* 0x000fc80000000000 */
[----:B------:R-:W-:-:S04]  /*1440*/  FFMA R3, R0, 7.93689727783203125, R3 ;  /* 0x40fdfb1000037823 */ /* 0x000fc80000000003 */
[----:B------:R-:W-:-:S04]  /*1450*/  FADD R3, R3, 0.00019646465079858899117 ;  /* 0x394e021403037421 */ /* 0x000fc80000000000 */
[----:B------:R-:W-:-:S04]  /*1460*/  FADD R3, R3, -1 ;  /* 0xbf80000003037421 */ /* 0x000fc80000000000 */
[----:B------:R-:W-:-:S04]  /*1470*/  FADD R3, R3, +INF ;  /* 0x7f80000003037421 */ /* 0x000fc80000000000 */
[----:B------:R-:W-:-:S04]  /*1480*/  FFMA R3, R0, 7.9552755355834960938, R3 ;  /* 0x40fe919e00037823 */ /* 0x000fc80000000003 */
[----:B------:R-:W-:-:S04]  /*1490*/  FADD R3, R3, -0.00020281452452763915062 ;  /* 0xb954aa9c03037421 */ /* 0x000fc80000000000 */
[----:B------:R-:W-:-:S04]  /*14a0*/  FADD R3, R3, 1 ;  /* 0x3f80000003037421 */ /* 0x000fc80000000000 */
[----:B------:R-:W-:-:S04]  /*14b0*/  FADD R3, R3, +INF ;  /* 0x7f80000003037421 */ /* 0x000fc80000000000 */
[----:B------:R-:W-:-:S04]  /*14c0*/  FFMA R3, R0, 7.973423004150390625, R3 ;  /* 0x40ff264800037823 */ /* 0x000fc80000000003 */
[----:B------:R-:W-:-:S04]  /*14d0*/  FADD R3, R3, 0.00020916439825668931007 ;  /* 0x395b532403037421 */ /* 0x000fc80000000000 */
[----:B------:R-:W-:-:S04]  /*14e0*/  FADD R3, R3, -1 ;  /* 0xbf80000003037421 */ /* 0x000fc80000000000 */
[----:B------:R-:W-:-:S04]  /*14f0*/  FADD R3, R3, +INF ;  /* 0x7f80000003037421 */ /* 0x000fc80000000000 */
[----:B------:R-:W-:-:S04]  /*1500*/  FFMA R3, R0, 7.9913449287414550781, R3 ;  /* 0x40ffb91900037823 */ /* 0x000fc80000000003 */
[----:B------:R-:W-:-:S04]  /*1510*/  FADD R3, R3, -0.0002155142865376546979 ;  /* 0xb961fbad03037421 */ /* 0x000fc80000000000 */
[----:B------:R-:W-:-:S04]  /*1520*/  FADD R3, R3, 1 ;  /* 0x3f80000003037421 */ /* 0x000fc80000000000 */
[----:B------:R-:W-:-:S04]  /*1530*/  FADD R3, R3, +INF ;  /* 0x7f80000003037421 */ /* 0x000fc80000000000 */
[----:B------:R-:W-:-:S04]  /*1540*/  FFMA R3, R0, 8.0090465545654296875, R3 ;  /* 0x4100250e00037823 */ /* 0x000fc80000000003 */
[----:B------:R-:W-:-:S04]  /*1550*/  FADD R3, R3, 0.00020660537120420485735 ;  /* 0x3958a43503037421 */ /* 0x000fc80000000000 */
[----:B------:R-:W-:-:S04]  /*1560*/  FADD R3, R3, -1 ;  /* 0xbf80000003037421 */ /* 0x000fc80000000000 */
[----:B------:R-:W-:-:S04]  /*1570*/  FADD R3, R3, +INF ;  /* 0x7f80000003037421 */ /* 0x000fc80000000000 */
[----:B------:R-:W-:-:S04]  /*1580*/  FFMA R3, R0, 8.0265340805053710938, R3 ;  /* 0x41006caf00037823 */ /* 0x000fc80000000003 */
[----:B------:R-:W-:-:S04]  /*1590*/  FADD R3, R3, -0.0002282140339957550168 ;  /* 0xb96f4cbd03037421 */ /* 0x000fc80000000000 */
[----:B------:R-:W-:-:S04]  /*15a0*/  FADD R3, R3, 1 ;  /* 0x3f80000003037421 */ /* 0x000fc80000000000 */
[----:B------:R-:W-:-:S04]  /*15b0*/  FADD R3, R3, +INF ;  /* 0x7f80000003037421 */ /* 0x000fc80000000000 */
[----:B------:R-:W-:-:S04]  /*15c0*/  FFMA R3, R0, 8.0438127517700195312, R3 ;  /* 0x4100b37500037823 */ /* 0x000fc80000000003 */
[----:B------:R-:W-:-:S04]  /*15d0*/  FADD R3, R3, 0.00021930513321422040462 ;  /* 0x3965f54603037421 */ /* 0x000fc80000000000 */
[----:B------:R-:W-:-:S04]  /*15e0*/  FADD R3, R3, -1 ;  /* 0xbf80000003037421 */ /* 0x000fc80000000000 */
[----:B------:R-:W-:-:S04]  /*15f0*/  FADD R3, R3, +INF ;  /* 0x7f80000003037421 */ /* 0x000fc80000000000 */
[----:B------:R-:W-:-:S04]  /*1600*/  FFMA R3, R0, 8.0608854293823242188, R3 ;  /* 0x4100f96300037823 */ /* 0x000fc80000000003 */
[----:B------:R-:W-:-:S04]  /*1610*/  FADD R3, R3, -0.00021039621788077056408 ;  /* 0xb95c9dce03037421 */ /* 0x000fc80000000000 */
[----:B------:R-:W-:-:S04]  /*1620*/  FADD R3, R3, 1 ;  /* 0x3f80000003037421 */ /* 0x000fc80000000000 */
[----:B------:R-:W-:-:S04]  /*1630*/  FADD R3, R3, +INF ;  /* 0x7f80000003037421 */ /* 0x000fc80000000000 */
[----:B------:R-:W-:-:S04]  /*1640*/  FFMA R3, R0, 8.0777597427368164062, R3 ;  /* 0x41013e8100037823 */ /* 0x000fc80000000003 */
[----:B------:R-:W-:-:S04]  /*1650*/  FADD R3, R3, 0.0002320048952242359519 ;  /* 0x3973465703037421 */ /* 0x000fc80000000000 */
[----:B------:R-:W-:-:S04]  /*1660*/  FADD R3, R3, -1 ;  /* 0xbf80000003037421 */ /* 0x000fc80000000000 */
[----:B------:R-:W-:-:S04]  /*1670*/  FADD R3, R3, +INF ;  /* 0x7f80000003037421 */ /* 0x000fc80000000000 */
[----:B------:R-:W-:-:S04]  /*1680*/  FFMA R3, R0, 8.0944385528564453125, R3 ;  /* 0x410182d200037823 */ /* 0x000fc80000000003 */
[----:B------:R-:W-:-:S04]  /*1690*/  FADD R3, R3, -0.00022309597989078611135 ;  /* 0xb969eedf03037421 */ /* 0x000fc80000000000 */
[----:B------:R-:W-:-:S04]  /*16a0*/  FADD R3, R3, 1 ;  /* 0x3f80000003037421 */ /* 0x000fc80000000000 */
[----:B------:R-:W-:-:S04]  /*16b0*/  FADD R3, R3, +INF ;  /* 0x7f80000003037421 */ /* 0x000fc80000000000 */
[----:B------:R-:W-:-:S04]  /*16c0*/  FFMA R3, R0, 8.1109266281127929688, R3 ;  /* 0x4101c65b00037823 */ /* 0x000fc80000000003 */
[----:B------:R-:W-:-:S04]  /*16d0*/  FADD R3, R3, 0.00021418706455733627081 ;  /* 0x3960976703037421 */ /* 0x000fc80000000000 */
[----:B------:R-:W-:-:S04]  /*16e0*/  FADD R3, R3, -1 ;  /* 0xbf80000003037421 */ /* 0x000fc80000000000 */
[----:B------:R-:W-:-:S04]  /*16f0*/  FADD R3, R3, +INF ;  /* 0x7f80000003037421 */ /* 0x000fc80000000000 */
[----:B------:R-:W-:-:S04]  /*1700*/  FFMA R3, R0, 8.1272287368774414062, R3 ;  /* 0x4102092100037823 */ /* 0x000fc80000000003 */
[----:B------:R-:W-:-:S04]  /*1710*/  FADD R3, R3, -0.00023579574190080165863 ;  /* 0xb9773ff003037421 */ /* 0x000fc80000000000 */
[----:B------:R-:W-:-:S04]  /*1720*/  FADD R3, R3, 1 ;  /* 0x3f80000003037421 */ /* 0x000fc80000000000 */
[----:B------:R-:W-:-:S04]  /*1730*/  FADD R3, R3, +INF ;  /* 0x7f80000003037421 */ /* 0x000fc80000000000 */
[----:B------:R-:W-:-:S04]  /*1740*/  FFMA R3, R0, 8.1433477401733398438, R3 ;  /* 0x41024b2700037823 */ /* 0x000fc80000000003 */
[----:B------:R-:W-:-:S04]  /*1750*/  FADD R3, R3, 0.00022688682656735181808 ;  /* 0x396de87803037421 */ /* 0x000fc80000000000 */
[----:B------:R-:W-:-:S04]  /*1760*/  FADD R3, R3, -1 ;  /* 0xbf80000003037421 */ /* 0x000fc80000000000 */
[----:B------:R-:W-:-:S04]  /*1770*/  FADD R3, R3, +INF ;  /* 0x7f80000003037421 */ /* 0x000fc80000000000 */
[----:B------:R-:W-:-:S04]  /*1780*/  FFMA R3, R0, 8.1592893600463867188, R3 ;  /* 0x41028c7300037823 */ /* 0x000fc80000000003 */
[----:B------:R-:W-:-:S04]  /*1790*/  FADD R3, R3, -0.00021797791123390197754 ;  /* 0xb964910003037421 */ /* 0x000fc80000000000 */
[----:B------:R-:W-:-:S04]  /*17a0*/  FADD R3, R3, 1 ;  /* 0x3f80000003037421 */ /* 0x000fc80000000000 */
[----:B------:R-:W-:-:S04]  /*17b0*/  FADD R3, R3, +INF ;  /* 0x7f80000003037421 */ /* 0x000fc80000000000 */
[----:B------:R-:W-:-:S04]  /*17c0*/  FFMA R3, R0, 8.1750574111938476562, R3 ;  /* 0x4102cd0900037823 */ /* 0x000fc80000000003 */
[----:B------:R-:W-:-:S04]  /*17d0*/  FADD R3, R3, 0.00023958658857736736536 ;  /* 0x397b398903037421 */ /* 0x000fc80000000000 */
[----:B------:R-:W-:-:S04]  /*17e0*/  FADD R3, R3, -1 ;  /* 0xbf80000003037421 */ /* 0x000fc80000000000 */
[----:B------:R-:W-:-:S04]  /*17f0*/  FADD R3, R3, +INF ;  /* 0x7f80000003037421 */ /* 0x000fc80000000000 */
[----:B------:R-:W-:-:S04]  /*1800*/  FFMA R3, R0, 8.1906538009643554688, R3 ;  /* 0x41030ceb00037823 */ /* 0x000fc80000000003 */
[----:B------:R-:W-:-:S04]  /*1810*/  FADD R3, R3, -0.00023067767324391752481 ;  /* 0xb971e21103037421 */ /* 0x000fc80000000000 */
[----:B------:R-:W-:-:S04]  /*1820*/  FADD R3, R3, 1 ;  /* 0x3f80000003037421 */ /* 0x000fc80000000000 */
[----:B------:R-:W-:-:S04]  /*1830*/  FADD R3, R3, +INF ;  /* 0x7f80000003037421 */ /* 0x000fc80000000000 */
[----:B------:R-:W-:-:S04]  /*1840*/  FFMA R3, R0, 8.2060842514038085938, R3 ;  /* 0x41034c1f00037823 */ /* 0x000fc80000000003 */
[----:B------:R-:W-:-:S04]  /*1850*/  FADD R3, R3, 0.00025228635058738291264 ;  /* 0x3984454d03037421 */ /* 0x000fc80000000000 */
[----:B------:R-:W-:-:S04]  /*1860*/  FADD R3, R3, -0.99999994039535522461 ;  /* 0xbf7fffff03037421 */ /* 0x000fc80000000000 */
[----:B------:R-:W-:-:S04]  /*1870*/  FADD R3, R3, +INF ;  /* 0x7f80000003037421 */ /* 0x000fc80000000000 */
[----:B------:R-:W-:-:S04]  /*1880*/  FFMA R3, R0, 8.2213506698608398438, R3 ;  /* 0x41038aa700037823 */ /* 0x000fc80000000003 */
[----:B------:R-:W-:-:S04]  /*1890*/  FADD R3, R3, -0.00024337743525393307209 ;  /* 0xb97f332203037421 */ /* 0x000fc80000000000 */
[----:B------:R-:W-:-:S04]  /*18a0*/  FADD R3, R3, 1 ;  /* 0x3f80000003037421 */ /* 0x000fc80000000000 */
[----:B------:R-:W-:-:S04]  /*18b0*/  FADD R3, R3, +INF ;  /* 0x7f80000003037421 */ /* 0x000fc80000000000 */
[----:B------:R-:W-:-:S04]  /*18c0*/  FFMA R3, R0, 8.23645782470703125, R3 ;  /* 0x4103c88800037823 */ /* 0x000fc80000000003 */
[----:B------:R-:W-:-:S04]  /*18d0*/  FADD R3, R3, 0.00023446851992048323154 ;  /* 0x3975dbaa03037421 */ /* 0x000fc80000000000 */
[----:B------:R-:W-:-:S04]  /*18e0*/  FADD R3, R3, -1 ;  /* 0xbf80000003037421 */ /* 0x000fc80000000000 */
[----:B------:R-:W-:-:S04]  /*18f0*/  FADD R3, R3, +INF ;  /* 0x7f80000003037421 */ /* 0x000fc80000000000 */
[----:B------:R-:W-:-:S04]  /*1900*/  FFMA R3, R0, 8.251407623291015625, R3 ;  /* 0x410405c400037823 */ /* 0x000fc80000000003 */
[----:B------:R-:W-:-:S04]  /*1910*/  FADD R3, R3, -0.000256077182712033391 ;  /* 0xb986421903037421 */ /* 0x000fc80000000000 */
[----:B------:R-:W-:-:S04]  /*1920*/  FADD R3, R3, 0.99999994039535522461 ;  /* 0x3f7fffff03037421 */ /* 0x000fc80000000000 */
[----:B------:R-:W-:-:S04]  /*1930*/  FADD R3, R3, +INF ;  /* 0x7f80000003037421 */ /* 0x000fc80000000000 */
[----:B------:R-:W-:-:S04]  /*1940*/  FFMA R3, R0, 8.266204833984375, R3 ;  /* 0x4104426000037823 */ /* 0x000fc80000000003 */
[----:B------:R-:W-:-:S04]  /*1950*/  FADD R3, R3, 0.00024716826737858355045 ;  /* 0x3981965d03037421 */ /* 0x000fc80000000000 */
[----:B------:R-:W-:-:S04]  /*1960*/  FADD R3, R3, -0.99999994039535522461 ;  /* 0xbf7fffff03037421 */ /* 0x000fc80000000000 */
[----:B------:R-:W-:-:S04]  /*1970*/  FADD R3, R3, +INF ;  /* 0x7f80000003037421 */ /* 0x000fc80000000000 */
[----:B------:R-:W-:-:S04]  /*1980*/  FFMA R3, R0, 8.2808513641357421875, R3 ;  /* 0x41047e5e00037823 */ /* 0x000fc80000000003 */
[----:B------:R-:W-:-:S04]  /*1990*/  FADD R3, R3, -0.00026877695927396416664 ;  /* 0xb98ceaa203037421 */ /* 0x000fc80000000000 */
[----:B------:R-:W-:-:S04]  /*19a0*/  FADD R3, R3, 0.99999994039535522461 ;  /* 0x3f7fffff03037421 */ /* 0x000fc80000000000 */
[----:B------:R-:W-:-:S04]  /*19b0*/  FADD R3, R3, +INF ;  /* 0x7f80000003037421 */ /* 0x000fc80000000000 */
[----:B------:R-:W-:-:S04]  /*19c0*/  FFMA R3, R0, 8.2953510284423828125, R3 ;  /* 0x4104b9c200037823 */ /* 0x000fc80000000003 */
[----:B------:R-:W-:-:S04]  /*19d0*/  FADD R3, R3, 0.0002598680439405143261 ;  /* 0x39883ee603037421 */ /* 0x000fc80000000000 */
[----:B------:R-:W-:-:S04]  /*19e0*/  FADD R3, R3, -0.99999994039535522461 ;  /* 0xbf7fffff03037421 */ /* 0x000fc80000000000 */
[----:B------:R-:W-:-:S04]  /*19f0*/  FADD R3, R3, +INF ;  /* 0x7f80000003037421 */ /* 0x000fc80000000000 */
[----:B------:R-:W-:-:S04]  /*1a00*/  FFMA R3, R0, 8.3097066879272460938, R3 ;  /* 0x4104f48f00037823 */ /* 0x000fc80000000003 */
[----:B------:R-:W-:-:S04]  /*1a10*/  FADD R3, R3, -0.00025095912860706448555 ;  /* 0xb983932a03037421 */ /* 0x000fc80000000000 */
[----:B------:R-:W-:-:S04]  /*1a20*/  FADD R3, R3, 0.99999994039535522461 ;  /* 0x3f7fffff03037421 */ /* 0x000fc80000000000 */
[----:B------:R-:W-:-:S04]  /*1a30*/  FADD R3, R3, +INF ;  /* 0x7f80000003037421 */ /* 0x000fc80000000000 */
[----:B------:R-:W-:-:S04]  /*1a40*/  FFMA R3, R0, 8.3239202499389648438, R3 ;  /* 0x41052ec700037823 */ /* 0x000fc80000000003 */
[----:B------:R-:W-:-:S04]  /*1a50*/  FADD R3, R3, 0.000272567791398614645 ;  /* 0x398ee76e03037421 */ /* 0x000fc80000000000 */
[----:B------:R-:W-:-:S04]  /*1a60*/  FADD R3, R3, -0.99999994039535522461 ;  /* 0xbf7fffff03037421 */ /* 0x000fc80000000000 */
[----:B------:R-:W-:-:S04]  /*1a70*/  FADD R3, R3, +INF ;  /* 0x7f80000003037421 */ /* 0x000fc80000000000 */
[----:B------:R-:W-:-:S04]  /*1a80*/  FFMA R3, R0, 8.3379955291748046875, R3 ;  /* 0x4105686e00037823 */ /* 0x000fc80000000003 */
[----:B------:R-:W-:-:S04]  /*1a90*/  FADD R3, R3, -0.00026365887606516480446 ;  /* 0xb98a3bb203037421 */ /* 0x000fc80000000000 */
[----:B------:R-:W-:-:S04]  /*1aa0*/  FADD R3, R3, 0.99999994039535522461 ;  /* 0x3f7fffff03037421 */ /* 0x000fc80000000000 */
[----:B------:R-:W-:-:S04]  /*1ab0*/  FADD R3, R3, +INF ;  /* 0x7f80000003037421 */ /* 0x000fc80000000000 */
[----:B------:R-:W-:-:S04]  /*1ac0*/  FFMA R3, R0, 8.3519344329833984375, R3 ;  /* 0x4105a18600037823 */ /* 0x000fc80000000003 */
[----:B------:R-:W-:-:S04]  /*1ad0*/  FADD R3, R3, 0.00025474996073171496391 ;  /* 0x39858ff603037421 */ /* 0x000fc80000000000 */
[----:B------:R-:W-:-:S04]  /*1ae0*/  FADD R3, R3, -0.99999994039535522461 ;  /* 0xbf7fffff03037421 */ /* 0x000fc80000000000 */
[----:B------:R-:W-:-:S04]  /*1af0*/  FADD R3, R3, +INF ;  /* 0x7f80000003037421 */ /* 0x000fc80000000000 */
[----:B------:R-:W-:-:S04]  /*1b00*/  FFMA R3, R0, 8.3657407760620117188, R3 ;  /* 0x4105da1300037823 */ /* 0x000fc80000000003 */
[----:B------:R-:W-:-:S04]  /*1b10*/  FADD R3, R3, -0.0002763586526270955801 ;  /* 0xb990e43b03037421 */ /* 0x000fc80000000000 */
[----:B------:R-:W-:-:S04]  /*1b20*/  FADD R3, R3, 0.99999994039535522461 ;  /* 0x3f7fffff03037421 */ /* 0x000fc80000000000 */
[----:B------:R-:W-:-:S04]  /*1b30*/  FADD R3, R3, +INF ;  /* 0x7f80000003037421 */ /* 0x000fc80000000000 */
[----:B------:R-:W-:-:S04]  /*1b40*/  FFMA R3, R0, 8.3794155120849609375, R3 ;  /* 0x4106121600037823 */ /* 0x000fc80000000003 */
[----:B------:R-:W-:-:S04]  /*1b50*/  FADD R3, R3, 0.00026744973729364573956 ;  /* 0x398c387f03037421 */ /* 0x000fc80000000000 */
[----:B------:R-:W-:-:S04]  /*1b60*/  FADD R3, R3, -0.99999994039535522461 ;  /* 0xbf7fffff03037421 */ /* 0x000fc80000000000 */
[----:B------:R-:W-:-:S04]  /*1b70*/  FADD R3, R3, +INF ;  /* 0x7f80000003037421 */ /* 0x000fc80000000000 */
[----:B------:R-:W-:-:S04]  /*1b80*/  FFMA R3, R0, 8.3929615020751953125, R3 ;  /* 0x4106499200037823 */ /* 0x000fc80000000003 */
[----:B------:R-:W-:-:S04]  /*1b90*/  FADD R3, R3, -0.00025854082196019589901 ;  /* 0xb9878cc303037421 */ /* 0x000fc80000000000 */
[----:B------:R-:W-:-:S04]  /*1ba0*/  FADD R3, R3, 0.99999994039535522461 ;  /* 0x3f7fffff03037421 */ /* 0x000fc80000000000 */
[----:B------:R-:W-:-:S04]  /*1bb0*/  FADD R3, R3, +INF ;  /* 0x7f80000003037421 */ /* 0x000fc80000000000 */
[----:B------:R-:W-:-:S04]  /*1bc0*/  FFMA R3, R0, 8.4063825607299804688, R3 ;  /* 0x4106808b00037823 */ /* 0x000fc80000000003 */
[----:B------:R-:W-:-:S04]  /*1bd0*/  FADD R3, R3, 0.00028014948475174605846 ;  /* 0x3992e10703037421 */ /* 0x000fc80000000000 */
[----:B------:R-:W-:-:S04]  /*1be0*/  FADD R3, R3, -0.99999994039535522461 ;  /* 0xbf7fffff03037421 */ /* 0x000fc80000000000 */
[----:B------:R-:W-:-:S04]  /*1bf0*/  FADD R3, R3, +INF ;  /* 0x7f80000003037421 */ /* 0x000fc80000000000 */
[----:B------:R-:W-:-:S04]  /*1c00*/  FFMA R3, R0, 8.4196796417236328125, R3 ;  /* 0x4106b70200037823 */ /* 0x000fc80000000003 */
[----:B------:R-:W-:-:S04]  /*1c10*/  FADD R3, R3, -0.00027124056941829621792 ;  /* 0xb98e354b03037421 */ /* 0x000fc80000000000 */
[----:B------:R-:W-:-:S04]  /*1c20*/  FADD R3, R3, 0.99999994039535522461 ;  /* 0x3f7fffff03037421 */ /* 0x000fc80000000000 */
[----:B------:R-:W-:-:S04]  /*1c30*/  FADD R3, R3, +INF ;  /* 0x7f80000003037421 */ /* 0x000fc80000000000 */
[----:B------:R-:W-:-:S04]  /*1c40*/  FFMA R3, R0, 8.4328546524047851562, R3 ;  /* 0x4106ecf900037823 */ /* 0x000fc80000000003 */
[----:B------:R-:W-:-:S04]  /*1c50*/  FADD R3, R3, 0.00029284923220984637737 ;  /* 0x3999898f03037421 */ /* 0x000fc80000000000 */
[----:B------:R-:W-:-:S04]  /*1c60*/  FADD R3, R3, -0.99999994039535522461 ;  /* 0xbf7fffff03037421 */ /* 0x000fc80000000000 */
[----:B------:R-:W-:-:S04]  /*1c70*/  FADD R3, R3, +INF ;  /* 0x7f80000003037421 */ /* 0x000fc80000000000 */
[----:B------:R-:W-:-:S04]  /*1c80*/  FFMA R3, R0, 8.4459104537963867188, R3 ;  /* 0x4107227300037823 */ /* 0x000fc80000000003 */
[----:B------:R-:W-:-:S04]  /*1c90*/  FADD R3, R3, -0.00028394034598022699356 ;  /* 0xb994ddd403037421 */ /* 0x000fc80000000000 */
[----:B------:R-:W-:-:S04]  /*1ca0*/  FADD R3, R3, 0.99999994039535522461 ;  /* 0x3f7fffff03037421 */ /* 0x000fc80000000000 */
[----:B------:R-:W-:-:S04]  /*1cb0*/  FADD R3, R3, +INF ;  /* 0x7f80000003037421 */ /* 0x000fc80000000000 */
[----:B------:R-:W-:-:S04]  /*1cc0*/  FFMA R3, R0, 8.4588499069213867188, R3 ;  /* 0x4107577300037823 */ /* 0x000fc80000000003 */
[----:B------:R-:W-:-:S04]  /*1cd0*/  FADD R3, R3, 0.00027503143064677715302 ;  /* 0x3990321803037421 */ /* 0x000fc80000000000 */
[----:B------:R-:W-:-:S04]  /*1ce0*/  FADD R3, R3, -0.99999994039535522461 ;  /* 0xbf7fffff03037421 */ /* 0x000fc80000000000 */
[----:B------:R-:W-:-:S04]  /*1cf0*/  FADD R3, R3, +INF ;  /* 0x7f80000003037421 */ /* 0x000fc80000000000 */
[----:B------:R-:W-:-:S04]  /*1d00*/  FFMA R3, R0, 8.4716739654541015625, R3 ;  /* 0x41078bfa00037823 */ /* 0x000fc80000000003 */
[----:B------:R-:W-:-:S04]  /*1d10*/  FADD R3, R3, -0.00029664009343832731247 ;  /* 0xb99b865c03037421 */ /* 0x000fc80000000000 */
[----:B------:R-:W-:-:S04]  /*1d20*/  FADD R3, R3, 0.99999994039535522461 ;  /* 0x3f7fffff03037421 */ /* 0x000fc80000000000 */
[----:B------:R-:W-:-:S04]  /*1d30*/  FADD R3, R3, +INF ;  /* 0x7f80000003037421 */ /* 0x000fc80000000000 */
[----:B------:R-:W-:-:S04]  /*1d40*/  FFMA R3, R0, 8.4843845367431640625, R3 ;  /* 0x4107c00a00037823 */ /* 0x000fc80000000003 */
[----:B------:R-:W-:-:S04]  /*1d50*/  FADD R3, R3, 0.00028773117810487747192 ;  /* 0x3996daa003037421 */ /* 0x000fc80000000000 */
[----:B------:R-:W-:-:S04]  /*1d60*/  FADD R3, R3, -0.99999994039535522461 ;  /* 0xbf7fffff03037421 */ /* 0x000fc80000000000 */
[----:B------:R-:W-:-:S04]  /*1d70*/  FADD R3, R3, +INF ;  /* 0x7f80000003037421 */ /* 0x000fc80000000000 */
[----:B------:R-:W-:-:S04]  /*1d80*/  FFMA R3, R0, 8.4969854354858398438, R3 ;  /* 0x4107f3a700037823 */ /* 0x000fc80000000003 */
[----:B------:R-:W-:-:S04]  /*1d90*/  FADD R3, R3, -0.00030933984089642763138 ;  /* 0xb9a22ee403037421 */ /* 0x000fc80000000000 */
[----:B------:R-:W-:-:S04]  /*1da0*/  FADD R3, R3, 0.99999994039535522461 ;  /* 0x3f7fffff03037421 */ /* 0x000fc80000000000 */
[----:B------:R-:W-:-:S04]  /*1db0*/  FADD R3, R3, +INF ;  /* 0x7f80000003037421 */ /* 0x000fc80000000000 */
[----:B------:R-:W-:-:S04]  /*1dc0*/  FFMA R3, R0, 8.5094757080078125, R3 ;  /* 0x410826d000037823 */ /* 0x000fc80000000003 */
[----:B------:R-:W-:-:S04]  /*1dd0*/  FADD R3, R3, 0.00030043092556297779083 ;  /* 0x399d832803037421 */ /* 0x000fc80000000000 */
[----:B------:R-:W-:-:S04]  /*1de0*/  FADD R3, R3, -0.99999994039535522461 ;  /* 0xbf7fffff03037421 */ /* 0x000fc80000000000 */
[----:B------:R-:W-:-:S04]  /*1df0*/  FADD R3, R3, +INF ;  /* 0x7f80000003037421 */ /* 0x000fc80000000000 */
[----:B------:R-:W-:-:S04]  /*1e00*/  FFMA R3, R0, 8.5218601226806640625, R3 ;  /* 0x4108598a00037823 */ /* 0x000fc80000000003 */
[----:B------:R-:W-:-:S04]  /*1e10*/  FADD R3, R3, -0.00029152203933335840702 ;  /* 0xb998d76d03037421 */ /* 0x000fc80000000000 */
[----:B------:R-:W-:-:S04]  /*1e20*/  FADD R3, R3, 0.99999994039535522461 ;  /* 0x3f7fffff03037421 */ /* 0x000fc80000000000 */
[----:B------:R-:W-:-:S04]  /*1e30*/  FADD R3, R3, +INF ;  /* 0x7f80000003037421 */ /* 0x000fc80000000000 */
[----:B------:R-:W-:-:S04]  /*1e40*/  FFMA R3, R0, 8.534137725830078125, R3 ;  /* 0x41088bd400037823 */ /* 0x000fc80000000003 */
[----:B------:R-:W-:-:S04]  /*1e50*/  FADD R3, R3, 0.00031313070212490856647 ;  /* 0x39a42bb103037421 */ /* 0x000fc80000000000 */
[----:B------:R-:W-:-:S04]  /*1e60*/  FADD R3, R3, -0.99999994039535522461 ;  /* 0xbf7fffff03037421 */ /* 0x000fc80000000000 */
[----:B------:R-:W-:-:S04]  /*1e70*/  FADD R3, R3, +INF ;  /* 0x7f80000003037421 */ /* 0x000fc80000000000 */
[----:B------:R-:W-:-:S04]  /*1e80*/  FFMA R3, R0, 8.5463123321533203125, R3 ;  /* 0x4108bdb200037823 */ /* 0x000fc80000000003 */
[----:B------:R-:W-:-:S04]  /*1e90*/  FADD R3, R3, -0.00030422178679145872593 ;  /* 0xb99f7ff503037421 */ /* 0x000fc80000000000 */
[----:B------:R-:W-:-:S04]  /*1ea0*/  FADD R3, R3, 0.99999994039535522461 ;  /* 0x3f7fffff03037421 */ /* 0x000fc80000000000 */
[----:B------:R-:W-:-:S04]  /*1eb0*/  FADD R3, R3, +INF ;  /* 0x7f80000003037421 */ /* 0x000fc80000000000 */
[----:B------:R-:W-:-:S04]  /*1ec0*/  FFMA R3, R0, 8.5583858489990234375, R3 ;  /* 0x4108ef2600037823 */ /* 0x000fc80000000003 */
[----:B------:R-:W-:-:S04]  /*1ed0*/  FADD R3, R3, 0.00029531287145800888538 ;  /* 0x399ad43903037421 */ /* 0x000fc80000000000 */
[----:B------:R-:W-:-:S04]  /*1ee0*/  FADD R3, R3, -0.99999994039535522461 ;  /* 0xbf7fffff03037421 */ /* 0x000fc80000000000 */
[----:B------:R-:W-:-:S04]  /*1ef0*/  FADD R3, R3, +INF ;  /* 0x7f80000003037421 */ /* 0x000fc80000000000 */
[----:B------:R-:W-:-:S04]  /*1f00*/  FFMA R3, R0, 8.5703582763671875, R3 ;  /* 0x4109203000037823 */ /* 0x000fc80000000003 */
[----:B------:R-:W-:-:S04]  /*1f10*/  FADD R3, R3, -0.00031692153424955904484 ;  /* 0xb9a6287d03037421 */ /* 0x000fc80000000000 */
[----:B------:R-:W-:-:S04]  /*1f20*/  FADD R3, R3, 0.99999994039535522461 ;  /* 0x3f7fffff03037421 */ /* 0x000fc80000000000 */
[----:B------:R-:W-:-:S04]  /*1f30*/  FADD R3, R3, +INF ;  /* 0x7f80000003037421 */ /* 0x000fc80000000000 */
[----:B------:R-:W-:-:S04]  /*1f40*/  FFMA R3, R0, 8.5822324752807617188, R3 ;  /* 0x410950d300037823 */ /* 0x000fc80000000003 */
[----:B------:R-:W-:-:S04]  /*1f50*/  FADD R3, R3, 0.00030801261891610920429 ;  /* 0x39a17cc103037421 */ /* 0x000fc80000000000 */
[----:B------:R-:W-:-:S04]  /*1f60*/  FADD R3, R3, -0.99999994039535522461 ;  /* 0xbf7fffff03037421 */ /* 0x000fc80000000000 */
[----:B------:R-:W-:-:S04]  /*1f70*/  FADD R3, R3, +INF ;  /* 0x7f80000003037421 */ /* 0x000fc80000000000 */
[----:B------:R-:W-:-:S04]  /*1f80*/  FFMA R3, R0, 8.5940093994140625, R3 ;  /* 0x4109811000037823 */ /* 0x000fc80000000003 */
[----:B------:R-:W-:-:S04]  /*1f90*/  FADD R3, R3, -0.00029910373268648982048 ;  /* 0xb99cd10603037421 */ /* 0x000fc80000000000 */
[----:B------:R-:W-:-:S04]  /*1fa0*/  FADD R3, R3, 0.99999994039535522461 ;  /* 0x3f7fffff03037421 */ /* 0x000fc80000000000 */
[----:B------:R-:W-:-:S04]  /*1fb0*/  FADD R3, R3, +INF ;  /* 0x7f80000003037421 */ /* 0x000fc80000000000 */
[----:B------:R-:W-:-:S04]  /*1fc0*/  FFMA R3, R0, 8.6056909561157226562, R3 ;  /* 0x4109b0e900037823 */ /* 0x000fc80000000003 */
[----:B------:R-:W-:-:S04]  /*1fd0*/  FADD R3, R3, 0.00032071239547803997993 ;  /* 0x39a8254a03037421 */ /* 0x000fc80000000000 */
[----:B------:R-:W-:-:S04]  /*1fe0*/  FADD R3, R3, -0.99999994039535522461 ;  /* 0xbf7fffff03037421 */ /* 0x000fc80000000000 */
[----:B------:R-:W-:-:S04]  /*1ff0*/  FADD R3, R3, +INF ;  /* 0x7f80000003037421 */ /* 0x000fc80000000000 */
[----:B------:R-:W-:-:S04]  /*2000*/  FFMA R3, R0, 8.617279052734375, R3 ;  /* 0x4109e06000037823 */ /* 0x000fc80000000003 */
[----:B------:R-:W-:-:S04]  /*2010*/  FADD R3, R3, -0.00031180348014459013939 ;  /* 0xb9a3798e03037421 */ /* 0x000fc80000000000 */
[----:B------:R-:W-:-:S04]  /*2020*/  FADD R3, R3, 0.99999994039535522461 ;  /* 0x3f7fffff03037421 */ /* 0x000fc80000000000 */
[----:B------:R-:W-:-:S04]  /*2030*/  FADD R3, R3, +INF ;  /* 0x7f80000003037421 */ /* 0x000fc80000000000 */
[----:B------:R-:W-:-:S04]  /*2040*/  FFMA R3, R0, 8.6287746429443359375, R3 ;  /* 0x410a0f7600037823 */ /* 0x000fc80000000003 */
[----:B------:R-:W-:-:S04]  /*2050*/  FADD R3, R3, 0.00033341214293614029884 ;  /* 0x39aecdd203037421 */ /* 0x000fc80000000000 */
[----:B------:R-:W-:-:S04]  /*2060*/  FADD R3, R3, -0.99999994039535522461 ;  /* 0xbf7fffff03037421 */ /* 0x000fc80000000000 */
[----:B------:R-:W-:-:S04]  /*2070*/  FADD R3, R3, +INF ;  /* 0x7f80000003037421 */ /* 0x000fc80000000000 */
[----:B------:R-:W-:-:S04]  /*2080*/  FFMA R3, R0, 8.6401796340942382812, R3 ;  /* 0x410a3e2d00037823 */ /* 0x000fc80000000003 */
[----:B------:R-:W-:-:S04]  /*2090*/  FADD R3, R3, -0.0003245032276026904583 ;  /* 0xb9aa221603037421 */ /* 0x000fc80000000000 */
[----:B------:R-:W-:-:S04]  /*20a0*/  FADD R3, R3, 0.99999994039535522461 ;  /* 0x3f7fffff03037421 */ /* 0x000fc80000000000 */
[----:B------:R-:W-:-:S04]  /*20b0*/  FADD R3, R3, +INF ;  /* 0x7f80000003037421 */ /* 0x000fc80000000000 */
[----:B------:R-:W-:-:S04]  /*20c0*/  FFMA R3, R0, 8.6514949798583984375, R3 ;  /* 0x410a6c8600037823 */ /* 0x000fc80000000003 */
[----:B------:R-:W-:-:S04]  /*20d0*/  FADD R3, R3, 0.00031559434137307107449 ;  /* 0x39a5765b03037421 */ /* 0x000fc80000000000 */
[----:B------:R-:W-:-:S04]  /*20e0*/  FADD R3, R3, -0.99999994039535522461 ;  /* 0xbf7fffff03037421 */ /* 0x000fc80000000000 */
[----:B------:R-:W-:-:S04]  /*20f0*/  FADD R3, R3, +INF ;  /* 0x7f80000003037421 */ /* 0x000fc80000000000 */
[----:B------:R-:W-:-:S04]  /*2100*/  FFMA R3, R0, 8.6627225875854492188, R3 ;  /* 0x410a9a8300037823 */ /* 0x000fc80000000003 */
[----:B------:R-:W-:-:S04]  /*2110*/  FADD R3, R3, -0.00033720300416462123394 ;  /* 0xb9b0ca9f03037421 */ /* 0x000fc80000000000 */
[----:B------:R-:W-:-:S04]  /*2120*/  FADD R3, R3, 0.99999994039535522461 ;  /* 0x3f7fffff03037421 */ /* 0x000fc80000000000 */
[----:B------:R-:W-:-:S04]  /*2130*/  FADD R3, R3, +INF ;  /* 0x7f80000003037421 */ /* 0x000fc80000000000 */
[----:B------:R-:W-:-:S04]  /*2140*/  FFMA R3, R0, 8.673862457275390625, R3 ;  /* 0x410ac82400037823 */ /* 0x000fc80000000003 */
[----:B------:R-:W-:-:S04]  /*2150*/  FADD R3, R3, 0.00032829408883117139339 ;  /* 0x39ac1ee303037421 */ /* 0x000fc80000000000 */
[----:B------:R-:W-:-:S04]  /*2160*/  FADD R3, R3, -0.99999994039535522461 ;  /* 0xbf7fffff03037421 */ /* 0x000fc80000000000 */
[----:B------:R-:W-:-:S04]  /*2170*/  FADD R3, R3, +INF ;  /* 0x7f80000003037421 */ /* 0x000fc80000000000 */
[----:B------:R-:W-:-:S04]  /*2180*/  FFMA R3, R0, 8.6849184036254882812, R3 ;  /* 0x410af56d00037823 */ /* 0x000fc80000000003 */
[----:B------:R-:W-:-:S04]  /*2190*/  FADD R3, R3, -0.00034990275162272155285 ;  /* 0xb9b7732703037421 */ /* 0x000fc80000000000 */
[----:B------:R-:W-:-:S04]  /*21a0*/  FADD R3, R3, 0.99999994039535522461 ;  /* 0x3f7fffff03037421 */ /* 0x000fc80000000000 */
[----:B------:R-:W-:-:S04]  /*21b0*/  FADD R3, R3, +INF ;  /* 0x7f80000003037421 */ /* 0x000fc80000000000 */
[----:B------:R-:W-:-:S04]  /*21c0*/  FFMA R3, R0, 8.6958894729614257812, R3 ;  /* 0x410b225d00037823 */ /* 0x000fc80000000003 */
[----:B------:R-:W-:-:S04]  /*21d0*/  FADD R3, R3, 0.0003409938362892717123 ;  /* 0x39b2c76b03037421 */ /* 0x000fc80000000000 */
[----:B------:R-:W-:-:S04]  /*21e0*/  FADD R3, R3, -0.99999994039535522461 ;  /* 0xbf7fffff03037421 */ /* 0x000fc80000000000 */
[----:B------:R-:W-:-:S04]  /*21f0*/  FADD R3, R3, +INF ;  /* 0x7f80000003037421 */ /* 0x000fc80000000000 */
[----:B------:R-:W-:-:S04]  /*2200*/  FFMA R3, R0, 8.7067775726318359375, R3 ;  /* 0x410b4ef600037823 */ /* 0x000fc80000000003 */
[----:B------:R-:W-:-:S04]  /*2210*/  FADD R3, R3, -0.00033208492095582187176 ;  /* 0xb9ae1baf03037421 */ /* 0x000fc80000000000 */
[----:B------:R-:W-:-:S04]  /*2220*/  FADD R3, R3, 0.99999994039535522461 ;  /* 0x3f7fffff03037421 */ /* 0x000fc80000000000 */
[----:B------:R-:W-:-:S04]  /*2230*/  FADD R3, R3, +INF ;  /* 0x7f80000003037421 */ /* 0x000fc80000000000 */
[----:B------:R-:W-:-:S04]  /*2240*/  FFMA R3, R0, 8.7175846099853515625, R3 ;  /* 0x410b7b3a00037823 */ /* 0x000fc80000000003 */
[----:B------:R-:W-:-:S04]  /*2250*/  FADD R3, R3, 0.00035369361285120248795 ;  /* 0x39b96ff403037421 */ /* 0x000fc80000000000 */
[----:B------:R-:W-:-:S04]  /*2260*/  FADD R3, R3, -0.99999994039535522461 ;  /* 0xbf7fffff03037421 */ /* 0x000fc80000000000 */
[----:B------:R-:W-:-:S04]  /*2270*/  FADD R3, R3, +INF ;  /* 0x7f80000003037421 */ /* 0x000fc80000000000 */
[----:B------:R-:W-:-:S04]  /*2280*/  FFMA R3, R0, 8.7283105850219726562, R3 ;  /* 0x410ba72900037823 */ /* 0x000fc80000000003 */
[----:B------:R-:W-:-:S04]  /*2290*/  FADD R3, R3, -0.0003447846975177526474 ;  /* 0xb9b4c43803037421 */ /* 0x000fc80000000000 */
[----:B------:R-:W-:-:S04]  /*22a0*/  FADD R3, R3, 0.99999994039535522461 ;  /* 0x3f7fffff03037421 */ /* 0x000fc80000000000 */
[----:B------:R-:W-:-:S04]  /*22b0*/  FADD R3, R3, +INF ;  /* 0x7f80000003037421 */ /* 0x000fc80000000000 */
[----:B------:R-:W-:-:S04]  /*22c0*/  FFMA R3, R0, 8.7389574050903320312, R3 ;  /* 0x410bd2c500037823 */ /* 0x000fc80000000003 */
[----:B------:R-:W-:-:S04]  /*22d0*/  FADD R3, R3, 0.00033587578218430280685 ;  /* 0x39b0187c03037421 */ /* 0x000fc80000000000 */
[----:B------:R-:W-:-:S04]  /*22e0*/  FADD R3, R3, -0.99999994039535522461 ;  /* 0xbf7fffff03037421 */ /* 0x000fc80000000000 */
[----:B------:R-:W-:-:S04]  /*22f0*/  FADD R3, R3, +INF ;  /* 0x7f80000003037421 */ /* 0x000fc80000000000 */
[----:B------:R-:W-:-:S04]  /*2300*/  FFMA R3, R0, 8.7495269775390625, R3 ;  /* 0x410bfe1000037823 */ /* 0x000fc80000000003 */
[----:B------:R-:W-:-:S04]  /*2310*/  FADD R3, R3, -0.00035748444497585296631 ;  /* 0xb9bb6cc003037421 */ /* 0x000fc80000000000 */
[----:B------:R-:W-:-:S04]  /*2320*/  FADD R3, R3, 0.99999994039535522461 ;  /* 0x3f7fffff03037421 */ /* 0x000fc80000000000 */
[----:B------:R-:W-:-:S04]  /*2330*/  FADD R3, R3, +INF ;  /* 0x7f80000003037421 */ /* 0x000fc80000000000 */
[----:B------:R-:W-:-:S04]  /*2340*/  FFMA R3, R0, 8.7600193023681640625, R3 ;  /* 0x410c290a00037823 */ /* 0x000fc80000000003 */
[----:B------:R-:W-:-:S04]  /*2350*/  FADD R3, R3, 0.00034857552964240312576 ;  /* 0x39b6c10403037421 */ /* 0x000fc80000000000 */
[----:B------:R-:W-:-:S04]  /*2360*/  FADD R3, R3, -0.99999994039535522461 ;  /* 0xbf7fffff03037421 */ /* 0x000fc80000000000 */
[----:B------:R-:W-:-:S04]  /*2370*/  FADD R3, R3, +INF ;  /* 0x7f80000003037421 */ /* 0x000fc80000000000 */
[----:B------:R-:W-:-:S04]  /*2380*/  FFMA R3, R0, 8.7704362869262695312, R3 ;  /* 0x410c53b500037823 */ /* 0x000fc80000000003 */
[----:B------:R-:W-:-:S04]  /*2390*/  FADD R3, R3, -0.00033966661430895328522 ;  /* 0xb9b2154803037421 */ /* 0x000fc80000000000 */
[----:B------:R-:W-:-:S04]  /*23a0*/  FADD R3, R3, 0.99999994039535522461 ;  /* 0x3f7fffff03037421 */ /* 0x000fc80000000000 */
[----:B------:R-:W-:-:S04]  /*23b0*/  FADD R3, R3, +INF ;  /* 0x7f80000003037421 */ /* 0x000fc80000000000 */
[----:B------:R-:W-:-:S04]  /*23c0*/  FFMA R3, R0, 8.7807779312133789062, R3 ;  /* 0x410c7e1100037823 */ /* 0x000fc80000000003 */
[----:B------:R-:W-:-:S04]  /*23d0*/  FADD R3, R3, 0.00036127530620433390141 ;  /* 0x39bd698d03037421 */ /* 0x000fc80000000000 */
[----:B------:R-:W-:-:S04]  /*23e0*/  FADD R3, R3, -0.99999994039535522461 ;  /* 0xbf7fffff03037421 */ /* 0x000fc80000000000 */
[----:B------:R-:W-:-:S04]  /*23f0*/  FADD R3, R3, +INF ;  /* 0x7f80000003037421 */ /* 0x000fc80000000000 */
[----:B------:R-:W-:-:S04]  /*2400*/  FFMA R3, R0, 8.791046142578125, R3 ;  /* 0x410ca82000037823 */ /* 0x000fc80000000003 */
[----:B------:R-:W-:-:S04]  /*2410*/  FADD R3, R3, -0.00035236639087088406086 ;  /* 0xb9b8bdd103037421 */ /* 0x000fc80000000000 */
[----:B------:R-:W-:-:S04]  /*2420*/  FADD R3, R3, 0.99999994039535522461 ;  /* 0x3f7fffff03037421 */ /* 0x000fc80000000000 */
[----:B------:R-:W-:-:S04]  /*2430*/  FADD R3, R3, +INF ;  /* 0x7f80000003037421 */ /* 0x000fc80000000000 */
[----:B------:R-:W-:-:S04]  /*2440*/  FFMA R3, R0, 8.8012418746948242188, R3 ;  /* 0x410cd1e300037823 */ /* 0x000fc80000000003 */
[----:B------:R-:W-:-:S04]  /*2450*/  FADD R3, R3, 0.00037397505366243422031 ;  /* 0x39c4121503037421 */ /* 0x000fc80000000000 */
[----:B------:R-:W-:-:S04]  /*2460*/  FADD R3, R3, -0.99999994039535522461 ;  /* 0xbf7fffff03037421 */ /* 0x000fc80000000000 */
[----:B------:R-:W-:-:S04]  /*2470*/  FADD R3, R3, +INF ;  /* 0x7f80000003037421 */ /* 0x000fc80000000000 */
[----:B------:R-:W-:-:S04]  /*2480*/  FFMA R3, R0, 8.8113660812377929688, R3 ;  /* 0x410cfb5b00037823 */ /* 0x000fc80000000003 */
[----:B------:R-:W-:-:S04]  /*2490*/  FADD R3, R3, -0.00036506613832898437977 ;  /* 0xb9bf665903037421 */ /* 0x000fc80000000000 */
[----:B------:R-:W-:-:S04]  /*24a0*/  FADD R3, R3, 0.99999994039535522461 ;  /* 0x3f7fffff03037421 */ /* 0x000fc80000000000 */
[----:B------:R-:W-:-:S04]  /*24b0*/  FADD R3, R3, +INF ;  /* 0x7f80000003037421 */ /* 0x000fc80000000000 */
[----:B------:R-:W-:-:S04]  /*24c0*/  FFMA R3, R0, 8.8214197158813476562, R3 ;  /* 0x410d248900037823 */ /* 0x000fc80000000003 */
[----:B------:R-:W-:-:S04]  /*24d0*/  FADD R3, R3, 0.00035615722299553453922 ;  /* 0x39baba9d03037421 */ /* 0x000fc80000000000 */
[----:B------:R-:W-:-:S04]  /*24e0*/  FADD R3, R3, -0.99999994039535522461 ;  /* 0xbf7fffff03037421 */ /* 0x000fc80000000000 */
[----:B------:R-:W-:-:S04]  /*24f0*/  FADD R3, R3, +INF ;  /* 0x7f80000003037421 */ /* 0x000fc80000000000 */
[----:B------:R-:W-:-:S04]  /*2500*/  FFMA R3, R0, 8.8314037322998046875, R3 ;  /* 0x410d4d6e00037823 */ /* 0x000fc80000000003 */
[----:B------:R-:W-:-:S04]  /*2510*/  FADD R3, R3, -0.00037776588578708469868 ;  /* 0xb9c60ee103037421 */ /* 0x000fc80000000000 */
[----:B------:R-:W-:-:S04]  /*2520*/  FADD R3, R3, 0.99999994039535522461 ;  /* 0x3f7fffff03037421 */ /* 0x000fc80000000000 */
[----:B------:R-:W-:-:S04]  /*2530*/  FADD R3, R3, +INF ;  /* 0x7f80000003037421 */ /* 0x000fc80000000000 */
[----:B------:R-:W-:-:S04]  /*2540*/  FFMA R3, R0, 8.8413190841674804688, R3 ;  /* 0x410d760b00037823 */ /* 0x000fc80000000003 */
[----:B------:R-:W-:-:S04]  /*2550*/  FADD R3, R3, 0.00036885699955746531487 ;  /* 0x39c1632603037421 */ /* 0x000fc80000000000 */
[----:B------:R-:W-:-:S04]  /*2560*/  FADD R3, R3, -0.99999994039535522461 ;  /* 0xbf7fffff03037421 */ /* 0x000fc80000000000 */
[----:B------:R-:W-:-:S04]  /*2570*/  FADD R3, R3, +INF ;  /* 0x7f80000003037421 */ /* 0x000fc80000000000 */
[----:B------:R-:W-:-:S04]  /*2580*/  FFMA R3, R0, 8.8511676788330078125, R3 ;  /* 0x410d9e6200037823 */ /* 0x000fc80000000003 */
[----:B------:R-:W-:-:S04]  /*2590*/  FADD R3, R3, -0.00039046566234901547432 ;  /* 0xb9ccb76a03037421 */ /* 0x000fc80000000000 */
[----:B------:R-:W-:-:S04]  /*25a0*/  FADD R3, R3, 0.99999994039535522461 ;  /* 0x3f7fffff03037421 */ /* 0x000fc80000000000 */
[----:B------:R-:W-:-:S04]  /*25b0*/  FADD R3, R3, +INF ;  /* 0x7f80000003037421 */ /* 0x000fc80000000000 */
[----:B------:R-:W-:-:S04]  /*25c0*/  FFMA R3, R0, 8.8609485626220703125, R3 ;  /* 0x410dc67200037823 */ /* 0x000fc80000000003 */
[----:B------:R-:W-:-:S04]  /*25d0*/  FADD R3, R3, 0.00038155674701556563377 ;  /* 0x39c80bae03037421 */ /* 0x000fc80000000000 */
[----:B------:R-:W-:-:S04]  /*25e0*/  FADD R3, R3, -0.99999994039535522461 ;  /* 0xbf7fffff03037421 */ /* 0x000fc80000000000 */
[----:B------:R-:W-:-:S04]  /*25f0*/  FADD R3, R3, +INF ;  /* 0x7f80000003037421 */ /* 0x000fc80000000000 */
[----:B------:R-:W-:-:S04]  /*2600*/  FFMA R3, R0, 8.8706636428833007812, R3 ;  /* 0x410dee3d00037823 */ /* 0x000fc80000000003 */
[----:B------:R-:W-:-:S04]  /*2610*/  FADD R3, R3, -0.00037264783168211579323 ;  /* 0xb9c35ff203037421 */ /* 0x000fc80000000000 */
[----:B------:R-:W-:-:S04]  /*2620*/  FADD R3, R3, 0.99999994039535522461 ;  /* 0x3f7fffff03037421 */ /* 0x000fc80000000000 */
[----:B------:R-:W-:-:S04]  /*2630*/  FADD R3, R3, +INF ;  /* 0x7f80000003037421 */ /* 0x000fc80000000000 */
[----:B------:R-:W-:-:S04]  /*2640*/  FFMA R3, R0, 8.880313873291015625, R3 ;  /* 0x410e15c400037823 */ /* 0x000fc80000000003 */
[----:B------:R-:W-:-:S04]  /*2650*/  FADD R3, R3, 0.00039425649447366595268 ;  /* 0x39ceb43603037421 */ /* 0x000fc80000000000 */
[----:B------:R-:W-:-:S04]  /*2660*/  FADD R3, R3, -0.99999994039535522461 ;  /* 0xbf7fffff03037421 */ /* 0x000fc80000000000 */
[----:B------:R-:W-:-:S04]  /*2670*/  FADD R3, R3, +INF ;  /* 0x7f80000003037421 */ /* 0x000fc80000000000 */
[----:B------:R-:W-:-:S04]  /*2680*/  FFMA R3, R0, 8.8898992538452148438, R3 ;  /* 0x410e3d0700037823 */ /* 0x000fc80000000003 */
[----:B------:R-:W-:-:S04]  /*2690*/  FADD R3, R3, -0.00038534757914021611214 ;  /* 0xb9ca087a03037421 */ /* 0x000fc80000000000 */
[----:B------:R-:W-:-:S04]  /*26a0*/  FADD R3, R3, 0.99999994039535522461 ;  /* 0x3f7fffff03037421 */ /* 0x000fc80000000000 */
[----:B------:R-:W-:-:S04]  /*26b0*/  FADD R3, R3, +INF ;  /* 0x7f80000003037421 */ /* 0x000fc80000000000 */
[----:B------:R-:W-:-:S04]  /*26c0*/  FFMA R3, R0, 8.8994226455688476562, R3 ;  /* 0x410e640900037823 */ /* 0x000fc80000000003 */
[----:B------:R-:W-:-:S04]  /*26d0*/  FADD R3, R3, 0.00037643869291059672832 ;  /* 0x39c55cbf03037421 */ /* 0x000fc80000000000 */
[----:B------:R-:W-:-:S04]  /*26e0*/  FADD R3, R3, -0.99999994039535522461 ;  /* 0xbf7fffff03037421 */ /* 0x000fc80000000000 */
[----:B------:R-:W-:-:S04]  /*26f0*/  FADD R3, R3, +INF ;  /* 0x7f80000003037421 */ /* 0x000fc80000000000 */
[----:B------:R-:W-:-:S04]  /*2700*/  FFMA R3, R0, 8.9088830947875976562, R3 ;  /* 0x410e8ac900037823 */ /* 0x000fc80000000003 */
[----:B------:R-:W-:-:S04]  /*2710*/  FADD R3, R3, -0.00039804735570214688778 ;  /* 0xb9d0b10303037421 */ /* 0x000fc80000000000 */
[----:B------:R-:W-:-:S04]  /*2720*/  FADD R3, R3, 0.99999994039535522461 ;  /* 0x3f7fffff03037421 */ /* 0x000fc80000000000 */
[----:B------:R-:W-:-:S04]  /*2730*/  FADD R3, R3, +INF ;  /* 0x7f80000003037421 */ /* 0x000fc80000000000 */
[----:B------:R-:W-:-:S04]  /*2740*/  FFMA R3, R0, 8.91828155517578125, R3 ;  /* 0x410eb14800037823 */ /* 0x000fc80000000003 */
[----:B------:R-:W-:-:S04]  /*2750*/  FADD R3, R3, 0.00038913844036869704723 ;  /* 0x39cc054703037421 */ /* 0x000fc80000000000 */
[----:B------:R-:W-:-:S04]  /*2760*/  FADD R3, R3, -0.99999994039535522461 ;  /* 0xbf7fffff03037421 */ /* 0x000fc80000000000 */
[----:B------:R-:W-:-:S04]  /*2770*/  FADD R3, R3, +INF ;  /* 0x7f80000003037421 */ /* 0x000fc80000000000 */
[----:B------:R-:W-:-:S04]  /*2780*/  FFMA R3, R0, 8.9276189804077148438, R3 ;  /* 0x410ed78700037823 */ /* 0x000fc80000000003 */
[----:B------:R-:W-:-:S04]  /*2790*/  FADD R3, R3, -0.00038022952503524720669 ;  /* 0xb9c7598b03037421 */ /* 0x000fc80000000000 */
[----:B------:R-:W-:-:S04]  /*27a0*/  FADD R3, R3, 0.99999994039535522461 ;  /* 0x3f7fffff03037421 */ /* 0x000fc80000000000 */
[----:B------:R-:W-:-:S04]  /*27b0*/  FADD R3, R3, +INF ;  /* 0x7f80000003037421 */ /* 0x000fc80000000000 */
[----:B------:R-:W-:-:S04]  /*27c0*/  FFMA R3, R0, 8.93689727783203125, R3 ;  /* 0x410efd8800037823 */ /* 0x000fc80000000003 */
[----:B------:R-:W-:-:S04]  /*27d0*/  FADD R3, R3, 0.00040183818782679736614 ;  /* 0x39d2adcf03037421 */ /* 0x000fc80000000000 */
[----:B------:R-:W-:-:S04]  /*27e0*/  FADD R3, R3, -0.99999994039535522461 ;  /* 0xbf7fffff03037421 */ /* 0x000fc80000000000 */
[----:B------:R-:W-:-:S04]  /*27f0*/  FADD R3, R3, +INF ;  /* 0x7f80000003037421 */ /* 0x000fc80000000000 */
[----:B------:R-:W-:-:S04]  /*2800*/  FFMA R3, R0, 8.9461154937744140625, R3 ;  /* 0x410f234a00037823 */ /* 0x000fc80000000003 */
[----:B------:R-:W-:-:S04]  /*2810*/  FADD R3, R3, -0.0003929292724933475256 ;  /* 0xb9ce021303037421 */ /* 0x000fc80000000000 */
[----:B------:R-:W-:-:S04]  /*2820*/  FADD R3, R3, 0.99999994039535522461 ;  /* 0x3f7fffff03037421 */ /* 0x000fc80000000000 */
[----:B------:R-:W-:-:S04]  /*2830*/  FADD R3, R3, +INF ;  /* 0x7f80000003037421 */ /* 0x000fc80000000000 */
[----:B------:R-:W-:-:S04]  /*2840*/  FFMA R3, R0, 8.9552755355834960938, R3 ;  /* 0x410f48cf00037823 */ /* 0x000fc80000000003 */
[----:B------:R-:W-:-:S04]  /*2850*/  FADD R3, R3, 0.00041453796438872814178 ;  /* 0x39d9565803037421 */ /* 0x000fc80000000000 */
[----:B------:R-:W-:-:S04]  /*2860*/  FADD R3, R3, -0.99999994039535522461 ;  /* 0xbf7fffff03037421 */ /* 0x000fc80000000000 */
[----:B------:R-:W-:-:S04]  /*2870*/  FADD R3, R3, +INF ;  /* 0x7f80000003037421 */ /* 0x000fc80000000000 */
[----:B------:R-:W-:-:S04]  /*2880*/  FFMA R3, R0, 8.96437835693359375, R3 ;  /* 0x410f6e1800037823 */ /* 0x000fc80000000003 */
[----:B------:R-:W-:-:S04]  /*2890*/  FADD R3, R3, -0.00040562904905527830124 ;  /* 0xb9d4aa9c03037421 */ /* 0x000fc80000000000 */
[----:B------:R-:W-:-:S04]  /*28a0*/  FADD R3, R3, 0.99999994039535522461 ;  /* 0x3f7fffff03037421 */ /* 0x000fc80000000000 */
[----:B------:R-:W-:-:S04]  /*28b0*/  FADD R3, R3, +INF ;  /* 0x7f80000003037421 */ /* 0x000fc80000000000 */
[----:B------:R-:W-:-:S04]  /*28c0*/  FFMA R3, R0, 8.973423004150390625, R3 ;  /* 0x410f932400037823 */ /* 0x000fc80000000003 */
[----:B------:R-:W-:-:S04]  /*28d0*/  FADD R3, R3, 0.00039672013372182846069 ;  /* 0x39cffee003037421 */ /* 0x000fc80000000000 */
[----:B------:R-:W-:-:S04]  /*28e0*/  FADD R3, R3, -0.99999994039535522461 ;  /* 0xbf7fffff03037421 */ /* 0x000fc80000000000 */
[----:B------:R-:W-:-:S04]  /*28f0*/  FADD R3, R3, +INF ;  /* 0x7f80000003037421 */ /* 0x000fc80000000000 */
[----:B------:R-:W-:-:S04]  /*2900*/  FFMA R3, R0, 8.9824123382568359375, R3 ;  /* 0x410fb7f600037823 */ /* 0x000fc80000000003 */
[----:B------:R-:W-:-:S04]  /*2910*/  FADD R3, R3, -0.00041832879651337862015 ;  /* 0xb9db532403037421 */ /* 0x000fc80000000000 */
[----:B------:R-:W-:-:S04]  /*2920*/  FADD R3, R3, 0.99999994039535522461 ;  /* 0x3f7fffff03037421 */ /* 0x000fc80000000000 */
[----:B------:R-:W-:-:S04]  /*2930*/  FADD R3, R3, +INF ;  /* 0x7f80000003037421 */ /* 0x000fc80000000000 */
[----:B------:R-:W-:-:S04]  /*2940*/  FFMA R3, R0, 8.9913454055786132812, R3 ;  /* 0x410fdc8d00037823 */ /* 0x000fc80000000003 */
[----:B------:R-:W-:-:S04]  /*2950*/  FADD R3, R3, 0.0004399374593049287796 ;  /* 0x39e6a76803037421 */ /* 0x000fc80000000000 */
[----:B------:R-:W-:-:S04]  /*2960*/  FADD R3, R3, -0.99999988079071044922 ;  /* 0xbf7ffffe03037421 */ /* 0x000fc80000000000 */
[----:B------:R-:W-:-:S04]  /*2970*/  FADD R3, R3, +INF ;  /* 0x7f80000003037421 */ /* 0x000fc80000000000 */
[----:B------:R-:W-:-:S04]  /*2980*/  FFMA R3, R0, 9.0002231597900390625, R3 ;  /* 0x411000ea00037823 */ /* 0x000fc80000000003 */
[----:B------:R-:W-:-:S04]  /*2990*/  FADD R3, R3, -0.00043102854397147893906 ;  /* 0xb9e1fbac03037421 */ /* 0x000fc80000000000 */
[----:B------:R-:W-:-:S04]  /*29a0*/  FADD R3, R3, 0.99999988079071044922 ;  /* 0x3f7ffffe03037421 */ /* 0x000fc80000000000 */
[----:B------:R-:W-:-:S04]  /*29b0*/  FADD R3, R3, +INF ;  /* 0x7f80000003037421 */ /* 0x000fc80000000000 */
[----:B------:R-:W-:-:S04]  /*29c0*/  FFMA R3, R0, 9.0090465545654296875, R3 ;  /* 0x4110250e00037823 */ /* 0x000fc80000000003 */
[----:B------:R-:W-:-:S04]  /*29d0*/  FADD R3, R3, 0.00042211965774185955524 ;  /* 0x39dd4ff103037421 */ /* 0x000fc80000000000 */
[----:B------:R-:W-:-:S04]  /*29e0*/  FADD R3, R3, -0.99999994039535522461 ;  /* 0xbf7fffff03037421 */ /* 0x000fc80000000000 */
[----:B------:R-:W-:-:S04]  /*29f0*/  FADD R3, R3, +INF ;  /* 0x7f80000003037421 */ /* 0x000fc80000000000 */
[----:B------:R-:W-:-:S04]  /*2a00*/  FFMA R3, R0, 9.0178174972534179688, R3 ;  /* 0x411048fb00037823 */ /* 0x000fc80000000003 */
[----:B------:R-:W-:-:S04]  /*2a10*/  FADD R3, R3, -0.0004132107424084097147 ;  /* 0xb9d8a43503037421 */ /* 0x000fc80000000000 */
[----:B------:R-:W-:-:S04]  /*2a20*/  FADD R3, R3, 0.99999994039535522461 ;  /* 0x3f7fffff03037421 */ /* 0x000fc80000000000 */
[----:B------:R-:W-:-:S04]  /*2a30*/  FADD R3, R3, +INF ;  /* 0x7f80000003037421 */ /* 0x000fc80000000000 */
[----:B------:R-:W-:-:S04]  /*2a40*/  FFMA R3, R0, 9.0265340805053710938, R3 ;  /* 0x41106caf00037823 */ /* 0x000fc80000000003 */
[----:B------:R-:W-:-:S04]  /*2a50*/  FADD R3, R3, 0.00040430182707495987415 ;  /* 0x39d3f87903037421 */ /* 0x000fc80000000000 */
[----:B------:R-:W-:-:S04]  /*2a60*/  FADD R3, R3, -0.99999994039535522461 ;  /* 0xbf7fffff03037421 */ /* 0x000fc80000000000 */
[----:B------:R-:W-:-:S04]  /*2a70*/  FADD R3, R3, +INF ;  /* 0x7f80000003037421 */ /* 0x000fc80000000000 */
[----:B------:R-:W-:-:S04]  /*2a80*/  FFMA R3, R0, 9.0351991653442382812, R3 ;  /* 0x4110902d00037823 */ /* 0x000fc80000000003 */
[----:B------:R-:W-:-:S04]  /*2a90*/  FADD R3, R3, -0.00045642806799151003361 ;  /* 0xb9ef4cbd03037421 */ /* 0x000fc80000000000 */
[----:B------:R-:W-:-:S04]  /*2aa0*/  FADD R3, R3, 0.99999988079071044922 ;  /* 0x3f7ffffe03037421 */ /* 0x000fc80000000000 */
[----:B------:R-:W-:-:S04]  /*2ab0*/  FADD R3, R3, +INF ;  /* 0x7f80000003037421 */ /* 0x000fc80000000000 */
[----:B------:R-:W-:-:S04]  /*2ac0*/  FFMA R3, R0, 9.0438127517700195312, R3 ;  /* 0x4110b37500037823 */ /* 0x000fc80000000003 */
[----:B------:R-:W-:-:S04]  /*2ad0*/  FADD R3, R3, 0.00044751915265806019306 ;  /* 0x39eaa10103037421 */ /* 0x000fc80000000000 */
[----:B------:R-:W-:-:S04]  /*2ae0*/  FADD R3, R3, -0.99999988079071044922 ;  /* 0xbf7ffffe03037421 */ /* 0x000fc80000000000 */
[----:B------:R-:W-:-:S04]  /*2af0*/  FADD R3, R3, +INF ;  /* 0x7f80000003037421 */ /* 0x000fc80000000000 */
[----:B------:R-:W-:-:S04]  /*2b00*/  FFMA R3, R0, 9.0523738861083984375, R3 ;  /* 0x4110d68600037823 */ /* 0x000fc80000000003 */
[----:B------:R-:W-:-:S04]  /*2b10*/  FADD R3, R3, -0.00043861023732461035252 ;  /* 0xb9e5f54503037421 */ /* 0x000fc80000000000 */
[----:B------:R-:W-:-:S04]  /*2b20*/  FADD R3, R3, 0.99999988079071044922 ;  /* 0x3f7ffffe03037421 */ /* 0x000fc80000000000 */
[----:B------:R-:W-:-:S04]  /*2b30*/  FADD R3, R3, +INF ;  /* 0x7f80000003037421 */ /* 0x000fc80000000000 */
[----:B------:R-:W-:-:S04]  /*2b40*/  FFMA R3, R0, 9.0608854293823242188, R3 ;  /* 0x4110f96300037823 */ /* 0x000fc80000000003 */
[----:B------:R-:W-:-:S04]  /*2b50*/  FADD R3, R3, 0.0004297013510949909687 ;  /* 0x39e1498a03037421 */ /* 0x000fc80000000000 */
[----:B------:R-:W-:-:S04]  /*2b60*/  FADD R3, R3, -0.99999988079071044922 ;  /* 0xbf7ffffe03037421 */ /* 0x000fc80000000000 */
[----:B------:R-:W-:-:S04]  /*2b70*/  FADD R3, R3, +INF ;  /* 0x7f80000003037421 */ /* 0x000fc80000000000 */
[----:B------:R-:W-:-:S04]  /*2b80*/  FFMA R3, R0, 9.069347381591796875, R3 ;  /* 0x41111c0c00037823 */ /* 0x000fc80000000003 */
[----:B------:R-:W-:-:S04]  /*2b90*/  FADD R3, R3, -0.00042079243576154112816 ;  /* 0xb9dc9dce03037421 */ /* 0x000fc80000000000 */
[----:B------:R-:W-:-:S04]  /*2ba0*/  FADD R3, R3, 0.99999994039535522461 ;  /* 0x3f7fffff03037421 */ /* 0x000fc80000000000 */
[----:B------:R-:W-:-:S04]  /*2bb0*/  FADD R3, R3, +INF ;  /* 0x7f80000003037421 */ /* 0x000fc80000000000 */
[----:B------:R-:W-:-:S04]  /*2bc0*/  FFMA R3, R0, 9.0777597427368164062, R3 ;  /* 0x41113e8100037823 */ /* 0x000fc80000000003 */
[----:B------:R-:W-:-:S04]  /*2bd0*/  FADD R3, R3, 0.00041188352042809128761 ;  /* 0x39d7f21203037421 */ /* 0x000fc80000000000 */
[----:B------:R-:W-:-:S04]  /*2be0*/  FADD R3, R3, -0.99999994039535522461 ;  /* 0xbf7fffff03037421 */ /* 0x000fc80000000000 */
[----:B------:R-:W-:-:S04]  /*2bf0*/  FADD R3, R3, +INF ;  /* 0x7f80000003037421 */ /* 0x000fc80000000000 */
[----:B------:R-:W-:-:S04]  /*2c00*/  FFMA R3, R0, 9.0861234664916992188, R3 ;  /* 0x411160c300037823 */ /* 0x000fc80000000003 */
[----:B------:R-:W-:-:S04]  /*2c10*/  FADD R3, R3, -0.00046400976134464144707 ;  /* 0xb9f3465603037421 */ /* 0x000fc80000000000 */
[----:B------:R-:W-:-:S04]  /*2c20*/  FADD R3, R3, 0.99999988079071044922 ;  /* 0x3f7ffffe03037421 */ /* 0x000fc80000000000 */
[----:B------:R-:W-:-:S04]  /*2c30*/  FADD R3, R3, +INF ;  /* 0x7f80000003037421 */ /* 0x000fc80000000000 */
[----:B------:R-:W-:-:S04]  /*2c40*/  FFMA R3, R0, 9.0944385528564453125, R3 ;  /* 0x411182d200037823 */ /* 0x000fc80000000003 */
[----:B------:R-:W-:-:S04]  /*2c50*/  FADD R3, R3, 0.00045510084601119160652 ;  /* 0x39ee9a9a03037421 */ /* 0x000fc80000000000 */
[----:B------:R-:W-:-:S04]  /*2c60*/  FADD R3, R3, -0.99999988079071044922 ;  /* 0xbf7ffffe03037421 */ /* 0x000fc80000000000 */
[----:B------:R-:W-:-:S04]  /*2c70*/  FADD R3, R3, +INF ;  /* 0x7f80000003037421 */ /* 0x000fc80000000000 */
[----:B------:R-:W-:-:S04]  /*2c80*/  FFMA R3, R0, 9.1027059555053710938, R3 ;  /* 0x4111a4af00037823 */ /* 0x000fc80000000003 */
[----:B------:R-:W-:-:S04]  /*2c90*/  FADD R3, R3, -0.00044619193067774176598 ;  /* 0xb9e9eede03037421 */ /* 0x000fc80000000000 */
[----:B------:R-:W-:-:S04]  /*2ca0*/  FADD R3, R3, 0.99999988079071044922 ;  /* 0x3f7ffffe03037421 */ /* 0x000fc80000000000 */
[----:B------:R-:W-:-:S04]  /*2cb0*/  FADD R3, R3, +INF ;  /* 0x7f80000003037421 */ /* 0x000fc80000000000 */
[----:B------:R-:W-:-:S04]  /*2cc0*/  FFMA R3, R0, 9.1109266281127929688, R3 ;  /* 0x4111c65b00037823 */ /* 0x000fc80000000003 */
[----:B------:R-:W-:-:S04]  /*2cd0*/  FADD R3, R3, 0.00043728304444812238216 ;  /* 0x39e5432303037421 */ /* 0x000fc80000000000 */
[----:B------:R-:W-:-:S04]  /*2ce0*/  FADD R3, R3, -0.99999988079071044922 ;  /* 0xbf7ffffe03037421 */ /* 0x000fc80000000000 */
[----:B------:R-:W-:-:S04]  /*2cf0*/  FADD R3, R3, +INF ;  /* 0x7f80000003037421 */ /* 0x000fc80000000000 */
[----:B------:R-:W-:-:S04]  /*2d00*/  FFMA R3, R0, 9.1191005706787109375, R3 ;  /* 0x4111e7d600037823 */ /* 0x000fc80000000003 */
[----:B------:R-:W-:-:S04]  /*2d10*/  FADD R3, R3, -0.00042837412911467254162 ;  /* 0xb9e0976703037421 */ /* 0x000fc80000000000 */
[----:B------:R-:W-:-:S04]  /*2d20*/  FADD R3, R3, 0.99999988079071044922 ;  /* 0x3f7ffffe03037421 */ /* 0x000fc80000000000 */
[----:B------:R-:W-:-:S04]  /*2d30*/  FADD R3, R3, +INF ;  /* 0x7f80000003037421 */ /* 0x000fc80000000000 */
[----:B------:R-:W-:-:S04]  /*2d40*/  FFMA R3, R0, 9.1272287368774414062, R3 ;  /* 0x4112092100037823 */ /* 0x000fc80000000003 */
[----:B------:R-:W-:-:S04]  /*2d50*/  FADD R3, R3, 0.00048050037003122270107 ;  /* 0x39fbebab03037421 */ /* 0x000fc80000000000 */
[----:B------:R-:W-:-:S04]  /*2d60*/  FADD R3, R3, -0.99999988079071044922 ;  /* 0xbf7ffffe03037421 */ /* 0x000fc80000000000 */
[----:B------:R-:W-:-:S04]  /*2d70*/  FADD R3, R3, +INF ;  /* 0x7f80000003037421 */ /* 0x000fc80000000000 */
[----:B------:R-:W-:-:S04]  /*2d80*/  FFMA R3, R0, 9.135311126708984375, R3 ;  /* 0x41122a3c00037823 */ /* 0x000fc80000000003 */
[----:B------:R-:W-:-:S04]  /*2d90*/  FADD R3, R3, -0.00047159145469777286053 ;  /* 0xb9f73fef03037421 */ /* 0x000fc80000000000 */
[----:B------:R-:W-:-:S04]  /*2da0*/  FADD R3, R3, 0.99999988079071044922 ;  /* 0x3f7ffffe03037421 */ /* 0x000fc80000000000 */
[----:B------:R-:W-:-:S04]  /*2db0*/  FADD R3, R3, +INF ;  /* 0x7f80000003037421 */ /* 0x000fc80000000000 */
[----:B------:R-:W-:-:S04]  /*2dc0*/  FFMA R3, R0, 9.1433477401733398438, R3 ;  /* 0x41124b2700037823 */ /* 0x000fc80000000003 */
[----:B------:R-:W-:-:S04]  /*2dd0*/  FADD R3, R3, 0.00046268253936432301998 ;  /* 0x39f2943303037421 */ /* 0x000fc80000000000 */
[----:B------:R-:W-:-:S04]  /*2de0*/  FADD R3, R3, -0.99999988079071044922 ;  /* 0xbf7ffffe03037421 */ /* 0x000fc80000000000 */
[----:B------:R-:W-:-:S04]  /*2df0*/  FADD R3, R3, +INF ;  /* 0x7f80000003037421 */ /* 0x000fc80000000000 */
[----:B------:R-:W-:-:S04]  /*2e00*/  FFMA R3, R0, 9.151340484619140625, R3 ;  /* 0x41126be400037823 */ /* 0x000fc80000000003 */
[----:B------:R-:W-:-:S04]  /*2e10*/  FADD R3, R3, -0.00045377365313470363617 ;  /* 0xb9ede87803037421 */ /* 0x000fc80000000000 */
[----:B------:R-:W-:-:S04]  /*2e20*/  FADD R3, R3, 0.99999988079071044922 ;  /* 0x3f7ffffe03037421 */ /* 0x000fc80000000000 */
[----:B------:R-:W-:-:S04]  /*2e30*/  FADD R3, R3, +INF ;  /* 0x7f80000003037421 */ /* 0x000fc80000000000 */
[----:B------:R-:W-:-:S04]  /*2e40*/  FFMA R3, R0, 9.1592893600463867188, R3 ;  /* 0x41128c7300037823 */ /* 0x000fc80000000003 */
[----:B------:R-:W-:-:S04]  /*2e50*/  FADD R3, R3, 0.00044486473780125379562 ;  /* 0x39e93cbc03037421 */ /* 0x000fc80000000000 */
[----:B------:R-:W-:-:S04]  /*2e60*/  FADD R3, R3, -0.99999988079071044922 ;  /* 0xbf7ffffe03037421 */ /* 0x000fc80000000000 */
[----:B------:R-:W-:-:S04]  /*2e70*/  FADD R3, R3, +INF ;  /* 0x7f80000003037421 */ /* 0x000fc80000000000 */
[----:B------:R-:W-:-:S04]  /*2e80*/  FFMA R3, R0, 9.1671953201293945312, R3 ;  /* 0x4112acd500037823 */ /* 0x000fc80000000003 */
[----:B------:R-:W-:-:S04]  /*2e90*/  FADD R3, R3, -0.00043595582246780395508 ;  /* 0xb9e4910003037421 */ /* 0x000fc80000000000 */
[----:B------:R-:W-:-:S04]  /*2ea0*/  FADD R3, R3, 0.99999988079071044922 ;  /* 0x3f7ffffe03037421 */ /* 0x000fc80000000000 */
[----:B------:R-:W-:-:S04]  /*2eb0*/  FADD R3, R3, +INF ;  /* 0x7f80000003037421 */ /* 0x000fc80000000000 */
[----:B------:R-:W-:-:S04]  /*2ec0*/  FFMA R3, R0, 9.1750574111938476562, R3 ;  /* 0x4112cd0900037823 */ /* 0x000fc80000000003 */
[----:B------:R-:W-:-:S04]  /*2ed0*/  FADD R3, R3, 0.00048808206338435411453 ;  /* 0x39ffe54403037421 */ /* 0x000fc80000000000 */
[----:B------:R-:W-:-:S04]  /*2ee0*/  FADD R3, R3, -0.99999988079071044922 ;  /* 0xbf7ffffe03037421 */ /* 0x000fc80000000000 */
[----:B------:R-:W-:-:S04]  /*2ef0*/  FADD R3, R3, +INF ;  /* 0x7f80000003037421 */ /* 0x000fc80000000000 */
[----:B------:R-:W-:-:S04]  /*2f00*/  FFMA R3, R0, 9.1828765869140625, R3 ;  /* 0x4112ed1000037823 */ /* 0x000fc80000000003 */
[----:B------:R-:W-:-:S04]  /*2f10*/  FADD R3, R3, -0.00047917314805090427399 ;  /* 0xb9fb398803037421 */ /* 0x000fc80000000000 */
[----:B------:R-:W-:-:S04]  /*2f20*/  FADD R3, R3, 0.99999988079071044922 ;  /* 0x3f7ffffe03037421 */ /* 0x000fc80000000000 */
[----:B------:R-:W-:-:S04]  /*2f30*/  FADD R3, R3, +INF ;  /* 0x7f80000003037421 */ /* 0x000fc80000000000 */
[----:B------:R-:W-:-:S04]  /*2f40*/  FFMA R3, R0, 9.1906538009643554688, R3 ;  /* 0x41130ceb00037823 */ /* 0x000fc80000000003 */
[----:B------:R-:W-:-:S04]  /*2f50*/  FADD R3, R3, 0.00047026423271745443344 ;  /* 0x39f68dcc03037421 */ /* 0x000fc80000000000 */
[----:B------:R-:W-:-:S04]  /*2f60*/  FADD R3, R3, -0.99999988079071044922 ;  /* 0xbf7ffffe03037421 */ /* 0x000fc80000000000 */
[----:B------:R-:W-:-:S04]  /*2f70*/  FADD R3, R3, +INF ;  /* 0x7f80000003037421 */ /* 0x000fc80000000000 */
[----:B------:R-:W-:-:S04]  /*2f80*/  FFMA R3, R0, 9.1983890533447265625, R3 ;  /* 0x41132c9a00037823 */ /* 0x000fc80000000003 */
[----:B------:R-:W-:-:S04]  /*2f90*/  FADD R3, R3, -0.00046135534648783504963 ;  /* 0xb9f1e21103037421 */ /* 0x000fc80000000000 */
[----:B------:R-:W-:-:S04]  /*2fa0*/  FADD R3, R3, 0.99999988079071044922 ;  /* 0x3f7ffffe03037421 */ /* 0x000fc80000000000 */
[----:B------:R-:W-:-:S04]  /*2fb0*/  FADD R3, R3, +INF ;  /* 0x7f80000003037421 */ /* 0x000fc80000000000 */
[----:B------:R-:W-:-:S04]  /*2fc0*/  FFMA R3, R0, 9.2060842514038085938, R3 ;  /* 0x41134c1f00037823 */ /* 0x000fc80000000003 */
[----:B------:R-:W-:-:S04]  /*2fd0*/  FADD R3, R3, 0.00045244643115438520908 ;  /* 0x39ed365503037421 */ /* 0x000fc80000000000 */
[----:B------:R-:W-:-:S04]  /*2fe0*/  FADD R3, R3, -0.99999988079071044922 ;  /* 0xbf7ffffe03037421 */ /* 0x000fc80000000000 */
[----:B------:R-:W-:-:S04]  /*2ff0*/  FADD R3, R3, +INF ;  /* 0x7f80000003037421 */ /* 0x000fc80000000000 */
[----:B------:R-:W-:-:S04]  /*3000*/  FFMA R3, R0, 9.21373748779296875, R3 ;  /* 0x41136b7800037823 */ /* 0x000fc80000000003 */
[----:B------:R-:W-:-:S04]  /*3010*/  FADD R3, R3, -0.0005045726429671049118 ;  /* 0xba04454c03037421 */ /* 0x000fc80000000000 */
[----:B------:R-:W-:-:S04]  /*3020*/  FADD R3, R3, 0.99999988079071044922 ;  /* 0x3f7ffffe03037421 */ /* 0x000fc80000000000 */
[----:B------:R-:W-:-:S04]  /*3030*/  FADD R3, R3, +INF ;  /* 0x7f80000003037421 */ /* 0x000fc80000000000 */
[----:B------:R-:W-:-:S04]  /*3040*/  FFMA R3, R0, 9.2213506698608398438, R3 ;  /* 0x41138aa700037823 */ /* 0x000fc80000000003 */
[----:B------:R-:W-:-:S04]  /*3050*/  FADD R3, R3, 0.00049566372763365507126 ;  /* 0x3a01ef6e03037421 */ /* 0x000fc80000000000 */
[----:B------:R-:W-:-:S04]  /*3060*/  FADD R3, R3, -0.99999988079071044922 ;  /* 0xbf7ffffe03037421 */ /* 0x000fc80000000000 */
[----:B------:R-:W-:-:S04]  /*3070*/  FADD R3, R3, +INF ;  /* 0x7f80000003037421 */ /* 0x000fc80000000000 */
[----:B------:R-:W-:-:S04]  /*3080*/  FFMA R3, R0, 9.228923797607421875, R3 ;  /* 0x4113a9ac00037823 */ /* 0x000fc80000000003 */
[----:B------:R-:W-:-:S04]  /*3090*/  FADD R3, R3, -0.00048675484140403568745 ;  /* 0xb9ff332103037421 */ /* 0x000fc80000000000 */
[----:B------:R-:W-:-:S04]  /*30a0*/  FADD R3, R3, 0.99999988079071044922 ;  /* 0x3f7ffffe03037421 */ /* 0x000fc80000000000 */
[----:B------:R-:W-:-:S04]  /*30b0*/  FADD R3, R3, +INF ;  /* 0x7f80000003037421 */ /* 0x000fc80000000000 */
[----:B------:R-:W-:-:S04]  /*30c0*/  FFMA R3, R0, 9.23645782470703125, R3 ;  /* 0x4113c88800037823 */ /* 0x000fc80000000003 */
[----:B------:R-:W-:-:S04]  /*30d0*/  FADD R3, R3, 0.0004778459260705858469 ;  /* 0x39fa876503037421 */ /* 0x000fc80000000000 */
[----:B------:R-:W-:-:S04]  /*30e0*/  FADD R3, R3, -0.99999988079071044922 ;  /* 0xbf7ffffe03037421 */ /* 0x000fc80000000000 */
[----:B------:R-:W-:-:S04]  /*30f0*/  FADD R3, R3, +INF ;  /* 0x7f80000003037421 */ /* 0x000fc80000000000 */
[----:B------:R-:W-:-:S04]  /*3100*/  FFMA R3, R0, 9.2439517974853515625, R3 ;  /* 0x4113e73a00037823 */ /* 0x000fc80000000003 */
[----:B------:R-:W-:-:S04]  /*3110*/  FADD R3, R3, -0.00046893703984096646309 ;  /* 0xb9f5dbaa03037421 */ /* 0x000fc80000000000 */
[----:B------:R-:W-:-:S04]  /*3120*/  FADD R3, R3, 0.99999988079071044922 ;  /* 0x3f7ffffe03037421 */ /* 0x000fc80000000000 */
[----:B------:R-:W-:-:S04]  /*3130*/  FADD R3, R3, +INF ;  /* 0x7f80000003037421 */ /* 0x000fc80000000000 */
[----:B------:R-:W-:-:S04]  /*3140*/  FFMA R3, R0, 9.251407623291015625, R3 ;  /* 0x411405c400037823 */ /* 0x000fc80000000003 */
[----:B------:R-:W-:-:S04]  /*3150*/  FADD R3, R3, 0.00052106328075751662254 ;  /* 0x3a0897f703037421 */ /* 0x000fc80000000000 */
[----:B------:R-:W-:-:S04]  /*3160*/  FADD R3, R3, -0.99999988079071044922 ;  /* 0xbf7ffffe03037421 */ /* 0x000fc80000000000 */
[----:B------:R-:W-:-:S04]  /*3170*/  FADD R3, R3, +INF ;  /* 0x7f80000003037421 */ /* 0x000fc80000000000 */
[----:B------:R-:W-:-:S04]  /*3180*/  FFMA R3, R0, 9.2588253021240234375, R3 ;  /* 0x4114242600037823 */ /* 0x000fc80000000003 */
[----:B------:R-:W-:-:S04]  /*3190*/  FADD R3, R3, -0.000512154365424066782 ;  /* 0xba06421903037421 */ /* 0x000fc80000000000 */
[----:B------:R-:W-:-:S04]  /*31a0*/  FADD R3, R3, 0.99999988079071044922 ;  /* 0x3f7ffffe03037421 */ /* 0x000fc80000000000 */
[----:B------:R-:W-:-:S04]  /*31b0*/  FADD R3, R3, +INF ;  /* 0x7f80000003037421 */ /* 0x000fc80000000000 */
[----:B------:R-:W-:-:S04]  /*31c0*/  FFMA R3, R0, 9.266204833984375, R3 ;  /* 0x4114426000037823 */ /* 0x000fc80000000003 */
[----:B------:R-:W-:-:S04]  /*31d0*/  FADD R3, R3, 0.00050324545009061694145 ;  /* 0x3a03ec3b03037421 */ /* 0x000fc80000000000 */
[----:B------:R-:W-:-:S04]  /*31e0*/  FADD R3, R3, -0.99999988079071044922 ;  /* 0xbf7ffffe03037421 */ /* 0x000fc80000000000 */
[----:B------:R-:W-:-:S04]  /*31f0*/  FADD R3, R3, +INF ;  /* 0x7f80000003037421 */ /* 0x000fc80000000000 */
[----:B------:R-:W-:-:S04]  /*3200*/  FFMA R3, R0, 9.2735471725463867188, R3 ;  /* 0x4114607300037823 */ /* 0x000fc80000000003 */
[----:B------:R-:W-:-:S04]  /*3210*/  FADD R3, R3, -0.00049433653475716710091 ;  /* 0xba01965d03037421 */ /* 0x000fc80000000000 */
[----:B------:R-:W-:-:S04]  /*3220*/  FADD R3, R3, 0.99999988079071044922 ;  /* 0x3f7ffffe03037421 */ /* 0x000fc80000000000 */
[----:B------:R-:W-:-:S04]  /*3230*/  FADD R3, R3, +INF ;  /* 0x7f80000003037421 */ /* 0x000fc80000000000 */
[----:B------:R-:W-:-:S04]  /*3240*/  FFMA R3, R0, 9.2808513641357421875, R3 ;  /* 0x41147e5e00037823 */ /* 0x000fc80000000003 */
[----:B------:R-:W-:-:S04]  /*3250*/  FADD R3, R3, 0.00048542761942371726036 ;  /* 0x39fe80fe03037421 */ /* 0x000fc80000000000 */
[----:B------:R-:W-:-:S04]  /*3260*/  FADD R3, R3, -0.99999988079071044922 ;  /* 0xbf7ffffe03037421 */ /* 0x000fc80000000000 */
[----:B------:R-:W-:-:S04]  /*3270*/  FADD R3, R3, +INF ;  /* 0x7f80000003037421 */ /* 0x000fc80000000000 */
[----:B------:R-:W-:-:S04]  /*3280*/  FFMA R3, R0, 9.2881193161010742188, R3 ;  /* 0x41149c2300037823 */ /* 0x000fc80000000003 */
[----:B------:R-:W-:-:S04]  /*3290*/  FADD R3, R3, -0.00053755386034026741982 ;  /* 0xba0ceaa103037421 */ /* 0x000fc80000000000 */
[----:B------:R-:W-:-:S04]  /*32a0*/  FADD R3, R3, 0.99999988079071044922 ;  /* 0x3f7ffffe03037421 */ /* 0x000fc80000000000 */
[----:B------:R-:W-:-:S04]  /*32b0*/  FADD R3, R3, +INF ;  /* 0x7f80000003037421 */ /* 0x000fc80000000000 */
[----:B------:R-:W-:-:S04]  /*32c0*/  FFMA R3, R0, 9.2953510284423828125, R3 ;  /* 0x4114b9c200037823 */ /* 0x000fc80000000003 */
[----:B------:R-:W-:-:S04]  /*32d0*/  FADD R3, R3, 0.00052864494500681757927 ;  /* 0x3a0a94c303037421 */ /* 0x000fc80000000000 */
[----:B------:R-:W-:-:S04]  /*32e0*/  FADD R3, R3, -0.99999988079071044922 ;  /* 0xbf7ffffe03037421 */ /* 0x000fc80000000000 */
[----:B------:R-:W-:-:S04]  /*32f0*/  FADD R3, R3, +INF ;  /* 0x7f80000003037421 */ /* 0x000fc80000000000 */
[----:B------:R-:W-:-:S04]  /*3300*/  FFMA R3, R0, 9.3025465011596679688, R3 ;  /* 0x4114d73b00037823 */ /* 0x000fc80000000003 */
[----:B------:R-:W-:-:S04]  /*3310*/  FADD R3, R3, -0.00051973602967336773872 ;  /* 0xba083ee503037421 */ /* 0x000fc80000000000 */
[----:B------:R-:W-:-:S04]  /*3320*/  FADD R3, R3, 0.99999988079071044922 ;  /* 0x3f7ffffe03037421 */ /* 0x000fc80000000000 */
[----:B------:R-:W-:-:S04]  /*3330*/  FADD R3, R3, +INF ;  /* 0x7f80000003037421 */ /* 0x000fc80000000000 */
[----:B------:R-:W-:-:S04]  /*3340*/  FFMA R3, R0, 9.3097066879272460938, R3 ;  /* 0x4114f48f00037823 */ /* 0x000fc80000000003 */
[----:B------:R-:W-:-:S04]  /*3350*/  FADD R3, R3, 0.00051082711433991789818 ;  /* 0x3a05e90703037421 */ /* 0x000fc80000000000 */
[----:B------:R-:W-:-:S04]  /*3360*/  FADD R3, R3, -0.99999988079071044922 ;  /* 0xbf7ffffe03037421 */ /* 0x000fc80000000000 */
[----:B------:R-:W-:-:S04]  /*3370*/  FADD R3, R3, +INF ;  /* 0x7f80000003037421 */ /* 0x000fc80000000000 */
[----:B------:R-:W-:-:S04]  /*3380*/  FFMA R3, R0, 9.3168306350708007812, R3 ;  /* 0x411511bd00037823 */ /* 0x000fc80000000003 */
[----:B------:R-:W-:-:S04]  /*3390*/  FADD R3, R3, -0.0005019182572141289711 ;  /* 0xba03932a03037421 */ /* 0x000fc80000000000 */
[----:B------:R-:W-:-:S04]  /*33a0*/  FADD R3, R3, 0.99999988079071044922 ;  /* 0x3f7ffffe03037421 */ /* 0x000fc80000000000 */
[----:B------:R-:W-:-:S04]  /*33b0*/  FADD R3, R3, +INF ;  /* 0x7f80000003037421 */ /* 0x000fc80000000000 */
[----:B------:R-:W-:-:S04]  /*33c0*/  FFMA R3, R0, 9.3239202499389648438, R3 ;  /* 0x41152ec700037823 */ /* 0x000fc80000000003 */
[----:B------:R-:W-:-:S04]  /*33d0*/  FADD R3, R3, 0.00049300934188067913055 ;  /* 0x3a013d4c03037421 */ /* 0x000fc80000000000 */
[----:B------:R-:W-:-:S04]  /*33e0*/  FADD R3, R3, -0.99999988079071044922 ;  /* 0xbf7ffffe03037421 */ /* 0x000fc80000000000 */
[----:B------:R-:W-:-:S04]  /*33f0*/  FADD R3, R3, +INF ;  /* 0x7f80000003037421 */ /* 0x000fc80000000000 */
[----:B------:R-:W-:-:S04]  /*3400*/  FFMA R3, R0, 9.3309755325317382812, R3 ;  /* 0x41154bad00037823 */ /* 0x000fc80000000003 */
[----:B------:R-:W-:-:S04]  /*3410*/  FADD R3, R3, -0.00054513558279722929001 ;  /* 0xba0ee76e03037421 */ /* 0x000fc80000000000 */
[----:B------:R-:W-:-:S04]  /*3420*/  FADD R3, R3, 0.99999988079071044922 ;  /* 0x3f7ffffe03037421 */ /* 0x000fc80000000000 */
[----:B------:R-:W-:-:S04]  /*3430*/  FADD R3, R3, +INF ;  /* 0x7f80000003037421 */ /* 0x000fc80000000000 */
[----:B------:R-:W-:-:S04]  /*3440*/  FFMA R3, R0, 9.3379955291748046875, R3 ;  /* 0x4115686e00037823 */ /* 0x000fc80000000003 */
[----:B------:R-:W-:-:S04]  /*3450*/  FADD R3, R3, 0.00053622666746377944946 ;  /* 0x3a0c919003037421 */ /* 0x000fc80000000000 */
[----:B------:R-:W-:-:S04]  /*3460*/  FADD R3, R3, -0.99999988079071044922 ;  /* 0xbf7ffffe03037421 */ /* 0x000fc80000000000 */
[----:B------:R-:W-:-:S04]  /*3470*/  FADD R3, R3, +INF ;  /* 0x7f80000003037421 */ /* 0x000fc80000000000 */
[----:B------:R-:W-:-:S04]  /*3480*/  FFMA R3, R0, 9.344982147216796875, R3 ;  /* 0x4115850c00037823 */ /* 0x000fc80000000003 */
[----:B------:R-:W-:-:S04]  /*3490*/  FADD R3, R3, -0.00052731775213032960892 ;  /* 0xba0a3bb203037421 */ /* 0x000fc80000000000 */
[----:B------:R-:W-:-:S04]  /*34a0*/  FADD R3, R3, 0.99999988079071044922 ;  /* 0x3f7ffffe03037421 */ /* 0x000fc80000000000 */
[----:B------:R-:W-:-:S04]  /*34b0*/  FADD R3, R3, +INF ;  /* 0x7f80000003037421 */ /* 0x000fc80000000000 */
[----:B------:R-:W-:-:S04]  /*34c0*/  FFMA R3, R0, 9.3519344329833984375, R3 ;  /* 0x4115a18600037823 */ /* 0x000fc80000000003 */
[----:B------:R-:W-:-:S04]  /*34d0*/  FADD R3, R3, 0.00051840883679687976837 ;  /* 0x3a07e5d403037421 */ /* 0x000fc80000000000 */
[----:B------:R-:W-:-:S04]  /*34e0*/  FADD R3, R3, -0.99999988079071044922 ;  /* 0xbf7ffffe03037421 */ /* 0x000fc80000000000 */
[----:B------:R-:W-:-:S04]  /*34f0*/  FADD R3, R3, +INF ;  /* 0x7f80000003037421 */ /* 0x000fc80000000000 */
[----:B------:R-:W-:-:S04]  /*3500*/  FFMA R3, R0, 9.3588542938232421875, R3 ;  /* 0x4115bdde00037823 */ /* 0x000fc80000000003 */
[----:B------:R-:W-:-:S04]  /*3510*/  FADD R3, R3, -0.00050949992146342992783 ;  /* 0xba058ff603037421 */ /* 0x000fc80000000000 */
[----:B------:R-:W-:-:S04]  /*3520*/  FADD R3, R3, 0.99999988079071044922 ;  /* 0x3f7ffffe03037421 */ /* 0x000fc80000000000 */
[----:B------:R-:W-:-:S04]  /*3530*/  FADD R3, R3, +INF ;  /* 0x7f80000003037421 */ /* 0x000fc80000000000 */
[----:B------:R-:W-:-:S04]  /*3540*/  FFMA R3, R0, 9.3657407760620117188, R3 ;  /* 0x4115da1300037823 */ /* 0x000fc80000000003 */
[----:B------:R-:W-:-:S04]  /*3550*/  FADD R3, R3, 0.00056162616237998008728 ;  /* 0x3a133a1803037421 */ /* 0x000fc80000000000 */
[----:B------:R-:W-:-:S04]  /*3560*/  FADD R3, R3, -0.99999982118606567383 ;  /* 0xbf7ffffd03037421 */ /* 0x000fc80000000000 */
[----:B------:R-:W-:-:S04]  /*3570*/  FADD R3, R3, +INF ;  /* 0x7f80000003037421 */ /* 0x000fc80000000000 */
[----:B------:R-:W-:-:S04]  /*3580*/  FFMA R3, R0, 9.3725938796997070312, R3 ;  /* 0x4115f62500037823 */ /* 0x000fc80000000003 */
[----:B------:R-:W-:-:S04]  /*3590*/  FADD R3, R3, -0.00055271724704653024673 ;  /* 0xba10e43a03037421 */ /* 0x000fc80000000000 */
[----:B------:R-:W-:-:S04]  /*35a0*/  FADD R3, R3, 0.99999982118606567383 ;  /* 0x3f7ffffd03037421 */ /* 0x000fc80000000000 */
[----:B------:R-:W-:-:S04]  /*35b0*/  FADD R3, R3, +INF ;  /* 0x7f80000003037421 */ /* 0x000fc80000000000 */
[----:B------:R-:W-:-:S04]  /*35c0*/  FFMA R3, R0, 9.3794155120849609375, R3 ;  /* 0x4116121600037823 */ /* 0x000fc80000000003 */
[----:B------:R-:W-:-:S04]  /*35d0*/  FADD R3, R3, 0.00054380833171308040619 ;  /* 0x3a0e8e5c03037421 */ /* 0x000fc80000000000 */
[----:B------:R-:W-:-:S04]  /*35e0*/  FADD R3, R3, -0.99999988079071044922 ;  /* 0xbf7ffffe03037421 */ /* 0x000fc80000000000 */
[----:B------:R-:W-:-:S04]  /*35f0*/  FADD R3, R3, +INF ;  /* 0x7f80000003037421 */ /* 0x000fc80000000000 */
[----:B------:R-:W-:-:S04]  /*3600*/  FFMA R3, R0, 9.3862047195434570312, R3 ;  /* 0x41162de500037823 */ /* 0x000fc80000000003 */
[----:B------:R-:W-:-:S04]  /*3610*/  FADD R3, R3, -0.00053489941637963056564 ;  /* 0xba0c387e03037421 */ /* 0x000fc80000000000 */
[----:B------:R-:W-:-:S04]  /*3620*/  FADD R3, R3, 0.99999988079071044922 ;  /* 0x3f7ffffe03037421 */ /* 0x000fc80000000000 */
[----:B------:R-:W-:-:S04]  /*3630*/  FADD R3, R3, +INF ;  /* 0x7f80000003037421 */ /* 0x000fc80000000000 */
[----:B------:R-:W-:-:S04]  /*3640*/  FFMA R3, R0, 9.3929615020751953125, R3 ;  /* 0x4116499200037823 */ /* 0x000fc80000000003 */
[----:B------:R-:W-:-:S04]  /*3650*/  FADD R3, R3, 0.00052599055925384163857 ;  /* 0x3a09e2a103037421 */ /* 0x000fc80000000000 */
[----:B------:R-:W-:-:S04]  /*3660*/  FADD R3, R3, -0.99999988079071044922 ;  /* 0xbf7ffffe03037421 */ /* 0x000fc80000000000 */
[----:B------:R-:W-:-:S04]  /*3670*/  FADD R3, R3, +INF ;  /* 0x7f80000003037421 */ /* 0x000fc80000000000 */
[----:B------:R-:W-:-:S04]  /*3680*/  FFMA R3, R0, 9.3996877670288085938, R3 ;  /* 0x4116651f00037823 */ /* 0x000fc80000000003 */
[----:B------:R-:W-:-:S04]  /*3690*/  FADD R3, R3, -0.00051708164392039179802 ;  /* 0xba078cc303037421 */ /* 0x000fc80000000000 */
[----:B------:R-:W-:-:S04]  /*36a0*/  FADD R3, R3, 0.99999988079071044922 ;  /* 0x3f7ffffe03037421 */ /* 0x000fc80000000000 */
[----:B------:R-:W-:-:S04]  /*36b0*/  FADD R3, R3, +INF ;  /* 0x7f80000003037421 */ /* 0x000fc80000000000 */
[----:B------:R-:W-:-:S04]  /*36c0*/  FFMA R3, R0, 9.4063825607299804688, R3 ;  /* 0x4116808b00037823 */ /* 0x000fc80000000003 */
[----:B------:R-:W-:-:S04]  /*36d0*/  FADD R3, R3, 0.00056920788483694195747 ;  /* 0x3a1536e503037421 */ /* 0x000fc80000000000 */
[----:B------:R-:W-:-:S04]  /*36e0*/  FADD R3, R3, -0.99999982118606567383 ;  /* 0xbf7ffffd03037421 */ /* 0x000fc80000000000 */
[----:B------:R-:W-:-:S04]  /*36f0*/  FADD R3, R3, +INF ;  /* 0x7f80000003037421 */ /* 0x000fc80000000000 */
[----:B------:R-:W-:-:S04]  /*3700*/  FFMA R3, R0, 9.4130458831787109375, R3 ;  /* 0x41169bd600037823 */ /* 0x000fc80000000003 */
[----:B------:R-:W-:-:S04]  /*3710*/  FADD R3, R3, -0.00056029896950349211693 ;  /* 0xba12e10703037421 */ /* 0x000fc80000000000 */
[----:B------:R-:W-:-:S04]  /*3720*/  FADD R3, R3, 0.99999982118606567383 ;  /* 0x3f7ffffd03037421 */ /* 0x000fc80000000000 */
[----:B------:R-:W-:-:S04]  /*3730*/  FADD R3, R3, +INF ;  /* 0x7f80000003037421 */ /* 0x000fc80000000000 */
[----:B------:R-:W-:-:S04]  /*3740*/  FFMA R3, R0, 9.4196796417236328125, R3 ;  /* 0x4116b70200037823 */ /* 0x000fc80000000003 */
[----:B------:R-:W-:-:S04]  /*3750*/  FADD R3, R3, 0.00055139005417004227638 ;  /* 0x3a108b2903037421 */ /* 0x000fc80000000000 */
[----:B------:R-:W-:-:S04]  /*3760*/  FADD R3, R3, -0.99999982118606567383 ;  /* 0xbf7ffffd03037421 */ /* 0x000fc80000000000 */
[----:B------:R-:W-:-:S04]  /*3770*/  FADD R3, R3, +INF ;  /* 0x7f80000003037421 */ /* 0x000fc80000000000 */
[----:B------:R-:W-:-:S04]  /*3780*/  FFMA R3, R0, 9.4262819290161132812, R3 ;  /* 0x4116d20d00037823 */ /* 0x000fc80000000003 */
[----:B------:R-:W-:-:S04]  /*3790*/  FADD R3, R3, -0.00054248113883659243584 ;  /* 0xba0e354b03037421 */ /* 0x000fc80000000000 */
[----:B------:R-:W-:-:S04]  /*37a0*/  FADD R3, R3, 0.99999988079071044922 ;  /* 0x3f7ffffe03037421 */ /* 0x000fc80000000000 */
[----:B------:R-:W-:-:S04]  /*37b0*/  FADD R3, R3, +INF ;  /* 0x7f80000003037421 */ /* 0x000fc80000000000 */
[----:B------:R-:W-:-:S04]  /*37c0*/  FFMA R3, R0, 9.4328546524047851562, R3 ;  /* 0x4116ecf900037823 */ /* 0x000fc80000000003 */
[----:B------:R-:W-:-:S04]  /*37d0*/  FADD R3, R3, 0.00053357222350314259529 ;  /* 0x3a0bdf6d03037421 */ /* 0x000fc80000000000 */
[----:B------:R-:W-:-:S04]  /*37e0*/  FADD R3, R3, -0.99999988079071044922 ;  /* 0xbf7ffffe03037421 */ /* 0x000fc80000000000 */
[----:B------:R-:W-:-:S04]  /*37f0*/  FADD R3, R3, +INF ;  /* 0x7f80000003037421 */ /* 0x000fc80000000000 */
[----:B------:R-:W-:-:S04]  /*3800*/  FFMA R3, R0, 9.4393978118896484375, R3 ;  /* 0x411707c600037823 */ /* 0x000fc80000000003 */
[----:B------:R-:W-:-:S04]  /*3810*/  FADD R3, R3, -0.00058569846441969275475 ;  /* 0xba19898f03037421 */ /* 0x000fc80000000000 */
[----:B------:R-:W-:-:S04]  /*3820*/  FADD R3, R3, 0.99999982118606567383 ;  /* 0x3f7ffffd03037421 */ /* 0x000fc80000000000 */
[----:B------:R-:W-:-:S04]  /*3830*/  FADD R3, R3, +INF ;  /* 0x7f80000003037421 */ /* 0x000fc80000000000 */
[----:B------:R-:W-:-:S04]  /*3840*/  FFMA R3, R0, 9.4459104537963867188, R3 ;  /* 0x4117227300037823 */ /* 0x000fc80000000003 */
[----:B------:R-:W-:-:S04]  /*3850*/  FADD R3, R3, 0.0005767895490862429142 ;  /* 0x3a1733b103037421 */ /* 0x000fc80000000000 */
[----:B------:R-:W-:-:S04]  /*3860*/  FADD R3, R3, -0.99999982118606567383 ;  /* 0xbf7ffffd03037421 */ /* 0x000fc80000000000 */
[----:B------:R-:W-:-:S04]  /*3870*/  FADD R3, R3, +INF ;  /* 0x7f80000003037421 */ /* 0x000fc80000000000 */
[----:B------:R-:W-:-:S04]  /*3880*/  FFMA R3, R0, 9.4523944854736328125, R3 ;  /* 0x41173d0200037823 */ /* 0x000fc80000000003 */
[----:B------:R-:W-:-:S04]  /*3890*/  FADD R3, R3, -0.00056788063375279307365 ;  /* 0xba14ddd303037421 */ /* 0x000fc80000000000 */
[----:B------:R-:W-:-:S04]  /*38a0*/  FADD R3, R3, 0.99999982118606567383 ;  /* 0x3f7ffffd03037421 */ /* 0x000fc80000000000 */
[----:B------:R-:W-:-:S04]  /*38b0*/  FADD R3, R3, +INF ;  /* 0x7f80000003037421 */ /* 0x000fc80000000000 */
[----:B------:R-:W-:-:S04]  /*38c0*/  FFMA R3, R0, 9.4588499069213867188, R3 ;  /* 0x4117577300037823 */ /* 0x000fc80000000003 */
[----:B------:R-:W-:-:S04]  /*38d0*/  FADD R3, R3, 0.00055897171841934323311 ;  /* 0x3a1287f503037421 */ /* 0x000fc80000000000 */
[----:B------:R-:W-:-:S04]  /*38e0*/  FADD R3, R3, -0.99999982118606567383 ;  /* 0xbf7ffffd03037421 */ /* 0x000fc80000000000 */
[----:B------:R-:W-:-:S04]  /*38f0*/  FADD R3, R3, +INF ;  /* 0x7f80000003037421 */ /* 0x000fc80000000000 */
[----:B------:R-:W-:-:S04]  /*3900*/  FFMA R3, R0, 9.4652757644653320312, R3 ;  /* 0x411771c500037823 */ /* 0x000fc80000000003 */
[----:B------:R-:W-:-:S04]  /*3910*/  FADD R3, R3, -0.00055006280308589339256 ;  /* 0xba10321703037421 */ /* 0x000fc80000000000 */
[----:B------:R-:W-:-:S04]  /*3920*/  FADD R3, R3, 0.99999982118606567383 ;  /* 0x3f7ffffd03037421 */ /* 0x000fc80000000000 */
[----:B------:R-:W-:-:S04]  /*3930*/  FADD R3, R3, +INF ;  /* 0x7f80000003037421 */ /* 0x000fc80000000000 */
[----:B------:R-:W-:-:S04]  /*3940*/  FFMA R3, R0, 9.4716739654541015625, R3 ;  /* 0x41178bfa00037823 */ /* 0x000fc80000000003 */
[----:B------:R-:W-:-:S04]  /*3950*/  FADD R3, R3, 0.00060218904400244355202 ;  /* 0x3a1ddc3903037421 */ /* 0x000fc80000000000 */
[----:B------:R-:W-:-:S04]  /*3960*/  FADD R3, R3, -0.99999982118606567383 ;  /* 0xbf7ffffd03037421 */ /* 0x000fc80000000000 */
[----:B------:R-:W-:-:S04]  /*3970*/  FADD R3, R3, +INF ;  /* 0x7f80000003037421 */ /* 0x000fc80000000000 */
[----:B------:R-:W-:-:S04]  /*3980*/  FFMA R3, R0, 9.4780435562133789062, R3 ;  /* 0x4117a61100037823 */ /* 0x000fc80000000003 */
[----:B------:R-:W-:-:S04]  /*3990*/  FADD R3, R3, -0.00059328012866899371147 ;  /* 0xba1b865b03037421 */ /* 0x000fc80000000000 */
[----:B------:R-:W-:-:S04]  /*39a0*/  FADD R3, R3, 0.99999982118606567383 ;  /* 0x3f7ffffd03037421 */ /* 0x000fc80000000000 */
[----:B------:R-:W-:-:S04]  /*39b0*/  FADD R3, R3, +INF ;  /* 0x7f80000003037421 */ /* 0x000fc80000000000 */
[----:B------:R-:W-:-:S04]  /*39c0*/  FFMA R3, R0, 9.4843845367431640625, R3 ;  /* 0x4117c00a00037823 */ /* 0x000fc80000000003 */
[----:B------:R-:W-:-:S04]  /*39d0*/  FADD R3, R3, 0.00058437127154320478439 ;  /* 0x3a19307e03037421 */ /* 0x000fc80000000000 */
[----:B------:R-:W-:-:S04]  /*39e0*/  FADD R3, R3, -0.99999982118606567383 ;  /* 0xbf7ffffd03037421 */ /* 0x000fc80000000000 */
[----:B------:R-:W-:-:S04]  /*39f0*/  FADD R3, R3, +INF ;  /* 0x7f80000003037421 */ /* 0x000fc80000000000 */
[----:B------:R-:W-:-:S04]  /*3a00*/  FFMA R3, R0, 9.4906988143920898438, R3 ;  /* 0x4117d9e700037823 */ /* 0x000fc80000000003 */
[----:B------:R-:W-:-:S04]  /*3a10*/  FADD R3, R3, -0.00057546235620975494385 ;  /* 0xba16daa003037421 */ /* 0x000fc80000000000 */
[----:B------:R-:W-:-:S04]  /*3a20*/  FADD R3, R3, 0.99999982118606567383 ;  /* 0x3f7ffffd03037421 */ /* 0x000fc80000000000 */
[----:B------:R-:W-:-:S04]  /*3a30*/  FADD R3, R3, +INF ;  /* 0x7f80000003037421 */ /* 0x000fc80000000000 */
[----:B------:R-:W-:-:S04]  /*3a40*/  FFMA R3, R0, 9.4969854354858398438, R3 ;  /* 0x4117f3a700037823 */ /* 0x000fc80000000003 */
[----:B------:R-:W-:-:S04]  /*3a50*/  FADD R3, R3, 0.0005665534408763051033 ;  /* 0x3a1484c203037421 */ /* 0x000fc80000000000 */
[----:B------:R-:W-:-:S04]  /*3a60*/  FADD R3, R3, -0.99999982118606567383 ;  /* 0xbf7ffffd03037421 */ /* 0x000fc80000000000 */
[----:B------:R-:W-:-:S04]  /*3a70*/  FADD R3, R3, +INF ;  /* 0x7f80000003037421 */ /* 0x000fc80000000000 */
[----:B------:R-:W-:-:S04]  /*3a80*/  FFMA R3, R0, 9.5032444000244140625, R3 ;  /* 0x41180d4a00037823 */ /* 0x000fc80000000003 */
[----:B------:R-:W-:-:S04]  /*3a90*/  FADD R3, R3, -0.00061867968179285526276 ;  /* 0xba222ee403037421 */ /* 0x000fc80000000000 */
[----:B------:R-:W-:-:S04]  /*3aa0*/  FADD R3, R3, 0.99999982118606567383 ;  /* 0x3f7ffffd03037421 */ /* 0x000fc80000000000 */
[----:B------:R-:W-:-:S04]  /*3ab0*/  FADD R3, R3, +INF ;  /* 0x7f80000003037421 */ /* 0x000fc80000000000 */
[----:B------:R-:W-:-:S04]  /*3ac0*/  FFMA R3, R0, 9.5094757080078125, R3 ;  /* 0x411826d000037823 */ /* 0x000fc80000000003 */
[----:B------:R-:W-:-:S04]  /*3ad0*/  FADD R3, R3, 0.00060977076645940542221 ;  /* 0x3a1fd90603037421 */ /* 0x000fc80000000000 */
[----:B------:R-:W-:-:S04]  /*3ae0*/  FADD R3, R3, -0.99999982118606567383 ;  /* 0xbf7ffffd03037421 */ /* 0x000fc80000000000 */
[----:B------:R-:W-:-:S04]  /*3af0*/  FADD R3, R3, +INF ;  /* 0x7f80000003037421 */ /* 0x000fc80000000000 */
[----:B------:R-:W-:-:S04]  /*3b00*/  FFMA R3, R0, 9.5156812667846679688, R3 ;  /* 0x4118403b00037823 */ /* 0x000fc80000000003 */
[----:B------:R-:W-:-:S04]  /*3b10*/  FADD R3, R3, -0.00060086185112595558167 ;  /* 0xba1d832803037421 */ /* 0x000fc80000000000 */
[----:B------:R-:W-:-:S04]  /*3b20*/  FADD R3, R3, 0.99999982118606567383 ;  /* 0x3f7ffffd03037421 */ /* 0x000fc80000000000 */
[----:B------:R-:W-:-:S04]  /*3b30*/  FADD R3, R3, +INF ;  /* 0x7f80000003037421 */ /* 0x000fc80000000000 */
[----:B------:R-:W-:-:S04]  /*3b40*/  FFMA R3, R0, 9.5218601226806640625, R3 ;  /* 0x4118598a00037823 */ /* 0x000fc80000000003 */
[----:B------:R-:W-:-:S04]  /*3b50*/  FADD R3, R3, 0.00059195293579250574112 ;  /* 0x3a1b2d4a03037421 */ /* 0x000fc80000000000 */
[----:B------:R-:W-:-:S04]  /*3b60*/  FADD R3, R3, -0.99999982118606567383 ;  /* 0xbf7ffffd03037421 */ /* 0x000fc80000000000 */
[----:B------:R-:W-:-:S04]  /*3b70*/  FADD R3, R3, +INF ;  /* 0x7f80000003037421 */ /* 0x000fc80000000000 */
[----:B------:R-:W-:-:S04]  /*3b80*/  FFMA R3, R0, 9.5280122756958007812, R3 ;  /* 0x411872bd00037823 */ /* 0x000fc80000000003 */
[----:B------:R-:W-:-:S04]  /*3b90*/  FADD R3, R3, -0.00058304402045905590057 ;  /* 0xba18d76c03037421 */ /* 0x000fc80000000000 */
[----:B------:R-:W-:-:S04]  /*3ba0*/  FADD R3, R3, 0.99999982118606567383 ;  /* 0x3f7ffffd03037421 */ /* 0x000fc80000000000 */
[----:B------:R-:W-:-:S04]  /*3bb0*/  FADD R3, R3, +INF ;  /* 0x7f80000003037421 */ /* 0x000fc80000000000 */
[----:B------:R-:W-:-:S04]  /*3bc0*/  FFMA R3, R0, 9.534137725830078125, R3 ;  /* 0x41188bd400037823 */ /* 0x000fc80000000003 */
[----:B------:R-:W-:-:S04]  /*3bd0*/  FADD R3, R3, 0.00057413510512560606003 ;  /* 0x3a16818e03037421 */ /* 0x000fc80000000000 */
[----:B------:R-:W-:-:S04]  /*3be0*/  FADD R3, R3, -0.99999982118606567383 ;  /* 0xbf7ffffd03037421 */ /* 0x000fc80000000000 */
[----:B------:R-:W-:-:S04]  /*3bf0*/  FADD R3, R3, +INF ;  /* 0x7f80000003037421 */ /* 0x000fc80000000000 */
[----:B------:R-:W-:-:S04]  /*3c00*/  FFMA R3, R0, 9.5402383804321289062, R3 ;  /* 0x4118a4d100037823 */ /* 0x000fc80000000003 */
[----:B------:R-:W-:-:S04]  /*3c10*/  FADD R3, R3, -0.00062626134604215621948 ;  /* 0xba242bb003037421 */ /* 0x000fc80000000000 */
[----:B------:R-:W-:-:S04]  /*3c20*/  FADD R3, R3, 0.99999982118606567383 ;  /* 0x3f7ffffd03037421 */ /* 0x000fc80000000000 */
[----:B------:R-:W-:-:S04]  /*3c30*/  FADD R3, R3, +INF ;  /* 0x7f80000003037421 */ /* 0x000fc80000000000 */
[----:B------:R-:W-:-:S04]  /*3c40*/  FFMA R3, R0, 9.5463123321533203125, R3 ;  /* 0x4118bdb200037823 */ /* 0x000fc80000000003 */
[----:B------:R-:W-:-:S04]  /*3c50*/  FADD R3, R3, 0.00061735243070870637894 ;  /* 0x3a21d5d203037421 */ /* 0x000fc80000000000 */
[----:B------:R-:W-:-:S04]  /*3c60*/  FADD R3, R3, -0.99999982118606567383 ;  /* 0xbf7ffffd03037421 */ /* 0x000fc80000000000 */
[----:B------:R-:W-:-:S04]  /*3c70*/  FADD R3, R3, +INF ;  /* 0x7f80000003037421 */ /* 0x000fc80000000000 */
[----:B------:R-:W-:-:S04]  /*3c80*/  FFMA R3, R0, 9.5523614883422851562, R3 ;  /* 0x4118d67900037823 */ /* 0x000fc80000000003 */
[----:B------:R-:W-:-:S04]  /*3c90*/  FADD R3, R3, -0.00060844351537525653839 ;  /* 0xba1f7ff403037421 */ /* 0x000fc80000000000 */
[----:B------:R-:W-:-:S04]  /*3ca0*/  FADD R3, R3, 0.99999982118606567383 ;  /* 0x3f7ffffd03037421 */ /* 0x000fc80000000000 */
[----:B------:R-:W-:-:S04]  /*3cb0*/  FADD R3, R3, +INF ;  /* 0x7f80000003037421 */ /* 0x000fc80000000000 */
[----:B------:R-:W-:-:S04]  /*3cc0*/  FFMA R3, R0, 9.5583858489990234375, R3 ;  /* 0x4118ef2600037823 */ /* 0x000fc80000000003 */
[----:B------:R-:W-:-:S04]  /*3cd0*/  FADD R3, R3, 0.00059953465824946761131 ;  /* 0x3a1d2a1703037421 */ /* 0x000fc80000000000 */
[----:B------:R-:W-:-:S04]  /*3ce0*/  FADD R3, R3, -0.99999982118606567383 ;  /* 0xbf7ffffd03037421 */ /* 0x000fc80000000000 */
[----:B------:R-:W-:-:S04]  /*3cf0*/  FADD R3, R3, +INF ;  /* 0x7f80000003037421 */ /* 0x000fc80000000000 */
[----:B------:R-:W-:-:S04]  /*3d00*/  FFMA R3, R0, 9.56438446044921875, R3 ;  /* 0x411907b800037823 */ /* 0x000fc80000000003 */
[----:B------:R-:W-:-:S04]  /*3d10*/  FADD R3, R3, -0.00059062574291601777077 ;  /* 0xba1ad43903037421 */ /* 0x000fc80000000000 */
[----:B------:R-:W-:-:S04]  /*3d20*/  FADD R3, R3, 0.99999982118606567383 ;  /* 0x3f7ffffd03037421 */ /* 0x000fc80000000000 */
[----:B------:R-:W-:-:S04]  /*3d30*/  FADD R3, R3, +INF ;  /* 0x7f80000003037421 */ /* 0x000fc80000000000 */
[----:B------:R-:W-:-:S04]  /*3d40*/  FFMA R3, R0, 9.5703582763671875, R3 ;  /* 0x4119203000037823 */ /* 0x000fc80000000003 */
[----:B------:R-:W-:-:S04]  /*3d50*/  FADD R3, R3, 0.00064275198383256793022 ;  /* 0x3a287e5b03037421 */ /* 0x000fc80000000000 */
[----:B------:R-:W-:-:S04]  /*3d60*/  FADD R3, R3, -0.99999982118606567383 ;  /* 0xbf7ffffd03037421 */ /* 0x000fc80000000000 */
[----:B------:R-:W-:-:S04]  /*3d70*/  FADD R3, R3, +INF ;  /* 0x7f80000003037421 */ /* 0x000fc80000000000 */
[----:B------:R-:W-:-:S04]  /*3d80*/  FFMA R3, R0, 9.5763072967529296875, R3 ;  /* 0x4119388e00037823 */ /* 0x000fc80000000003 */
[----:B------:R-:W-:-:S04]  /*3d90*/  FADD R3, R3, -0.00063384306849911808968 ;  /* 0xba26287d03037421 */ /* 0x000fc80000000000 */
[----:B------:R-:W-:-:S04]  /*3da0*/  FADD R3, R3, 0.99999982118606567383 ;  /* 0x3f7ffffd03037421 */ /* 0x000fc80000000000 */
[----:B------:R-:W-:-:S04]  /*3db0*/  FADD R3, R3, +INF ;  /* 0x7f80000003037421 */ /* 0x000fc80000000000 */
[----:B------:R-:W-:-:S04]  /*3dc0*/  FFMA R3, R0, 9.5822324752807617188, R3 ;  /* 0x411950d300037823 */ /* 0x000fc80000000003 */
[----:B------:R-:W-:-:S04]  /*3dd0*/  FADD R3, R3, 0.00062493415316566824913 ;  /* 0x3a23d29f03037421 */ /* 0x000fc80000000000 */
[----:B------:R-:W-:-:S04]  /*3de0*/  FADD R3, R3, -0.99999982118606567383 ;  /* 0xbf7ffffd03037421 */ /* 0x000fc80000000000 */
[----:B------:R-:W-:-:S04]  /*3df0*/  FADD R3, R3, +INF ;  /* 0x7f80000003037421 */ /* 0x000fc80000000000 */
[----:B------:R-:W-:-:S04]  /*3e00*/  FFMA R3, R0, 9.5881328582763671875, R3 ;  /* 0x411968fe00037823 */ /* 0x000fc80000000003 */
[----:B------:R-:W-:-:S04]  /*3e10*/  FADD R3, R3, -0.00061602523783221840858 ;  /* 0xba217cc103037421 */ /* 0x000fc80000000000 */
[----:B------:R-:W-:-:S04]  /*3e20*/  FADD R3, R3, 0.99999982118606567383 ;  /* 0x3f7ffffd03037421 */ /* 0x000fc80000000000 */
[----:B------:R-:W-:-:S04]  /*3e30*/  FADD R3, R3, +INF ;  /* 0x7f80000003037421 */ /* 0x000fc80000000000 */
[----:B------:R-:W-:-:S04]  /*3e40*/  FFMA R3, R0, 9.5940093994140625, R3 ;  /* 0x4119811000037823 */ /* 0x000fc80000000003 */
[----:B------:R-:W-:-:S04]  /*3e50*/  FADD R3, R3, 0.00060711632249876856804 ;  /* 0x3a1f26e303037421 */ /* 0x000fc80000000000 */
[----:B------:R-:W-:-:S04]  /*3e60*/  FADD R3, R3, -0.99999982118606567383 ;  /* 0xbf7ffffd03037421 */ /* 0x000fc80000000000 */
[----:B------:R-:W-:-:S04]  /*3e70*/  FADD R3, R3, +INF ;  /* 0x7f80000003037421 */ /* 0x000fc80000000000 */
[----:B------:R-:W-:-:S04]  /*3e80*/  FFMA R3, R0, 9.5998620986938476562, R3 ;  /* 0x4119990900037823 */ /* 0x000fc80000000003 */
[----:B------:R-:W-:-:S04]  /*3e90*/  FADD R3, R3, -0.00059820740716531872749 ;  /* 0xba1cd10503037421 */ /* 0x000fc80000000000 */
[----:B------:R-:W-:-:S04]  /*3ea0*/  FADD R3, R3, 0.99999982118606567383 ;  /* 0x3f7ffffd03037421 */ /* 0x000fc80000000000 */
[----:B------:R-:W-:-:S04]  /*3eb0*/  FADD R3, R3, +INF ;  /* 0x7f80000003037421 */ /* 0x000fc80000000000 */
[----:B------:R-:W-:-:S04]  /*3ec0*/  FFMA R3, R0, 9.6056909561157226562, R3 ;  /* 0x4119b0e900037823 */ /* 0x000fc80000000003 */
[----:B------:R-:W-:-:S04]  /*3ed0*/  FADD R3, R3, 0.00065033364808186888695 ;  /* 0x3a2a7b2703037421 */ /* 0x000fc80000000000 */
[----:B------:R-:W-:-:S04]  /*3ee0*/  FADD R3, R3, -0.99999976158142089844 ;  /* 0xbf7ffffc03037421 */ /* 0x000fc80000000000 */
[----:B------:R-:W-:-:S04]  /*3ef0*/  FADD R3, R3, +INF ;  /* 0x7f80000003037421 */ /* 0x000fc80000000000 */
[----:B------:R-:W-:-:S04]  /*3f00*/  FFMA R3, R0, 9.6114969253540039062, R3 ;  /* 0x4119c8b100037823 */ /* 0x000fc80000000003 */
[----:B------:R-:W-:-:S04]  /*3f10*/  FADD R3, R3, -0.0006414247327484190464 ;  /* 0xba28254903037421 */ /* 0x000fc80000000000 */
[----:B------:R-:W-:-:S04]  /*3f20*/  FADD R3, R3, 0.99999982118606567383 ;  /* 0x3f7ffffd03037421 */ /* 0x000fc80000000000 */
[----:B------:R-:W-:-:S04]  /*3f30*/  FADD R3, R3, +INF ;  /* 0x7f80000003037421 */ /* 0x000fc80000000000 */
[----:B------:R-:W-:-:S04]  /*3f40*/  FFMA R3, R0, 9.617279052734375, R3 ;  /* 0x4119e06000037823 */ /* 0x000fc80000000003 */
[----:B------:R-:W-:-:S04]  /*3f50*/  FADD R3, R3, 0.00063251581741496920586 ;  /* 0x3a25cf6b03037421 */ /* 0x000fc80000000000 */
[----:B------:R-:W-:-:S04]  /*3f60*/  FADD R3, R3, -0.99999982118606567383 ;  /* 0xbf7ffffd03037421 */ /* 0x000fc80000000000 */
[----:B------:R-:W-:-:S04]  /*3f70*/  FADD R3, R3, +INF ;  /* 0x7f80000003037421 */ /* 0x000fc80000000000 */
[----:B------:R-:W-:-:S04]  /*3f80*/  FFMA R3, R0, 9.6230382919311523438, R3 ;  /* 0x4119f7f700037823 */ /* 0x000fc80000000003 */
[----:B------:R-:W-:-:S04]  /*3f90*/  FADD R3, R3, -0.00062360696028918027878 ;  /* 0xba23798e03037421 */ /* 0x000fc80000000000 */
[----:B------:R-:W-:-:S04]  /*3fa0*/  FADD R3, R3, 0.99999982118606567383 ;  /* 0x3f7ffffd03037421 */ /* 0x000fc80000000000 */
[----:B------:R-:W-:-:S04]  /*3fb0*/  FADD R3, R3, +INF ;  /* 0x7f80000003037421 */ /* 0x000fc80000000000 */
[----:B------:R-:W-:-:S04]  /*3fc0*/  FFMA R3, R0, 9.6287746429443359375, R3 ;  /* 0x411a0f7600037823 */ /* 0x000fc80000000003 */
[----:B------:R-:W-:-:S04]  /*3fd0*/  FADD R3, R3, 0.00061469804495573043823 ;  /* 0x3a2123b003037421 */ /* 0x000fc80000000000 */
[----:B------:R-:W-:-:S04]  /*3fe0*/  FADD R3, R3, -0.99999982118606567383 ;  /* 0xbf7ffffd03037421 */ /* 0x000fc80000000000 */
[----:B------:R-:W-:-:S04]  /*3ff0*/  FADD R3, R3, +INF ;  /* 0x7f80000003037421 */ /* 0x000fc80000000000 */
[----:B------:R-:W-:-:S04]  /*4000*/  FFMA R3, R0, 9.6344890594482421875, R3 ;  /* 0x411a26de00037823 */ /* 0x000fc80000000003 */
[----:B------:R-:W-:-:S04]  /*4010*/  FADD R3, R3, -0.00066682428587228059769 ;  /* 0xba2ecdd203037421 */ /* 0x000fc80000000000 */
[----:B------:R-:W-:-:S04]  /*4020*/  FADD R3, R3, 0.99999976158142089844 ;  /* 0x3f7ffffc03037421 */ /* 0x000fc80000000000 */
[----:B------:R-:W-:-:S04]  /*4030*/  FADD R3, R3, +INF ;  /* 0x7f80000003037421 */ /* 0x000fc80000000000 */
[----:B------:R-:W-:-:S04]  /*4040*/  FFMA R3, R0, 9.6401796340942382812, R3 ;  /* 0x411a3e2d00037823 */ /* 0x000fc80000000003 */
[----:B------:R-:W-:-:S04]  /*4050*/  FADD R3, R3, 0.00065791537053883075714 ;  /* 0x3a2c77f403037421 */ /* 0x000fc80000000000 */
[----:B------:R-:W-:-:S04]  /*4060*/  FADD R3, R3, -0.99999976158142089844 ;  /* 0xbf7ffffc03037421 */ /* 0x000fc80000000000 */
[----:B------:R-:W-:-:S04]  /*4070*/  FADD R3, R3, +INF ;  /* 0x7f80000003037421 */ /* 0x000fc80000000000 */
[----:B------:R-:W-:-:S04]  /*4080*/  FFMA R3, R0, 9.6458482742309570312, R3 ;  /* 0x411a556500037823 */ /* 0x000fc80000000003 */
[----:B------:R-:W-:-:S04]  /*4090*/  FADD R3, R3, -0.0006490064552053809166 ;  /* 0xba2a221603037421 */ /* 0x000fc80000000000 */
[----:B------:R-:W-:-:S04]  /*40a0*/  FADD R3, R3, 0.99999976158142089844 ;  /* 0x3f7ffffc03037421 */ /* 0x000fc80000000000 */
[----:B------:R-:W-:-:S04]  /*40b0*/  FADD R3, R3, +INF ;  /* 0x7f80000003037421 */ /* 0x000fc80000000000 */
[----:B------:R-:W-:-:S04]  /*40c0*/  FFMA R3, R0, 9.6514949798583984375, R3 ;  /* 0x411a6c8600037823 */ /* 0x000fc80000000003 */
[----:B------:R-:W-:-:S04]  /*40d0*/  FADD R3, R3, 0.00064009753987193107605 ;  /* 0x3a27cc3803037421 */ /* 0x000fc80000000000 */
[----:B------:R-:W-:-:S04]  /*40e0*/  FADD R3, R3, -0.99999982118606567383 ;  /* 0xbf7ffffd03037421 */ /* 0x000fc80000000000 */
[----:B------:R-:W-:-:S04]  /*40f0*/  FADD R3, R3, +INF ;  /* 0x7f80000003037421 */ /* 0x000fc80000000000 */
[----:B------:R-:W-:-:S04]  /*4100*/  FFMA R3, R0, 9.6571197509765625, R3 ;  /* 0x411a839000037823 */ /* 0x000fc80000000003 */
[----:B------:R-:W-:-:S04]  /*4110*/  FADD R3, R3, -0.0006311886245384812355 ;  /* 0xba25765a03037421 */ /* 0x000fc80000000000 */
[----:B------:R-:W-:-:S04]  /*4120*/  FADD R3, R3, 0.99999982118606567383 ;  /* 0x3f7ffffd03037421 */ /* 0x000fc80000000000 */
[----:B------:R-:W-:-:S04]  /*4130*/  FADD R3, R3, +INF ;  /* 0x7f80000003037421 */ /* 0x000fc80000000000 */
[----:B------:R-:W-:-:S04]  /*4140*/  FFMA R3, R0, 9.6627225875854492188, R3 ;  /* 0x411a9a8300037823 */ /* 0x000fc80000000003 */
[----:B------:R-:W-:-:S04]  /*4150*/  FADD R3, R3, 0.00068331486545503139496 ;  /* 0x3a33207c03037421 */ /* 0x000fc80000000000 */
[----:B------:R-:W-:-:S04]  /*4160*/  FADD R3, R3, -0.99999976158142089844 ;  /* 0xbf7ffffc03037421 */ /* 0x000fc80000000000 */
[----:B------:R-:W-:-:S04]  /*4170*/  FADD R3, R3, +INF ;  /* 0x7f80000003037421 */ /* 0x000fc80000000000 */
[----:B------:R-:W-:-:S04]  /*4180*/  FFMA R3, R0, 9.6683034896850585938, R3 ;  /* 0x411ab15f00037823 */ /* 0x000fc80000000003 */
[----:B------:R-:W-:-:S04]  /*4190*/  FADD R3, R3, -0.00067440595012158155441 ;  /* 0xba30ca9e03037421 */ /* 0x000fc80000000000 */
[----:B------:R-:W-:-:S04]  /*41a0*/  FADD R3, R3, 0.99999976158142089844 ;  /* 0x3f7ffffc03037421 */ /* 0x000fc80000000000 */
[----:B------:R-:W-:-:S04]  /*41b0*/  FADD R3, R3, +INF ;  /* 0x7f80000003037421 */ /* 0x000fc80000000000 */
[----:B------:R-:W-:-:S04]  /*41c0*/  FFMA R3, R0, 9.673862457275390625, R3 ;  /* 0x411ac82400037823 */ /* 0x000fc80000000003 */
[----:B------:R-:W-:-:S04]  /*41d0*/  FADD R3, R3, 0.00066549703478813171387 ;  /* 0x3a2e74c003037421 */ /* 0x000fc80000000000 */
[----:B------:R-:W-:-:S04]  /*41e0*/  FADD R3, R3, -0.99999976158142089844 ;  /* 0xbf7ffffc03037421 */ /* 0x000fc80000000000 */
[----:B------:R-:W-:-:S04]  /*41f0*/  FADD R3, R3, +INF ;  /* 0x7f80000003037421 */ /* 0x000fc80000000000 */
[----:B------:R-:W-:-:S04]  /*4200*/  FFMA R3, R0, 9.679401397705078125, R3 ;  /* 0x411aded400037823 */ /* 0x000fc80000000003 */
[----:B------:R-:W-:-:S04]  /*4210*/  FADD R3, R3, -0.00065658811945468187332 ;  /* 0xba2c1ee203037421 */ /* 0x000fc80000000000 */
[----:B------:R-:W-:-:S04]  /*4220*/  FADD R3, R3, 0.99999976158142089844 ;  /* 0x3f7ffffc03037421 */ /* 0x000fc80000000000 */
[----:B------:R-:W-:-:S04]  /*4230*/  FADD R3, R3, +INF ;  /* 0x7f80000003037421 */ /* 0x000fc80000000000 */
[----:B------:R-:W-:-:S04]  /*4240*/  FFMA R3, R0, 9.6849184036254882812, R3 ;  /* 0x411af56d00037823 */ /* 0x000fc80000000003 */
[----:B------:R-:W-:-:S04]  /*4250*/  FADD R3, R3, 0.00064767920412123203278 ;  /* 0x3a29c90403037421 */ /* 0x000fc80000000000 */
[----:B------:R-:W-:-:S04]  /*4260*/  FADD R3, R3, -0.99999976158142089844 ;  /* 0xbf7ffffc03037421 */ /* 0x000fc80000000000 */
[----:B------:R-:W-:-:S04]  /*4270*/  FADD R3, R3, +INF ;  /* 0x7f80000003037421 */ /* 0x000fc80000000000 */
[----:B------:R-:W-:-:S04]  /*4280*/  FFMA R3, R0, 9.6904144287109375, R3 ;  /* 0x411b0bf000037823 */ /* 0x000fc80000000003 */
[----:B------:R-:W-:-:S04]  /*4290*/  FADD R3, R3, -0.00069980544503778219223 ;  /* 0xba37732603037421 */ /* 0x000fc80000000000 */
[----:B------:R-:W-:-:S04]  /*42a0*/  FADD R3, R3, 0.99999976158142089844 ;  /* 0x3f7ffffc03037421 */ /* 0x000fc80000000000 */
[----:B------:R-:W-:-:S04]  /*42b0*/  FADD R3, R3, +INF ;  /* 0x7f80000003037421 */ /* 0x000fc80000000000 */
[----:B------:R-:W-:-:S04]  /*42c0*/  FFMA R3, R0, 9.6958894729614257812, R3 ;  /* 0x411b225d00037823 */ /* 0x000fc80000000003 */
[----:B------:R-:W-:-:S04]  /*42d0*/  FADD R3, R3, 0.00069089652970433235168 ;  /* 0x3a351d4803037421 */ /* 0x000fc80000000000 */
[----:B------:R-:W-:-:S04]  /*42e0*/  FADD R3, R3, -0.99999976158142089844 ;  /* 0xbf7ffffc03037421 */ /* 0x000fc80000000000 */
[----:B------:R-:W-:-:S04]  /*42f0*/  FADD R3, R3, +INF ;  /* 0x7f80000003037421 */ /* 0x000fc80000000000 */
[----:B------:R-:W-:-:S04]  /*4300*/  FFMA R3, R0, 9.701343536376953125, R3 ;  /* 0x411b38b400037823 */ /* 0x000fc80000000003 */
[----:B------:R-:W-:-:S04]  /*4310*/  FADD R3, R3, -0.00068198767257854342461 ;  /* 0xba32c76b03037421 */ /* 0x000fc80000000000 */
[----:B------:R-:W-:-:S04]  /*4320*/  FADD R3, R3, 0.99999976158142089844 ;  /* 0x3f7ffffc03037421 */ /* 0x000fc80000000000 */
[----:B------:R-:W-:-:S04]  /*4330*/  FADD R3, R3, +INF ;  /* 0x7f80000003037421 */ /* 0x000fc80000000000 */
[----:B------:R-:W-:-:S04]  /*4340*/  FFMA R3, R0, 9.7067775726318359375, R3 ;  /* 0x411b4ef600037823 */ /* 0x000fc80000000003 */
[----:B------:R-:W-:-:S04]  /*4350*/  FADD R3, R3, 0.00067307875724509358406 ;  /* 0x3a30718d03037421 */ /* 0x000fc80000000000 */
[----:B------:R-:W-:-:S04]  /*4360*/  FADD R3, R3, -0.99999976158142089844 ;  /* 0xbf7ffffc03037421 */ /* 0x000fc80000000000 */
[----:B------:R-:W-:-:S04]  /*4370*/  FADD R3, R3, +INF ;  /* 0x7f80000003037421 */ /* 0x000fc80000000000 */
[----:B------:R-:W-:-:S04]  /*4380*/  FFMA R3, R0, 9.7121906280517578125, R3 ;  /* 0x411b652200037823 */ /* 0x000fc80000000003 */
[----:B------:R-:W-:-:S04]  /*4390*/  FADD R3, R3, -0.00066416984191164374352 ;  /* 0xba2e1baf03037421 */ /* 0x000fc80000000000 */
[----:B------:R-:W-:-:S04]  /*43a0*/  FADD R3, R3, 0.99999976158142089844 ;  /* 0x3f7ffffc03037421 */ /* 0x000fc80000000000 */
[----:B------:R-:W-:-:S04]  /*43b0*/  FADD R3, R3, +INF ;  /* 0x7f80000003037421 */ /* 0x000fc80000000000 */
[----:B------:R-:W-:-:S04]  /*43c0*/  FFMA R3, R0, 9.7175846099853515625, R3 ;  /* 0x411b7b3a00037823 */ /* 0x000fc80000000003 */
[----:B------:R-:W-:-:S04]  /*43d0*/  FADD R3, R3, 0.00065526092657819390297 ;  /* 0x3a2bc5d103037421 */ /* 0x000fc80000000000 */
[----:B------:R-:W-:-:S04]  /*43e0*/  FADD R3, R3, -0.99999976158142089844 ;  /* 0xbf7ffffc03037421 */ /* 0x000fc80000000000 */
[----:B------:R-:W-:-:S04]  /*43f0*/  FADD R3, R3, +INF ;  /* 0x7f80000003037421 */ /* 0x000fc80000000000 */
[----:B------:R-:W-:-:S04]  /*4400*/  FFMA R3, R0, 9.722957611083984375, R3 ;  /* 0x411b913c00037823 */ /* 0x000fc80000000003 */
[----:B------:R-:W-:-:S04]  /*4410*/  FADD R3, R3, -0.00070738716749474406242 ;  /* 0xba396ff303037421 */ /* 0x000fc80000000000 */
[----:B------:R-:W-:-:S04]  /*4420*/  FADD R3, R3, 0.99999976158142089844 ;  /* 0x3f7ffffc03037421 */ /* 0x000fc80000000000 */
[----:B------:R-:W-:-:S04]  /*4430*/  FADD R3, R3, +INF ;  /* 0x7f80000003037421 */ /* 0x000fc80000000000 */
[----:B------:R-:W-:-:S04]  /*4440*/  FFMA R3, R0, 9.7283105850219726562, R3 ;  /* 0x411ba72900037823 */ /* 0x000fc80000000003 */
[----:B------:R-:W-:-:S04]  /*4450*/  FADD R3, R3, 0.00069847825216129422188 ;  /* 0x3a371a1503037421 */ /* 0x000fc80000000000 */
[----:B------:R-:W-:-:S04]  /*4460*/  FADD R3, R3, -0.99999976158142089844 ;  /* 0xbf7ffffc03037421 */ /* 0x000fc80000000000 */
[----:B------:R-:W-:-:S04]  /*4470*/  FADD R3, R3, +INF ;  /* 0x7f80000003037421 */ /* 0x000fc80000000000 */
[----:B------:R-:W-:-:S04]  /*4480*/  FFMA R3, R0, 9.7336435317993164062, R3 ;  /* 0x411bbd0100037823 */ /* 0x000fc80000000003 */
[----:B------:R-:W-:-:S04]  /*4490*/  FADD R3, R3, -0.00068956933682784438133 ;  /* 0xba34c43703037421 */ /* 0x000fc80000000000 */
[----:B------:R-:W-:-:S04]  /*44a0*/  FADD R3, R3, 0.99999976158142089844 ;  /* 0x3f7ffffc03037421 */ /* 0x000fc80000000000 */
[----:B------:R-:W-:-:S04]  /*44b0*/  FADD R3, R3, +INF ;  /* 0x7f80000003037421 */ /* 0x000fc80000000000 */
[----:B------:R-:W-:-:S04]  /*44c0*/  FFMA R3, R0, 9.7389574050903320312, R3 ;  /* 0x411bd2c500037823 */ /* 0x000fc80000000003 */
[----:B------:R-:W-:-:S04]  /*44d0*/  FADD R3, R3, 0.00068066042149439454079 ;  /* 0x3a326e5903037421 */ /* 0x000fc80000000000 */
[----:B------:R-:W-:-:S04]  /*44e0*/  FADD R3, R3, -0.99999976158142089844 ;  /* 0xbf7ffffc03037421 */ /* 0x000fc80000000000 */
[----:B------:R-:W-:-:S04]  /*44f0*/  FADD R3, R3, +INF ;  /* 0x7f80000003037421 */ /* 0x000fc80000000000 */
[----:B------:R-:W-:-:S04]  /*4500*/  FFMA R3, R0, 9.7442522048950195312, R3 ;  /* 0x411be87500037823 */ /* 0x000fc80000000003 */
[----:B------:R-:W-:-:S04]  /*4510*/  FADD R3, R3, -0.00067175150616094470024 ;  /* 0xba30187b03037421 */ /* 0x000fc80000000000 */
[----:B------:R-:W-:-:S04]  /*4520*/  FADD R3, R3, 0.99999976158142089844 ;  /* 0x3f7ffffc03037421 */ /* 0x000fc80000000000 */
[----:B------:R-:W-:-:S04]  /*4530*/  FADD R3, R3, +INF ;  /* 0x7f80000003037421 */ /* 0x000fc80000000000 */
[----:B------:R-:W-:-:S04]  /*4540*/  FFMA R3, R0, 9.7495269775390625, R3 ;  /* 0x411bfe1000037823 */ /* 0x000fc80000000003 */
[----:B------:R-:W-:-:S04]  /*4550*/  FADD R3, R3, 0.0007238777470774948597 ;  /* 0x3a3dc29d03037421 */ /* 0x000fc80000000000 */
[----:B------:R-:W-:-:S04]  /*4560*/  FADD R3, R3, -0.99999976158142089844 ;  /* 0xbf7ffffc03037421 */ /* 0x000fc80000000000 */
[----:B------:R-:W-:-:S04]  /*4570*/  FADD R3, R3, +INF ;  /* 0x7f80000003037421 */ /* 0x000fc80000000000 */
[----:B------:R-:W-:-:S04]  /*4580*/  FFMA R3, R0, 9.7547826766967773438, R3 ;  /* 0x411c139700037823 */ /* 0x000fc80000000003 */
[----:B------:R-:W-:-:S04]  /*4590*/  FADD R3, R3, -0.00071496883174404501915 ;  /* 0xba3b6cbf03037421 */ /* 0x000fc80000000000 */
[----:B------:R-:W-:-:S04]  /*45a0*/  FADD R3, R3, 0.99999976158142089844 ;  /* 0x3f7ffffc03037421 */ /* 0x000fc80000000000 */
[----:B------:R-:W-:-:S04]  /*45b0*/  FADD R3, R3, +INF ;  /* 0x7f80000003037421 */ /* 0x000fc80000000000 */
[----:B------:R-:W-:-:S04]  /*45c0*/  FFMA R3, R0, 9.7600193023681640625, R3 ;  /* 0x411c290a00037823 */ /* 0x000fc80000000003 */
[----:B------:R-:W-:-:S04]  /*45d0*/  FADD R3, R3, 0.0007060599164105951786 ;  /* 0x3a3916e103037421 */ /* 0x000fc80000000000 */
[----:B------:R-:W-:-:S04]  /*45e0*/  FADD R3, R3, -0.99999976158142089844 ;  /* 0xbf7ffffc03037421 */ /* 0x000fc80000000000 */
[----:B------:R-:W-:-:S04]  /*45f0*/  FADD R3, R3, +INF ;  /* 0x7f80000003037421 */ /* 0x000fc80000000000 */
[----:B------:R-:W-:-:S04]  /*4600*/  FFMA R3, R0, 9.7652368545532226562, R3 ;  /* 0x411c3e6900037823 */ /* 0x000fc80000000003 */
[----:B------:R-:W-:-:S04]  /*4610*/  FADD R3, R3, -0.00069715105928480625153 ;  /* 0xba36c10403037421 */ /* 0x000fc80000000000 */
[----:B------:R-:W-:-:S04]  /*4620*/  FADD R3, R3, 0.99999976158142089844 ;  /* 0x3f7ffffc03037421 */ /* 0x000fc80000000000 */
[----:B------:R-:W-:-:S04]  /*4630*/  FADD R3, R3, +INF ;  /* 0x7f80000003037421 */ /* 0x000fc80000000000 */
[----:B------:R-:W-:-:S04]  /*4640*/  FFMA R3, R0, 9.7704362869262695312, R3 ;  /* 0x411c53b500037823 */ /* 0x000fc80000000003 */
[----:B------:R-:W-:-:S04]  /*4650*/  FADD R3, R3, 0.00068824214395135641098 ;  /* 0x3a346b2603037421 */ /* 0x000fc80000000000 */
[----:B------:R-:W-:-:S04]  /*4660*/  FADD R3, R3, -0.99999976158142089844 ;  /* 0xbf7ffffc03037421 */ /* 0x000fc80000000000 */
[----:B------:R-:W-:-:S04]  /*4670*/  FADD R3, R3, +INF ;  /* 0x7f80000003037421 */ /* 0x000fc80000000000 */
[----:B------:R-:W-:-:S04]  /*4680*/  FFMA R3, R0, 9.7756166458129882812, R3 ;  /* 0x411c68ed00037823 */ /* 0x000fc80000000003 */
[----:B------:R-:W-:-:S04]  /*4690*/  FADD R3, R3, -0.00067933322861790657043 ;  /* 0xba32154803037421 */ /* 0x000fc80000000000 */
[----:B------:R-:W-:-:S04]  /*46a0*/  FADD R3, R3, 0.99999976158142089844 ;  /* 0x3f7ffffc03037421 */ /* 0x000fc80000000000 */
[----:B------:R-:W-:-:S04]  /*46b0*/  FADD R3, R3, +INF ;  /* 0x7f80000003037421 */ /* 0x000fc80000000000 */
[----:B------:R-:W-:-:S04]  /*46c0*/  FFMA R3, R0, 9.7807779312133789062, R3 ;  /* 0x411c7e1100037823 */ /* 0x000fc80000000003 */
[----:B------:R-:W-:-:S04]  /*46d0*/  FADD R3, R3, 0.00073145946953445672989 ;  /* 0x3a3fbf6a03037421 */ /* 0x000fc80000000000 */
[----:B------:R-:W-:-:S04]  /*46e0*/  FADD R3, R3, -0.99999976158142089844 ;  /* 0xbf7ffffc03037421 */ /* 0x000fc80000000000 */
[----:B------:R-:W-:-:S04]  /*46f0*/  FADD R3, R3, +INF ;  /* 0x7f80000003037421 */ /* 0x000fc80000000000 */
[----:B------:R-:W-:-:S04]  /*4700*/  FFMA R3, R0, 9.7859210968017578125, R3 ;  /* 0x411c932200037823 */ /* 0x000fc80000000003 */
[----:B------:R-:W-:-:S04]  /*4710*/  FADD R3, R3, -0.00072255055420100688934 ;  /* 0xba3d698c03037421 */ /* 0x000fc80000000000 */
[----:B------:R-:W-:-:S04]  /*4720*/  FADD R3, R3, 0.99999976158142089844 ;  /* 0x3f7ffffc03037421 */ /* 0x000fc80000000000 */
[----:B------:R-:W-:-:S04]  /*4730*/  FADD R3, R3, +INF ;  /* 0x7f80000003037421 */ /* 0x000fc80000000000 */
[----:B------:R-:W-:-:S04]  /*4740*/  FFMA R3, R0, 9.791046142578125, R3 ;  /* 0x411ca82000037823 */ /* 0x000fc80000000003 */
[----:B------:R-:W-:-:S04]  /*4750*/  FADD R3, R3, 0.0007136416388675570488 ;  /* 0x3a3b13ae03037421 */ /* 0x000fc80000000000 */
[----:B------:R-:W-:-:S04]  /*4760*/  FADD R3, R3, -0.99999976158142089844 ;  /* 0xbf7ffffc03037421 */ /* 0x000fc80000000000 */
[----:B------:R-:W-:-:S04]  /*4770*/  FADD R3, R3, +INF ;  /* 0x7f80000003037421 */ /* 0x000fc80000000000 */
[----:B------:R-:W-:-:S04]  /*4780*/  FFMA R3, R0, 9.7961530685424804688, R3 ;  /* 0x411cbd0b00037823 */ /* 0x000fc80000000003 */
[----:B------:R-:W-:-:S04]  /*4790*/  FADD R3, R3, -0.00070473272353410720825 ;  /* 0xba38bdd003037421 */ /* 0x000fc80000000000 */
[----:B------:R-:W-:-:S04]  /*47a0*/  FADD R3, R3, 0.99999976158142089844 ;  /* 0x3f7ffffc03037421 */ /* 0x000fc80000000000 */
[----:B------:R-:W-:-:S04]  /*47b0*/  FADD R3, R3, +INF ;  /* 0x7f80000003037421 */ /* 0x000fc80000000000 */
[----:B------:R-:W-:-:S04]  /*47c0*/  FFMA R3, R0, 9.8012418746948242188, R3 ;  /* 0x411cd1e300037823 */ /* 0x000fc80000000003 */
[----:B------:R-:W-:-:S04]  /*47d0*/  FADD R3, R3, 0.00069582380820065736771 ;  /* 0x3a3667f203037421 */ /* 0x000fc80000000000 */
[----:B------:R-:W-:-:S04]  /*47e0*/  FADD R3, R3, -0.99999976158142089844 ;  /* 0xbf7ffffc03037421 */ /* 0x000fc80000000000 */
[----:B------:R-:W-:-:S04]  /*47f0*/  FADD R3, R3, +INF ;  /* 0x7f80000003037421 */ /* 0x000fc80000000000 */
[----:B------:R-:W-:-:S04]  /*4800*/  FFMA R3, R0, 9.8063135147094726562, R3 ;  /* 0x411ce6a900037823 */ /* 0x000fc80000000003 */
[----:B------:R-:W-:-:S04]  /*4810*/  FADD R3, R3, -0.00074795004911720752716 ;  /* 0xba44121403037421 */ /* 0x000fc80000000000 */
[----:B------:R-:W-:-:S04]  /*4820*/  FADD R3, R3, 0.99999970197677612305 ;  /* 0x3f7ffffb03037421 */ /* 0x000fc80000000000 */
[----:B------:R-:W-:-:S04]  /*4830*/  FADD R3, R3, +INF ;  /* 0x7f80000003037421 */ /* 0x000fc80000000000 */
[----:B------:R-:W-:-:S04]  /*4840*/  FFMA R3, R0, 9.8113660812377929688, R3 ;  /* 0x411cfb5b00037823 */ /* 0x000fc80000000003 */
[----:B------:R-:W-:-:S04]  /*4850*/  FADD R3, R3, 0.00073904113378375768661 ;  /* 0x3a41bc3603037421 */ /* 0x000fc80000000000 */
[----:B------:R-:W-:-:S04]  /*4860*/  FADD R3, R3, -0.99999970197677612305 ;  /* 0xbf7ffffb03037421 */ /* 0x000fc80000000000 */
[----:B------:R-:W-:-:S04]  /*4870*/  FADD R3, R3, +INF ;  /* 0x7f80000003037421 */ /* 0x000fc80000000000 */
[----:B------:R-:W-:-:S04]  /*4880*/  FFMA R3, R0, 9.8164014816284179688, R3 ;  /* 0x411d0ffb00037823 */ /* 0x000fc80000000003 */
[----:B------:R-:W-:-:S04]  /*4890*/  FADD R3, R3, -0.00073013221845030784607 ;  /* 0xba3f665803037421 */ /* 0x000fc80000000000 */
[----:B------:R-:W-:-:S04]  /*48a0*/  FADD R3, R3, 0.99999976158142089844 ;  /* 0x3f7ffffc03037421 */ /* 0x000fc80000000000 */
[----:B------:R-:W-:-:S04]  /*48b0*/  FADD R3, R3, +INF ;  /* 0x7f80000003037421 */ /* 0x000fc80000000000 */
[----:B------:R-:W-:-:S04]  /*48c0*/  FFMA R3, R0, 9.8214197158813476562, R3 ;  /* 0x411d248900037823 */ /* 0x000fc80000000003 */
[----:B------:R-:W-:-:S04]  /*48d0*/  FADD R3, R3, 0.00072122330311685800552 ;  /* 0x3a3d107a03037421 */ /* 0x000fc80000000000 */
[----:B------:R-:W-:-:S04]  /*48e0*/  FADD R3, R3, -0.99999976158142089844 ;  /* 0xbf7ffffc03037421 */ /* 0x000fc80000000000 */
[----:B------:R-:W-:-:S04]  /*48f0*/  FADD R3, R3, +INF ;  /* 0x7f80000003037421 */ /* 0x000fc80000000000 */
[----:B------:R-:W-:-:S04]  /*4900*/  FFMA R3, R0, 9.8264207839965820312, R3 ;  /* 0x411d390500037823 */ /* 0x000fc80000000003 */
[----:B------:R-:W-:-:S04]  /*4910*/  FADD R3, R3, -0.00071231444599106907845 ;  /* 0xba3aba9d03037421 */ /* 0x000fc80000000000 */
[----:B------:R-:W-:-:S04]  /*4920*/  FADD R3, R3, 0.99999976158142089844 ;  /* 0x3f7ffffc03037421 */ /* 0x000fc80000000000 */
[----:B------:R-:W-:-:S04]  /*4930*/  FADD R3, R3, +INF ;  /* 0x7f80000003037421 */ /* 0x000fc80000000000 */
[----:B------:R-:W-:-:S04]  /*4940*/  FFMA R3, R0, 9.8314037322998046875, R3 ;  /* 0x411d4d6e00037823 */ /* 0x000fc80000000003 */
[----:B------:R-:W-:-:S04]  /*4950*/  FADD R3, R3, 0.00076444062869995832443 ;  /* 0x3a4864be03037421 */ /* 0x000fc80000000000 */
[----:B------:R-:W-:-:S04]  /*4960*/  FADD R3, R3, -0.99999970197677612305 ;  /* 0xbf7ffffb03037421 */ /* 0x000fc80000000000 */
[----:B------:R-:W-:-:S04]  /*4970*/  FADD R3, R3, +INF ;  /* 0x7f80000003037421 */ /* 0x000fc80000000000 */
[----:B------:R-:W-:-:S04]  /*4980*/  FFMA R3, R0, 9.8363704681396484375, R3 ;  /* 0x411d61c600037823 */ /* 0x000fc80000000003 */
[----:B------:R-:W-:-:S04]  /*4990*/  FADD R3, R3, -0.00075553171336650848389 ;  /* 0xba460ee003037421 */ /* 0x000fc80000000000 */
[----:B------:R-:W-:-:S04]  /*49a0*/  FADD R3, R3, 0.99999970197677612305 ;  /* 0x3f7ffffb03037421 */ /* 0x000fc80000000000 */
[----:B------:R-:W-:-:S04]  /*49b0*/  FADD R3, R3, +INF ;  /* 0x7f80000003037421 */ /* 0x000fc80000000000 */
[----:B------:R-:W-:-:S04]  /*49c0*/  FFMA R3, R0, 9.8413190841674804688, R3 ;  /* 0x411d760b00037823 */ /* 0x000fc80000000003 */
[----:B------:R-:W-:-:S04]  /*49d0*/  FADD R3, R3, 0.00074662285624071955681 ;  /* 0x3a43b90303037421 */ /* 0x000fc80000000000 */
[----:B------:R-:W-:-:S04]  /*49e0*/  FADD R3, R3, -0.99999970197677612305 ;  /* 0xbf7ffffb03037421 */ /* 0x000fc80000000000 */
[----:B------:R-:W-:-:S04]  /*49f0*/  FADD R3, R3, +INF ;  /* 0x7f80000003037421 */ /* 0x000fc80000000000 */
[----:B------:R-:W-:-:S04]  /*4a00*/  FFMA R3, R0, 9.8462514877319335938, R3 ;  /* 0x411d8a3f00037823 */ /* 0x000fc80000000003 */
[----:B------:R-:W-:-:S04]  /*4a10*/  FADD R3, R3, -0.00073771394090726971626 ;  /* 0xba41632503037421 */ /* 0x000fc80000000000 */
[----:B------:R-:W-:-:S04]  /*4a20*/  FADD R3, R3, 0.99999970197677612305 ;  /* 0x3f7ffffb03037421 */ /* 0x000fc80000000000 */
[----:B------:R-:W-:-:S04]  /*4a30*/  FADD R3, R3, +INF ;  /* 0x7f80000003037421 */ /* 0x000fc80000000000 */
[----:B------:R-:W-:-:S04]  /*4a40*/  FFMA R3, R0, 9.8511676788330078125, R3 ;  /* 0x411d9e6200037823 */ /* 0x000fc80000000003 */
[----:B------:R-:W-:-:S04]  /*4a50*/  FADD R3, R3, 0.00072880502557381987572 ;  /* 0x3a3f0d4703037421 */ /* 0x000fc80000000000 */
[----:B------:R-:W-:-:S04]  /*4a60*/  FADD R3, R3, -0.99999976158142089844 ;  /* 0xbf7ffffc03037421 */ /* 0x000fc80000000000 */
[----:B------:R-:W-:-:S04]  /*4a70*/  FADD R3, R3, +INF ;  /* 0x7f80000003037421 */ /* 0x000fc80000000000 */
[----:B------:R-:W-:-:S04]  /*4a80*/  FFMA R3, R0, 9.8560657501220703125, R3 ;  /* 0x411db27200037823 */ /* 0x000fc80000000003 */
[----:B------:R-:W-:-:S04]  /*4a90*/  FADD R3, R3, -0.00078093126649037003517 ;  /* 0xba4cb76903037421 */ /* 0x000fc80000000000 */
[----:B------:R-:W-:-:S04]  /*4aa0*/  FADD R3, R3, 0.99999970197677612305 ;  /* 0x3f7ffffb03037421 */ /* 0x000fc80000000000 */
[----:B------:R-:W-:-:S04]  /*4ab0*/  FADD R3, R3, +INF ;  /* 0x7f80000003037421 */ /* 0x000fc80000000000 */
[----:B------:R-:W-:-:S04]  /*4ac0*/  FFMA R3, R0, 9.8609485626220703125, R3 ;  /* 0x411dc67200037823 */ /* 0x000fc80000000003 */
[----:B------:R-:W-:-:S04]  /*4ad0*/  FADD R3, R3, 0.00077202235115692019463 ;  /* 0x3a4a618b03037421 */ /* 0x000fc80000000000 */
[----:B------:R-:W-:-:S04]  /*4ae0*/  FADD R3, R3, -0.99999970197677612305 ;  /* 0xbf7ffffb03037421 */ /* 0x000fc80000000000 */
[----:B------:R-:W-:-:S04]  /*4af0*/  FADD R3, R3, +INF ;  /* 0x7f80000003037421 */ /* 0x000fc80000000000 */
[----:B------:R-:W-:-:S04]  /*4b00*/  FFMA R3, R0, 9.865814208984375, R3 ;  /* 0x411dda6000037823 */ /* 0x000fc80000000003 */
[----:B------:R-:W-:-:S04]  /*4b10*/  FADD R3, R3, -0.00076311343582347035408 ;  /* 0xba480bad03037421 */ /* 0x000fc80000000000 */
[----:B------:R-:W-:-:S04]  /*4b20*/  FADD R3, R3, 0.99999970197677612305 ;  /* 0x3f7ffffb03037421 */ /* 0x000fc80000000000 */
[----:B------:R-:W-:-:S04]  /*4b30*/  FADD R3, R3, +INF ;  /* 0x7f80000003037421 */ /* 0x000fc80000000000 */
[----:B------:R-:W-:-:S04]  /*4b40*/  FFMA R3, R0, 9.8706636428833007812, R3 ;  /* 0x411dee3d00037823 */ /* 0x000fc80000000003 */
[----:B------:R-:W-:-:S04]  /*4b50*/  FADD R3, R3, 0.00075420452049002051353 ;  /* 0x3a45b5cf03037421 */ /* 0x000fc80000000000 */
[----:B------:R-:W-:-:S04]  /*4b60*/  FADD R3, R3, -0.99999970197677612305 ;  /* 0xbf7ffffb03037421 */ /* 0x000fc80000000000 */
[----:B------:R-:W-:-:S04]  /*4b70*/  FADD R3, R3, +INF ;  /* 0x7f80000003037421 */ /* 0x000fc80000000000 */
[----:B------:R-:W-:-:S04]  /*4b80*/  FFMA R3, R0, 9.8754968643188476562, R3 ;  /* 0x411e020900037823 */ /* 0x000fc80000000003 */
[----:B------:R-:W-:-:S04]  /*4b90*/  FADD R3, R3, -0.00074529560515657067299 ;  /* 0xba435ff103037421 */ /* 0x000fc80000000000 */
[----:B------:R-:W-:-:S04]  /*4ba0*/  FADD R3, R3, 0.99999970197677612305 ;  /* 0x3f7ffffb03037421 */ /* 0x000fc80000000000 */
[----:B------:R-:W-:-:S04]  /*4bb0*/  FADD R3, R3, +INF ;  /* 0x7f80000003037421 */ /* 0x000fc80000000000 */
[----:B------:R-:W-:-:S04]  /*4bc0*/  FFMA R3, R0, 9.880313873291015625, R3 ;  /* 0x411e15c400037823 */ /* 0x000fc80000000003 */
[----:B------:R-:W-:-:S04]  /*4bd0*/  FADD R3, R3, 0.00073638668982312083244 ;  /* 0x3a410a1303037421 */ /* 0x000fc80000000000 */
[----:B------:R-:W-:-:S04]  /*4be0*/  FADD R3, R3, -0.99999970197677612305 ;  /* 0xbf7ffffb03037421 */ /* 0x000fc80000000000 */
[----:B------:R-:W-:-:S04]  /*4bf0*/  FADD R3, R3, +INF ;  /* 0x7f80000003037421 */ /* 0x000fc80000000000 */
[----:B------:R-:W-:-:S04]  /*4c00*/  FFMA R3, R0, 9.8851146697998046875, R3 ;  /* 0x411e296e00037823 */ /* 0x000fc80000000003 */
[----:B------:R-:W-:-:S04]  /*4c10*/  FADD R3, R3, -0.0007885129307396709919 ;  /* 0xba4eb43503037421 */ /* 0x000fc80000000000 */
[----:B------:R-:W-:-:S04]  /*4c20*/  FADD R3, R3, 0.99999970197677612305 ;  /* 0x3f7ffffb03037421 */ /* 0x000fc80000000000 */
[----:B------:R-:W-:-:S04]  /*4c30*/  FADD R3, R3, +INF ;  /* 0x7f80000003037421 */ /* 0x000fc80000000000 */
[----:B------:R-:W-:-:S04]  /*4c40*/  FFMA R3, R0, 9.8898992538452148438, R3 ;  /* 0x411e3d0700037823 */ /* 0x000fc80000000003 */
[----:B------:R-:W-:-:S04]  /*4c50*/  FADD R3, R3, 0.00077960401540622115135 ;  /* 0x3a4c5e5703037421 */ /* 0x000fc80000000000 */
[----:B------:R-:W-:-:S04]  /*4c60*/  FADD R3, R3, -0.99999970197677612305 ;  /* 0xbf7ffffb03037421 */ /* 0x000fc80000000000 */
[----:B------:R-:W-:-:S04]  /*4c70*/  FADD R3, R3, +INF ;  /* 0x7f80000003037421 */ /* 0x000fc80000000000 */
[----:B------:R-:W-:-:S04]  /*4c80*/  FFMA R3, R0, 9.8946685791015625, R3 ;  /* 0x411e509000037823 */ /* 0x000fc80000000003 */
[----:B------:R-:W-:-:S04]  /*4c90*/  FADD R3, R3, -0.00077069510007277131081 ;  /* 0xba4a087903037421 */ /* 0x000fc80000000000 */
[----:B------:R-:W-:-:S04]  /*4ca0*/  FADD R3, R3, 0.99999970197677612305 ;  /* 0x3f7ffffb03037421 */ /* 0x000fc80000000000 */
[----:B------:R-:W-:-:S04]  /*4cb0*/  FADD R3, R3, +INF ;  /* 0x7f80000003037421 */ /* 0x000fc80000000000 */
[----:B------:R-:W-:-:S04]  /*4cc0*/  FFMA R3, R0, 9.8994226455688476562, R3 ;  /* 0x411e640900037823 */ /* 0x000fc80000000003 */
[----:B------:R-:W-:-:S04]  /*4cd0*/  FADD R3, R3, 0.00076178624294698238373 ;  /* 0x3a47b29c03037421 */ /* 0x000fc80000000000 */
[----:B------:R-:W-:-:S04]  /*4ce0*/  FADD R3, R3, -0.99999970197677612305 ;  /* 0xbf7ffffb03037421 */ /* 0x000fc80000000000 */
[----:B------:R-:W-:-:S04]  /*4cf0*/  FADD R3, R3, +INF ;  /* 0x7f80000003037421 */ /* 0x000fc80000000000 */
[----:B------:R-:W-:-:S04]  /*4d00*/  FFMA R3, R0, 9.9041604995727539062, R3 ;  /* 0x411e777100037823 */ /* 0x000fc80000000003 */
[----:B------:R-:W-:-:S04]  /*4d10*/  FADD R3, R3, -0.00075287732761353254318 ;  /* 0xba455cbe03037421 */ /* 0x000fc80000000000 */
[----:B------:R-:W-:-:S04]  /*4d20*/  FADD R3, R3, 0.99999970197677612305 ;  /* 0x3f7ffffb03037421 */ /* 0x000fc80000000000 */
[----:B------:R-:W-:-:S04]  /*4d30*/  FADD R3, R3, +INF ;  /* 0x7f80000003037421 */ /* 0x000fc80000000000 */
[----:B------:R-:W-:-:S04]  /*4d40*/  FFMA R3, R0, 9.9088830947875976562, R3 ;  /* 0x411e8ac900037823 */ /* 0x000fc80000000003 */
[----:B------:R-:W-:-:S04]  /*4d50*/  FADD R3, R3, 0.00080500356853008270264 ;  /* 0x3a5306e003037421 */ /* 0x000fc80000000000 */
[----:B------:R-:W-:-:S04]  /*4d60*/  FADD R3, R3, -0.99999970197677612305 ;  /* 0xbf7ffffb03037421 */ /* 0x000fc80000000000 */
[----:B------:R-:W-:-:S04]  /*4d70*/  FADD R3, R3, +INF ;  /* 0x7f80000003037421 */ /* 0x000fc80000000000 */
[----:B------:R-:W-:-:S04]  /*4d80*/  FFMA R3, R0, 9.9135894775390625, R3 ;  /* 0x411e9e1000037823 */ /* 0x000fc80000000003 */
[----:B------:R-:W-:-:S04]  /*4d90*/  FADD R3, R3, -0.00079609465319663286209 ;  /* 0xba50b10203037421 */ /* 0x000fc80000000000 */
[----:B------:R-:W-:-:S04]  /*4da0*/  FADD R3, R3, 0.99999970197677612305 ;  /* 0x3f7ffffb03037421 */ /* 0x000fc80000000000 */
[----:B------:R-:W-:-:S04]  /*4db0*/  FADD R3, R3, +INF ;  /* 0x7f80000003037421 */ /* 0x000fc80000000000 */
[----:B------:R-:W-:-:S04]  /*4dc0*/  FFMA R3, R0, 9.91828155517578125, R3 ;  /* 0x411eb14800037823 */ /* 0x000fc80000000003 */
[----:B------:R-:W-:-:S04]  /*4dd0*/  FADD R3, R3, 0.00078718573786318302155 ;  /* 0x3a4e5b2403037421 */ /* 0x000fc80000000000 */
[----:B------:R-:W-:-:S04]  /*4de0*/  FADD R3, R3, -0.99999970197677612305 ;  /* 0xbf7ffffb03037421 */ /* 0x000fc80000000000 */
[----:B------:R-:W-:-:S04]  /*4df0*/  FADD R3, R3, +INF ;  /* 0x7f80000003037421 */ /* 0x000fc80000000000 */
[----:B------:R-:W-:-:S04]  /*4e00*/  FFMA R3, R0, 9.9229583740234375, R3 ;  /* 0x411ec47000037823 */ /* 0x000fc80000000003 */
[----:B------:R-:W-:-:S04]  /*4e10*/  FADD R3, R3, -0.000778276822529733181 ;  /* 0xba4c054603037421 */ /* 0x000fc80000000000 */
[----:B------:R-:W-:-:S04]  /*4e20*/  FADD R3, R3, 0.99999970197677612305 ;  /* 0x3f7ffffb03037421 */ /* 0x000fc80000000000 */
[----:B------:R-:W-:-:S04]  /*4e30*/  FADD R3, R3, +INF ;  /* 0x7f80000003037421 */ /* 0x000fc80000000000 */
[----:B------:R-:W-:-:S04]  /*4e40*/  FFMA R3, R0, 9.9276189804077148438, R3 ;  /* 0x411ed78700037823 */ /* 0x000fc80000000003 */
[----:B------:R-:W-:-:S04]  /*4e50*/  FADD R3, R3, 0.00076936790719628334045 ;  /* 0x3a49af6803037421 */ /* 0x000fc80000000000 */
[----:B------:R-:W-:-:S04]  /*4e60*/  FADD R3, R3, -0.99999970197677612305 ;  /* 0xbf7ffffb03037421 */ /* 0x000fc80000000000 */
[----:B------:R-:W-:-:S04]  /*4e70*/  FADD R3, R3, +INF ;  /* 0x7f80000003037421 */ /* 0x000fc80000000000 */
[----:B------:R-:W-:-:S04]  /*4e80*/  FFMA R3, R0, 9.9322662353515625, R3 ;  /* 0x411eea9000037823 */ /* 0x000fc80000000003 */
[----:B------:R-:W-:-:S04]  /*4e90*/  FADD R3, R3, -0.00076045899186283349991 ;  /* 0xba47598a03037421 */ /* 0x000fc80000000000 */
[----:B------:R-:W-:-:S04]  /*4ea0*/  FADD R3, R3, 0.99999970197677612305 ;  /* 0x3f7ffffb03037421 */ /* 0x000fc80000000000 */
[----:B------:R-:W-:-:S04]  /*4eb0*/  FADD R3, R3, +INF ;  /* 0x7f80000003037421 */ /* 0x000fc80000000000 */
[----:B------:R-:W-:-:S04]  /*4ec0*/  FFMA R3, R0, 9.93689727783203125, R3 ;  /* 0x411efd8800037823 */ /* 0x000fc80000000003 */
[----:B------:R-:W-:-:S04]  /*4ed0*/  FADD R3, R3, 0.00081258523277938365936 ;  /* 0x3a5503ac03037421 */ /* 0x000fc80000000000 */
[----:B------:R-:W-:-:S04]  /*4ee0*/  FADD R3, R3, -0.99999964237213134766 ;  /* 0xbf7ffffa03037421 */ /* 0x000fc80000000000 */
[----:B------:R-:W-:-:S04]  /*4ef0*/  FADD R3, R3, +INF ;  /* 0x7f80000003037421 */ /* 0x000fc80000000000 */
[----:B------:R-:W-:-:S04]  /*4f00*/  FFMA R3, R0, 9.9415140151977539062, R3 ;  /* 0x411f107100037823 */ /* 0x000fc80000000003 */
[----:B------:R-:W-:-:S04]  /*4f10*/  FADD R3, R3, -0.00080367631744593381882 ;  /* 0xba52adce03037421 */ /* 0x000fc80000000000 */
[----:B------:R-:W-:-:S04]  /*4f20*/  FADD R3, R3, 0.99999970197677612305 ;  /* 0x3f7ffffb03037421 */ /* 0x000fc80000000000 */
[----:B------:R-:W-:-:S04]  /*4f30*/  FADD R3, R3, +INF ;  /* 0x7f80000003037421 */ /* 0x000fc80000000000 */
[----:B------:R-:W-:-:S04]  /*4f40*/  FFMA R3, R0, 9.9461154937744140625, R3 ;  /* 0x411f234a00037823 */ /* 0x000fc80000000003 */
[----:B------:R-:W-:-:S04]  /*4f50*/  FADD R3, R3, 0.00079476740211248397827 ;  /* 0x3a5057f003037421 */ /* 0x000fc80000000000 */
[----:B------:R-:W-:-:S04]  /*4f60*/  FADD R3, R3, -0.99999970197677612305 ;  /* 0xbf7ffffb03037421 */ /* 0x000fc80000000000 */
[----:B------:R-:W-:-:S04]  /*4f70*/  FADD R3, R3, +INF ;  /* 0x7f80000003037421 */ /* 0x000fc80000000000 */
[----:B------:R-:W-:-:S04]  /*4f80*/  FFMA R3, R0, 9.950702667236328125, R3 ;  /* 0x411f361400037823 */ /* 0x000fc80000000003 */
[----:B------:R-:W-:-:S04]  /*4f90*/  FADD R3, R3, -0.00078585848677903413773 ;  /* 0xba4e021203037421 */ /* 0x000fc80000000000 */
[----:B------:R-:W-:-:S04]  /*4fa0*/  FADD R3, R3, 0.99999970197677612305 ;  /* 0x3f7ffffb03037421 */ /* 0x000fc80000000000 */
[----:B------:R-:W-:-:S04]  /*4fb0*/  FADD R3, R3, +INF ;  /* 0x7f80000003037421 */ /* 0x000fc80000000000 */
[----:B------:R-:W-:-:S04]  /*4fc0*/  FFMA R3, R0, 9.9552755355834960938, R3 ;  /* 0x411f48cf00037823 */ /* 0x000fc80000000003 */
[----:B------:R-:W-:-:S04]  /*4fd0*/  FADD R3, R3, 0.00077694962965324521065 ;  /* 0x3a4bac3503037421 */ /* 0x000fc80000000000 */
[----:B------:R-:W-:-:S04]  /*4fe0*/  FADD R3, R3, -0.99999970197677612305 ;  /* 0xbf7ffffb03037421 */ /* 0x000fc80000000000 */
[----:B------:R-:W-:-:S04]  /*4ff0*/  FADD R3, R3, +INF ;  /* 0x7f80000003037421 */ /* 0x000fc80000000000 */
[----:B------:R-:W-:-:S04]  /*5000*/  FFMA R3, R0, 9.9598340988159179688, R3 ;  /* 0x411f5b7b00037823 */ /* 0x000fc80000000003 */
[----:B------:R-:W-:-:S04]  /*5010*/  FADD R3, R3, -0.00082907581236213445663 ;  /* 0xba59565603037421 */ /* 0x000fc80000000000 */
[----:B------:R-:W-:-:S04]  /*5020*/  FADD R3, R3, 0.99999964237213134766 ;  /* 0x3f7ffffa03037421 */ /* 0x000fc80000000000 */
[----:B------:R-:W-:-:S04]  /*5030*/  FADD R3, R3, +INF ;  /* 0x7f80000003037421 */ /* 0x000fc80000000000 */
[----:B------:R-:W-:-:S04]  /*5040*/  FFMA R3, R0, 9.96437835693359375, R3 ;  /* 0x411f6e1800037823 */ /* 0x000fc80000000003 */
[----:B------:R-:W-:-:S04]  /*5050*/  FADD R3, R3, 0.00082016695523634552956 ;  /* 0x3a57007903037421 */ /* 0x000fc80000000000 */
[----:B------:R-:W-:-:S04]  /*5060*/  FADD R3, R3, -0.99999964237213134766 ;  /* 0xbf7ffffa03037421 */ /* 0x000fc80000000000 */
[----:B------:R-:W-:-:S04]  /*5070*/  FADD R3, R3, +INF ;  /* 0x7f80000003037421 */ /* 0x000fc80000000000 */
[----:B------:R-:W-:-:S04]  /*5080*/  FFMA R3, R0, 9.9689073562622070312, R3 ;  /* 0x411f80a500037823 */ /* 0x000fc80000000003 */
[----:B------:R-:W-:-:S04]  /*5090*/  FADD R3, R3, -0.00081125803990289568901 ;  /* 0xba54aa9b03037421 */ /* 0x000fc80000000000 */
[----:B------:R-:W-:-:S04]  /*50a0*/  FADD R3, R3, 0.99999964237213134766 ;  /* 0x3f7ffffa03037421 */ /* 0x000fc80000000000 */
[----:B------:R-:W-:-:S04]  /*50b0*/  FADD R3, R3, +INF ;  /* 0x7f80000003037421 */ /* 0x000fc80000000000 */
[----:B------:R-:W-:-:S04]  /*50c0*/  FFMA R3, R0, 9.973423004150390625, R3 ;  /* 0x411f932400037823 */ /* 0x000fc80000000003 */
[----:B------:R-:W-:-:S04]  /*50d0*/  FADD R3, R3, 0.00080234912456944584846 ;  /* 0x3a5254bd03037421 */ /* 0x000fc80000000000 */
[----:B------:R-:W-:-:S04]  /*50e0*/  FADD R3, R3, -0.99999970197677612305 ;  /* 0xbf7ffffb03037421 */ /* 0x000fc80000000000 */
[----:B------:R-:W-:-:S04]  /*50f0*/  FADD R3, R3, +INF ;  /* 0x7f80000003037421 */ /* 0x000fc80000000000 */
[----:B------:R-:W-:-:S04]  /*5100*/  FFMA R3, R0, 9.977924346923828125, R3 ;  /* 0x411fa59400037823 */ /* 0x000fc80000000003 */
[----:B------:R-:W-:-:S04]  /*5110*/  FADD R3, R3, -0.00079344020923599600792 ;  /* 0xba4ffedf03037421 */ /* 0x000fc80000000000 */
[----:B------:R-:W-:-:S04]  /*5120*/  FADD R3, R3, 0.99999970197677612305 ;  /* 0x3f7ffffb03037421 */ /* 0x000fc80000000000 */
[----:B------:R-:W-:-:S04]  /*5130*/  FADD R3, R3, +INF ;  /* 0x7f80000003037421 */ /* 0x000fc80000000000 */
[----:B------:R-:W-:-:S04]  /*5140*/  FFMA R3, R0, 9.9824123382568359375, R3 ;  /* 0x411fb7f600037823 */ /* 0x000fc80000000003 */
[----:B------:R-:W-:-:S04]  /*5150*/  FADD R3, R3, 0.00084556645015254616737 ;  /* 0x3a5da90103037421 */ /* 0x000fc80000000000 */
[----:B------:R-:W-:-:S04]  /*5160*/  FADD R3, R3, -0.99999964237213134766 ;  /* 0xbf7ffffa03037421 */ /* 0x000fc80000000000 */
[----:B------:R-:W-:-:S04]  /*5170*/  FADD R3, R3, +INF ;  /* 0x7f80000003037421 */ /* 0x000fc80000000000 */
[----:B------:R-:W-:-:S04]  /*5180*/  FFMA R3, R0, 9.98688507080078125, R3 ;  /* 0x411fca4800037823 */ /* 0x000fc80000000003 */
[----:B------:R-:W-:-:S04]  /*5190*/  FADD R3, R3, -0.00083665753481909632683 ;  /* 0xba5b532303037421 */ /* 0x000fc80000000000 */
[----:B------:R-:W-:-:S04]  /*51a0*/  FADD R3, R3, 0.99999964237213134766 ;  /* 0x3f7ffffa03037421 */ /* 0x000fc80000000000 */
[----:B------:R-:W-:-:S04]  /*51b0*/  FADD R3, R3, +INF ;  /* 0x7f80000003037421 */ /* 0x000fc80000000000 */
[----:B------:R-:W-:-:S04]  /*51c0*/  FFMA R3, R0, 9.9913454055786132812, R3 ;  /* 0x411fdc8d00037823 */ /* 0x000fc80000000003 */
[----:B------:R-:W-:-:S04]  /*51d0*/  FADD R3, R3, 0.00082774861948564648628 ;  /* 0x3a58fd4503037421 */ /* 0x000fc80000000000 */
[----:B------:R-:W-:-:S04]  /*51e0*/  FADD R3, R3, -0.99999964237213134766 ;  /* 0xbf7ffffa03037421 */ /* 0x000fc80000000000 */
[----:B------:R-:W-:-:S04]  /*51f0*/  FADD R3, R3, +INF ;  /* 0x7f80000003037421 */ /* 0x000fc80000000000 */
[----:B------:R-:W-:-:S04]  /*5200*/  FFMA R3, R0, 9.9957904815673828125, R3 ;  /* 0x411feec200037823 */ /* 0x000fc80000000003 */
[----:B------:R-:W-:-:S04]  /*5210*/  FADD R3, R3, -0.00087987486040219664574 ;  /* 0xba66a76703037421 */ /* 0x000fc80000000000 */
[----:B------:R-:W-:-:S04]  /*5220*/  FADD R3, R3, 0.99999964237213134766 ;  /* 0x3f7ffffa03037421 */ /* 0x000fc80000000000 */
[----:B------:R-:W-:-:S04]  /*5230*/  FADD R3, R3, +INF ;  /* 0x7f80000003037421 */ /* 0x000fc80000000000 */
[----:B------:R-:W-:-:S04]  /*5240*/  FFMA R3, R0, 10.000223159790039062, R3 ;  /* 0x412000ea00037823 */ /* 0x000fc80000000003 */
[----:B------:R-:W-:-:S04]  /*5250*/  FADD R3, R3, 0.00087096594506874680519 ;  /* 0x3a64518903037421 */ /* 0x000fc80000000000 */
[----:B------:R-:W-:-:S04]  /*5260*/  FADD R3, R3, -0.99999964237213134766 ;  /* 0xbf7ffffa03037421 */ /* 0x000fc80000000000 */
[----:B------:R-:W-:-:S04]  /*5270*/  FADD R3, R3, +INF ;  /* 0x7f80000003037421 */ /* 0x000fc80000000000 */
[----:B------:R-:W-:-:S04]  /*5280*/  FFMA R3, R0, 10.004641532897949219, R3 ;  /* 0x4120130300037823 */ /* 0x000fc80000000003 */
[----:B------:R-:W-:-:S04]  /*5290*/  FADD R3, R3, -0.00086205702973529696465 ;  /* 0xba61fbab03037421 */ /* 0x000fc80000000000 */
[----:B------:R-:W-:-:S04]  /*52a0*/  FADD R3, R3, 0.99999964237213134766 ;  /* 0x3f7ffffa03037421 */ /* 0x000fc80000000000 */
[----:B------:R-:W-:-:S04]  /*52b0*/  FADD R3, R3, +INF ;  /* 0x7f80000003037421 */ /* 0x000fc80000000000 */
[----:B------:R-:W-:-:S04]  /*52c0*/  FFMA R3, R0, 10.009046554565429688, R3 ;  /* 0x4120250e00037823 */ /* 0x000fc80000000003 */
[----:B------:R-:W-:-:S04]  /*52d0*/  FADD R3, R3, 0.0008531481144018471241 ;  /* 0x3a5fa5cd03037421 */ /* 0x000fc80000000000 */
[----:B------:R-:W-:-:S04]  /*52e0*/  FADD R3, R3, -0.99999964237213134766 ;  /* 0xbf7ffffa03037421 */ /* 0x000fc80000000000 */
[----:B------:R-:W-:-:S04]  /*52f0*/  FADD R3, R3, +INF ;  /* 0x7f80000003037421 */ /* 0x000fc80000000000 */
[----:B------:R-:W-:-:S04]  /*5300*/  FFMA R3, R0, 10.013439178466796875, R3 ;  /* 0x4120370c00037823 */ /* 0x000fc80000000003 */
[----:B------:R-:W-:-:S04]  /*5310*/  FADD R3, R3, -0.00084423919906839728355 ;  /* 0xba5d4fef03037421 */ /* 0x000fc80000000000 */
[----:B------:R-:W-:-:S04]  /*5320*/  FADD R3, R3, 0.99999964237213134766 ;  /* 0x3f7ffffa03037421 */ /* 0x000fc80000000000 */
[----:B------:R-:W-:-:S04]  /*5330*/  FADD R3, R3, +INF ;  /* 0x7f80000003037421 */ /* 0x000fc80000000000 */
[----:B------:R-:W-:-:S04]  /*5340*/  FFMA R3, R0, 10.017817497253417969, R3 ;  /* 0x412048fb00037823 */ /* 0x000fc80000000003 */
[----:B------:R-:W-:-:S04]  /*5350*/  FADD R3, R3, 0.00083533028373494744301 ;  /* 0x3a5afa1103037421 */ /* 0x000fc80000000000 */
[----:B------:R-:W-:-:S04]  /*5360*/  FADD R3, R3, -0.99999964237213134766 ;  /* 0xbf7ffffa03037421 */ /* 0x000fc80000000000 */
[----:B------:R-:W-:-:S04]  /*5370*/  FADD R3, R3, +INF ;  /* 0x7f80000003037421 */ /* 0x000fc80000000000 */
[----:B------:R-:W-:-:S04]  /*5380*/  FFMA R3, R0, 10.022182464599609375, R3 ;  /* 0x41205adc00037823 */ /* 0x000fc80000000003 */
[----:B------:R-:W-:-:S04]  /*5390*/  FADD R3, R3, -0.00082642142660915851593 ;  /* 0xba58a43403037421 */ /* 0x000fc80000000000 */
[----:B------:R-:W-:-:S04]  /*53a0*/  FADD R3, R3, 0.99999964237213134766 ;  /* 0x3f7ffffa03037421 */ /* 0x000fc80000000000 */
[----:B------:R-:W-:-:S04]  /*53b0*/  FADD R3, R3, +INF ;  /* 0x7f80000003037421 */ /* 0x000fc80000000000 */
[----:B------:R-:W-:-:S04]  /*53c0*/  FFMA R3, R0, 10.026534080505371094, R3 ;  /* 0x41206caf00037823 */ /* 0x000fc80000000003 */
[----:B------:R-:W-:-:S04]  /*53d0*/  FADD R3, R3, 0.00081751251127570867538 ;  /* 0x3a564e5603037421 */ /* 0x000fc80000000000 */
[----:B------:R-:W-:-:S04]  /*53e0*/  FADD R3, R3, -0.99999964237213134766 ;  /* 0xbf7ffffa03037421 */ /* 0x000fc80000000000 */
[----:B------:R-:W-:-:S04]  /*53f0*/  FADD R3, R3, +INF ;  /* 0x7f80000003037421 */ /* 0x000fc80000000000 */
[----:B------:R-:W-:-:S04]  /*5400*/  FFMA R3, R0, 10.030873298645019531, R3 ;  /* 0x41207e7500037823 */ /* 0x000fc80000000003 */
[----:B------:R-:W-:-:S04]  /*5410*/  FADD R3, R3, -0.00080860359594225883484 ;  /* 0xba53f87803037421 */ /* 0x000fc80000000000 */
[----:B------:R-:W-:-:S04]  /*5420*/  FADD R3, R3, 0.99999970197677612305 ;  /* 0x3f7ffffb03037421 */ /* 0x000fc80000000000 */
[----:B------:R-:W-:-:S04]  /*5430*/  FADD R3, R3, +INF ;  /* 0x7f80000003037421 */ /* 0x000fc80000000000 */
[----:B------:R-:W-:-:S04]  /*5440*/  FFMA R3, R0, 10.035199165344238281, R3 ;  /* 0x4120902d00037823 */ /* 0x000fc80000000003 */
[----:B------:R-:W-:-:S04]  /*5450*/  FADD R3, R3, 0.00079969468060880899429 ;  /* 0x3a51a29a03037421 */ /* 0x000fc80000000000 */
[----:B------:R-:W-:-:S04]  /*5460*/  FADD R3, R3, -0.99999970197677612305 ;  /* 0xbf7ffffb03037421 */ /* 0x000fc80000000000 */
[----:B------:R-:W-:-:S04]  /*5470*/  FADD R3, R3, +INF ;  /* 0x7f80000003037421 */ /* 0x000fc80000000000 */
[----:B------:R-:W-:-:S04]  /*5480*/  FFMA R3, R0, 10.03951263427734375, R3 ;  /* 0x4120a1d800037823 */ /* 0x000fc80000000003 */
[----:B------:R-:W-:-:S04]  /*5490*/  FADD R3, R3, -0.00091285601956769824028 ;  /* 0xba6f4cbb03037421 */ /* 0x000fc80000000000 */
[----:B------:R-:W-:-:S04]  /*54a0*/  FADD R3, R3, 0.99999958276748657227 ;  /* 0x3f7ffff903037421 */ /* 0x000fc80000000000 */
[----:B------:R-:W-:-:S04]  /*54b0*/  FADD R3, R3, +INF ;  /* 0x7f80000003037421 */ /* 0x000fc80000000000 */
[----:B------:R-:W-:-:S04]  /*54c0*/  FFMA R3, R0, 10.043812751770019531, R3 ;  /* 0x4120b37500037823 */ /* 0x000fc80000000003 */
[----:B------:R-:W-:-:S04]  /*54d0*/  FADD R3, R3, 0.0009039471624419093132 ;  /* 0x3a6cf6de03037421 */ /* 0x000fc80000000000 */
[----:B------:R-:W-:-:S04]  /*54e0*/  FADD R3, R3, -0.99999958276748657227 ;  /* 0xbf7ffff903037421 */ /* 0x000fc80000000000 */
[----:B------:R-:W-:-:S04]  /*54f0*/  FADD R3, R3, +INF ;  /* 0x7f80000003037421 */ /* 0x000fc80000000000 */
[----:B------:R-:W-:-:S04]  /*5500*/  FFMA R3, R0, 10.048099517822265625, R3 ;  /* 0x4120c50400037823 */ /* 0x000fc80000000003 */
[----:B------:R-:W-:-:S04]  /*5510*/  FADD R3, R3, -0.00089503824710845947266 ;  /* 0xba6aa10003037421 */ /* 0x000fc80000000000 */
[----:B------:R-:W-:-:S04]  /*5520*/  FADD R3, R3, 0.99999958276748657227 ;  /* 0x3f7ffff903037421 */ /* 0x000fc80000000000 */
[----:B------:R-:W-:-:S04]  /*5530*/  FADD R3, R3, +INF ;  /* 0x7f80000003037421 */ /* 0x000fc80000000000 */
[----:B------:R-:W-:-:S04]  /*5540*/  FFMA R3, R0, 10.052373886108398438, R3 ;  /* 0x4120d68600037823 */ /* 0x000fc80000000003 */
[----:B------:R-:W-:-:S04]  /*5550*/  FADD R3, R3, 0.00088612933177500963211 ;  /* 0x3a684b2203037421 */ /* 0x000fc80000000000 */
[----:B------:R-:W-:-:S04]  /*5560*/  FADD R3, R3, -0.99999958276748657227 ;  /* 0xbf7ffff903037421 */ /* 0x000fc80000000000 */
[----:B------:R-:W-:-:S04]  /*5570*/  FADD R3, R3, +INF ;  /* 0x7f80000003037421 */ /* 0x000fc80000000000 */
[----:B------:R-:W-:-:S04]  /*5580*/  FFMA R3, R0, 10.056636810302734375, R3 ;  /* 0x4120e7fc00037823 */ /* 0x000fc80000000003 */
[----:B------:R-:W-:-:S04]  /*5590*/  FADD R3, R3, -0.00087722041644155979156 ;  /* 0xba65f54403037421 */ /* 0x000fc80000000000 */
[----:B------:R-:W-:-:S04]  /*55a0*/  FADD R3, R3, 0.99999964237213134766 ;  /* 0x3f7ffffa03037421 */ /* 0x000fc80000000000 */
[----:B------:R-:W-:-:S04]  /*55b0*/  FADD R3, R3, +INF ;  /* 0x7f80000003037421 */ /* 0x000fc80000000000 */
[----:B------:R-:W-:-:S04]  /*55c0*/  FFMA R3, R0, 10.060885429382324219, R3 ;  /* 0x4120f96300037823 */ /* 0x000fc80000000003 */
[----:B------:R-:W-:-:S04]  /*55d0*/  FADD R3, R3, 0.00086831150110810995102 ;  /* 0x3a639f6603037421 */ /* 0x000fc80000000000 */
[----:B------:R-:W-:-:S04]  /*55e0*/  FADD R3, R3, -0.99999964237213134766 ;  /* 0xbf7ffffa03037421 */ /* 0x000fc80000000000 */
[----:B------:R-:W-:-:S04]  /*55f0*/  FADD R3, R3, +INF ;  /* 0x7f80000003037421 */ /* 0x000fc80000000000 */
[----:B------:R-:W-:-:S04]  /*5600*/  FFMA R3, R0, 10.065122604370117188, R3 ;  /* 0x41210abe00037823 */ /* 0x000fc80000000003 */
[----:B------:R-:W-:-:S04]  /*5610*/  FADD R3, R3, -0.00085940258577466011047 ;  /* 0xba61498803037421 */ /* 0x000fc80000000000 */
[----:B------:R-:W-:-:S04]  /*5620*/  FADD R3, R3, 0.99999964237213134766 ;  /* 0x3f7ffffa03037421 */ /* 0x000fc80000000000 */
[----:B------:R-:W-:-:S04]  /*5630*/  FADD R3, R3, +INF ;  /* 0x7f80000003037421 */ /* 0x000fc80000000000 */
[----:B------:R-:W-:-:S04]  /*5640*/  FFMA R3, R0, 10.069347381591796875, R3 ;  /* 0x41211c0c00037823 */ /* 0x000fc80000000003 */
[----:B------:R-:W-:-:S04]  /*5650*/  FADD R3, R3, 0.00085049367044121026993 ;  /* 0x3a5ef3aa03037421 */ /* 0x000fc80000000000 */
[----:B------:R-:W-:-:S04]  /*5660*/  FADD R3, R3, -0.99999964237213134766 ;  /* 0xbf7ffffa03037421 */ /* 0x000fc80000000000 */
[----:B------:R-:W-:-:S04]  /*5670*/  FADD R3, R3, +INF ;  /* 0x7f80000003037421 */ /* 0x000fc80000000000 */
[----:B------:R-:W-:-:S04]  /*5680*/  FFMA R3, R0, 10.073559761047363281, R3 ;  /* 0x41212d4d00037823 */ /* 0x000fc80000000003 */
[----:B------:R-:W-:-:S04]  /*5690*/  FADD R3, R3, -0.00084158481331542134285 ;  /* 0xba5c9dcd03037421 */ /* 0x000fc80000000000 */
[----:B------:R-:W-:-:S04]  /*56a0*/  FADD R3, R3, 0.99999964237213134766 ;  /* 0x3f7ffffa03037421 */ /* 0x000fc80000000000 */
[----:B------:R-:W-:-:S04]  /*56b0*/  FADD R3, R3, +INF ;  /* 0x7f80000003037421 */ /* 0x000fc80000000000 */
[----:B------:R-:W-:-:S04]  /*56c0*/  FFMA R3, R0, 10.077759742736816406, R3 ;  /* 0x41213e8100037823 */ /* 0x000fc80000000003 */
[----:B------:R-:W-:-:S04]  /*56d0*/  FADD R3, R3, 0.0008326758979819715023 ;  /* 0x3a5a47ef03037421 */ /* 0x000fc80000000000 */
[----:B------:R-:W-:-:S04]  /*56e0*/  FADD R3, R3, -0.99999964237213134766 ;  /* 0xbf7ffffa03037421 */ /* 0x000fc80000000000 */
[----:B------:R-:W-:-:S04]  /*56f0*/  FADD R3, R3, +INF ;  /* 0x7f80000003037421 */ /* 0x000fc80000000000 */
[----:B------:R-:W-:-:S04]  /*5700*/  FFMA R3, R0, 10.08194732666015625, R3 ;  /* 0x41214fa800037823 */ /* 0x000fc80000000003 */
[----:B------:R-:W-:-:S04]  /*5710*/  FADD R3, R3, -0.00082376698264852166176 ;  /* 0xba57f21103037421 */ /* 0x000fc80000000000 */
[----:B------:R-:W-:-:S04]  /*5720*/  FADD R3, R3, 0.99999964237213134766 ;  /* 0x3f7ffffa03037421 */ /* 0x000fc80000000000 */
[----:B------:R-:W-:-:S04]  /*5730*/  FADD R3, R3, +INF ;  /* 0x7f80000003037421 */ /* 0x000fc80000000000 */
[----:B------:R-:W-:-:S04]  /*5740*/  FFMA R3, R0, 10.086123466491699219, R3 ;  /* 0x412160c300037823 */ /* 0x000fc80000000003 */
[----:B------:R-:W-:-:S04]  /*5750*/  FADD R3, R3, 0.00093692832160741090775 ;  /* 0x3a759c3203037421 */ /* 0x000fc80000000000 */
[----:B------:R-:W-:-:S04]  /*5760*/  FADD R3, R3, -0.99999958276748657227 ;  /* 0xbf7ffff903037421 */ /* 0x000fc80000000000 */
[----:B------:R-:W-:-:S04]  /*5770*/  FADD R3, R3, +INF ;  /* 0x7f80000003037421 */ /* 0x000fc80000000000 */
[----:B------:R-:W-:-:S04]  /*5780*/  FFMA R3, R0, 10.090287208557128906, R3 ;  /* 0x412171d100037823 */ /* 0x000fc80000000003 */
[----:B------:R-:W-:-:S04]  /*5790*/  FADD R3, R3, -0.0009280194062739610672 ;  /* 0xba73465403037421 */ /* 0x000fc80000000000 */
[----:B------:R-:W-:-:S04]  /*57a0*/  FADD R3, R3, 0.99999958276748657227 ;  /* 0x3f7ffff903037421 */ /* 0x000fc80000000000 */
[----:B------:R-:W-:-:S04]  /*57b0*/  FADD R3, R3, +INF ;  /* 0x7f80000003037421 */ /* 0x000fc80000000000 */
[----:B------:R-:W-:-:S04]  /*57c0*/  FFMA R3, R0, 10.094438552856445312, R3 ;  /* 0x412182d200037823 */ /* 0x000fc80000000003 */
[----:B------:R-:W-:-:S04]  /*57d0*/  FADD R3, R3, 0.00091911054914817214012 ;  /* 0x3a70f07703037421 */ /* 0x000fc80000000000 */
[----:B------:R-:W-:-:S04]  /*57e0*/  FADD R3, R3, -0.99999958276748657227 ;  /* 0xbf7ffff903037421 */ /* 0x000fc80000000000 */
[----:B------:R-:W-:-:S04]  /*57f0*/  FADD R3, R3, +INF ;  /* 0x7f80000003037421 */ /* 0x000fc80000000000 */
[----:B------:R-:W-:-:S04]  /*5800*/  FFMA R3, R0, 10.098578453063964844, R3 ;  /* 0x412193c700037823 */ /* 0x000fc80000000003 */
[----:B------:R-:W-:-:S04]  /*5810*/  FADD R3, R3, -0.00091020163381472229958 ;  /* 0xba6e9a9903037421 */ /* 0x000fc80000000000 */
[----:B------:R-:W-:-:S04]  /*5820*/  FADD R3, R3, 0.99999958276748657227 ;  /* 0x3f7ffff903037421 */ /* 0x000fc80000000000 */
[----:B------:R-:W-:-:S04]  /*5830*/  FADD R3, R3, +INF ;  /* 0x7f80000003037421 */ /* 0x000fc80000000000 */
[----:B------:R-:W-:-:S04]  /*5840*/  FFMA R3, R0, 10.102705955505371094, R3 ;  /* 0x4121a4af00037823 */ /* 0x000fc80000000003 */
[----:B------:R-:W-:-:S04]  /*5850*/  FADD R3, R3, 0.00090129271848127245903 ;  /* 0x3a6c44bb03037421 */ /* 0x000fc80000000000 */
[----:B------:R-:W-:-:S04]  /*5860*/  FADD R3, R3, -0.99999958276748657227 ;  /* 0xbf7ffff903037421 */ /* 0x000fc80000000000 */
[----:B------:R-:W-:-:S04]  /*5870*/  FADD R3, R3, +INF ;  /* 0x7f80000003037421 */ /* 0x000fc80000000000 */
[----:B------:R-:W-:-:S04]  /*5880*/  FFMA R3, R0, 10.106822013854980469, R3 ;  /* 0x4121b58b00037823 */ /* 0x000fc80000000003 */
[----:B------:R-:W-:-:S04]  /*5890*/  FADD R3, R3, -0.00089238380314782261848 ;  /* 0xba69eedd03037421 */ /* 0x000fc80000000000 */
[----:B------:R-:W-:-:S04]  /*58a0*/  FADD R3, R3, 0.99999958276748657227 ;  /* 0x3f7ffff903037421 */ /* 0x000fc80000000000 */
[----:B------:R-:W-:-:S04]  /*58b0*/  FADD R3, R3, +INF ;  /* 0x7f80000003037421 */ /* 0x000fc80000000000 */
[----:B------:R-:W-:-:S04]  /*58c0*/  FFMA R3, R0, 10.110926628112792969, R3 ;  /* 0x4121c65b00037823 */ /* 0x000fc80000000003 */
[----:B------:R-:W-:-:S04]  /*58d0*/  FADD R3, R3, 0.00088347488781437277794 ;  /* 0x3a6798ff03037421 */ /* 0x000fc80000000000 */
[----:B------:R-:W-:-:S04]  /*58e0*/  FADD R3, R3, -0.99999958276748657227 ;  /* 0xbf7ffff903037421 */ /* 0x000fc80000000000 */
[----:B------:R-:W-:-:S04]  /*58f0*/  FADD R3, R3, +INF ;  /* 0x7f80000003037421 */ /* 0x000fc80000000000 */
[----:B------:R-:W-:-:S04]  /*5900*/  FFMA R3, R0, 10.115019798278808594, R3 ;  /* 0x4121d71f00037823 */ /* 0x000fc80000000003 */
[----:B------:R-:W-:-:S04]  /*5910*/  FADD R3, R3, -0.00087456597248092293739 ;  /* 0xba65432103037421 */ /* 0x000fc80000000000 */
[----:B------:R-:W-:-:S04]  /*5920*/  FADD R3, R3, 0.99999964237213134766 ;  /* 0x3f7ffffa03037421 */ /* 0x000fc80000000000 */
[----:B------:R-:W-:-:S04]  /*5930*/  FADD R3, R3, +INF ;  /* 0x7f80000003037421 */ /* 0x000fc80000000000 */
[----:B------:R-:W-:-:S04]  /*5940*/  FFMA R3, R0, 10.119100570678710938, R3 ;  /* 0x4121e7d600037823 */ /* 0x000fc80000000003 */
[----:B------:R-:W-:-:S04]  /*5950*/  FADD R3, R3, 0.00086565705714747309685 ;  /* 0x3a62ed4303037421 */ /* 0x000fc80000000000 */
[----:B------:R-:W-:-:S04]  /*5960*/  FADD R3, R3, -0.99999964237213134766 ;  /* 0xbf7ffffa03037421 */ /* 0x000fc80000000000 */
[----:B------:R-:W-:-:S04]  /*5970*/  FADD R3, R3, +INF ;  /* 0x7f80000003037421 */ /* 0x000fc80000000000 */
[----:B------:R-:W-:-:S04]  /*5980*/  FFMA R3, R0, 10.123169898986816406, R3 ;  /* 0x4121f88100037823 */ /* 0x000fc80000000003 */
[----:B------:R-:W-:-:S04]  /*5990*/  FADD R3, R3, -0.00085674820002168416977 ;  /* 0xba60976603037421 */ /* 0x000fc80000000000 */
[----:B------:R-:W-:-:S04]  /*59a0*/  FADD R3, R3, 0.99999964237213134766 ;  /* 0x3f7ffffa03037421 */ /* 0x000fc80000000000 */
[----:B------:R-:W-:-:S04]  /*59b0*/  FADD R3, R3, +INF ;  /* 0x7f80000003037421 */ /* 0x000fc80000000000 */
[----:B------:R-:W-:-:S04]  /*59c0*/  FFMA R3, R0, 10.127228736877441406, R3 ;  /* 0x4122092100037823 */ /* 0x000fc80000000003 */
[----:B------:R-:W-:-:S04]  /*59d0*/  FADD R3, R3, 0.00084783928468823432922 ;  /* 0x3a5e418803037421 */ /* 0x000fc80000000000 */
[----:B------:R-:W-:-:S04]  /*59e0*/  FADD R3, R3, -0.99999964237213134766 ;  /* 0xbf7ffffa03037421 */ /* 0x000fc80000000000 */
[----:B------:R-:W-:-:S04]  /*59f0*/  FADD R3, R3, +INF ;  /* 0x7f80000003037421 */ /* 0x000fc80000000000 */
[----:B------:R-:W-:-:S04]  /*5a00*/  FFMA R3, R0, 10.131275177001953125, R3 ;  /* 0x412219b400037823 */ /* 0x000fc80000000003 */
[----:B------:R-:W-:-:S04]  /*5a10*/  FADD R3, R3, -0.00096100062364712357521 ;  /* 0xba7beba903037421 */ /* 0x000fc80000000000 */
[----:B------:R-:W-:-:S04]  /*5a20*/  FADD R3, R3, 0.99999952316284179688 ;  /* 0x3f7ffff803037421 */ /* 0x000fc80000000000 */
[----:B------:R-:W-:-:S04]  /*5a30*/  FADD R3, R3, +INF ;  /* 0x7f80000003037421 */ /* 0x000fc80000000000 */
[----:B------:R-:W-:-:S04]  /*5a40*/  FFMA R3, R0, 10.135311126708984375, R3 ;  /* 0x41222a3c00037823 */ /* 0x000fc80000000003 */
[----:B------:R-:W-:-:S04]  /*5a50*/  FADD R3, R3, 0.00095209170831367373466 ;  /* 0x3a7995cb03037421 */ /* 0x000fc80000000000 */
[----:B------:R-:W-:-:S04]  /*5a60*/  FADD R3, R3, -0.99999952316284179688 ;  /* 0xbf7ffff803037421 */ /* 0x000fc80000000000 */
[----:B------:R-:W-:-:S04]  /*5a70*/  FADD R3, R3, +INF ;  /* 0x7f80000003037421 */ /* 0x000fc80000000000 */
[----:B------:R-:W-:-:S04]  /*5a80*/  FFMA R3, R0, 10.139334678649902344, R3 ;  /* 0x41223ab700037823 */ /* 0x000fc80000000003 */
[----:B------:R-:W-:-:S04]  /*5a90*/  FADD R3, R3, -0.00094318279298022389412 ;  /* 0xba773fed03037421 */ /* 0x000fc80000000000 */
[----:B------:R-:W-:-:S04]  /*5aa0*/  FADD R3, R3, 0.99999958276748657227 ;  /* 0x3f7ffff903037421 */ /* 0x000fc80000000000 */
[----:B------:R-:W-:-:S04]  /*5ab0*/  FADD R3, R3, +INF ;  /* 0x7f80000003037421 */ /* 0x000fc80000000000 */
[----:B------:R-:W-:-:S04]  /*5ac0*/  FFMA R3, R0, 10.143347740173339844, R3 ;  /* 0x41224b2700037823 */ /* 0x000fc80000000003 */
[----:B------:R-:W-:-:S04]  /*5ad0*/  FADD R3, R3, 0.00093427387764677405357 ;  /* 0x3a74ea0f03037421 */ /* 0x000fc80000000000 */
[----:B------:R-:W-:-:S04]  /*5ae0*/  FADD R3, R3, -0.99999958276748657227 ;  /* 0xbf7ffff903037421 */ /* 0x000fc80000000000 */
[----:B------:R-:W-:-:S04]  /*5af0*/  FADD R3, R3, +INF ;  /* 0x7f80000003037421 */ /* 0x000fc80000000000 */
[----:B------:R-:W-:-:S04]  /*5b00*/  FFMA R3, R0, 10.147350311279296875, R3 ;  /* 0x41225b8c00037823 */ /* 0x000fc80000000003 */
[----:B------:R-:W-:-:S04]  /*5b10*/  FADD R3, R3, -0.0009253650205209851265 ;  /* 0xba72943203037421 */ /* 0x000fc80000000000 */
[----:B------:R-:W-:-:S04]  /*5b20*/  FADD R3, R3, 0.99999958276748657227 ;  /* 0x3f7ffff903037421 */ /* 0x000fc80000000000 */
[----:B------:R-:W-:-:S04]  /*5b30*/  FADD R3, R3, +INF ;  /* 0x7f80000003037421 */ /* 0x000fc80000000000 */
[----:B------:R-:W-:-:S04]  /*5b40*/  FFMA R3, R0, 10.151340484619140625, R3 ;  /* 0x41226be400037823 */ /* 0x000fc80000000003 */
[----:B------:R-:W-:-:S04]  /*5b50*/  FADD R3, R3, 0.00091645610518753528595 ;  /* 0x3a703e5403037421 */ /* 0x000fc80000000000 */
[----:B------:R-:W-:-:S04]  /*5b60*/  FADD R3, R3, -0.99999958276748657227 ;  /* 0xbf7ffff903037421 */ /* 0x000fc80000000000 */
[----:B------:R-:W-:-:S04]  /*5b70*/  FADD R3, R3, +INF ;  /* 0x7f80000003037421 */ /* 0x000fc80000000000 */
[----:B------:R-:W-:-:S04]  /*5b80*/  FFMA R3, R0, 10.155321121215820312, R3 ;  /* 0x41227c3200037823 */ /* 0x000fc80000000003 */
[----:B------:R-:W-:-:S04]  /*5b90*/  FADD R3, R3, -0.0009075471898540854454 ;  /* 0xba6de87603037421 */ /* 0x000fc80000000000 */
[----:B------:R-:W-:-:S04]  /*5ba0*/  FADD R3, R3, 0.99999958276748657227 ;  /* 0x3f7ffff903037421 */ /* 0x000fc80000000000 */
[----:B------:R-:W-:-:S04]  /*5bb0*/  FADD R3, R3, +INF ;  /* 0x7f80000003037421 */ /* 0x000fc80000000000 */
[----:B------:R-:W-:-:S04]  /*5bc0*/  FFMA R3, R0, 10.159289360046386719, R3 ;  /* 0x41228c7300037823 */ /* 0x000fc80000000003 */
[----:B------:R-:W-:-:S04]  /*5bd0*/  FADD R3, R3, 0.00089863827452063560486 ;  /* 0x3a6b929803037421 */ /* 0x000fc80000000000 */
[----:B------:R-:W-:-:S04]  /*5be0*/  FADD R3, R3, -0.99999958276748657227 ;  /* 0xbf7ffff903037421 */ /* 0x000fc80000000000 */
[----:B------:R-:W-:-:S04]  /*5bf0*/  FADD R3, R3, +INF ;  /* 0x7f80000003037421 */ /* 0x000fc80000000000 */
[----:B------:R-:W-:-:S04]  /*5c00*/  FFMA R3, R0, 10.163248062133789062, R3 ;  /* 0x41229caa00037823 */ /* 0x000fc80000000003 */
[----:B------:R-:W-:-:S04]  /*5c10*/  FADD R3, R3, -0.00088972935918718576431 ;  /* 0xba693cba03037421 */ /* 0x000fc80000000000 */
[----:B------:R-:W-:-:S04]  /*5c20*/  FADD R3, R3, 0.99999958276748657227 ;  /* 0x3f7ffff903037421 */ /* 0x000fc80000000000 */
[----:B------:R-:W-:-:S04]  /*5c30*/  FADD R3, R3, +INF ;  /* 0x7f80000003037421 */ /* 0x000fc80000000000 */
[----:B------:R-:W-:-:S04]  /*5c40*/  FFMA R3, R0, 10.167195320129394531, R3 ;  /* 0x4122acd500037823 */ /* 0x000fc80000000003 */
[----:B------:R-:W-:-:S04]  /*5c50*/  FADD R3, R3, 0.00088082044385373592377 ;  /* 0x3a66e6dc03037421 */ /* 0x000fc80000000000 */
[----:B------:R-:W-:-:S04]  /*5c60*/  FADD R3, R3, -0.99999958276748657227 ;  /* 0xbf7ffff903037421 */ /* 0x000fc80000000000 */
[----:B------:R-:W-:-:S04]  /*5c70*/  FADD R3, R3, +INF ;  /* 0x7f80000003037421 */ /* 0x000fc80000000000 */
[----:B------:R-:W-:-:S04]  /*5c80*/  FFMA R3, R0, 10.171131134033203125, R3 ;  /* 0x4122bcf400037823 */ /* 0x000fc80000000003 */
[----:B------:R-:W-:-:S04]  /*5c90*/  FADD R3, R3, -0.00087191158672794699669 ;  /* 0xba6490ff03037421 */ /* 0x000fc80000000000 */
[----:B------:R-:W-:-:S04]  /*5ca0*/  FADD R3, R3, 0.99999964237213134766 ;  /* 0x3f7ffffa03037421 */ /* 0x000fc80000000000 */
[----:B------:R-:W-:-:S04]  /*5cb0*/  FADD R3, R3, +INF ;  /* 0x7f80000003037421 */ /* 0x000fc80000000000 */
[----:B------:R-:W-:-:S04]  /*5cc0*/  FFMA R3, R0, 10.175057411193847656, R3 ;  /* 0x4122cd0900037823 */ /* 0x000fc80000000003 */
[----:B------:R-:W-:-:S04]  /*5cd0*/  FADD R3, R3, 0.00098507292568683624268 ;  /* 0x3a811d9003037421 */ /* 0x000fc80000000000 */
[----:B------:R-:W-:-:S04]  /*5ce0*/  FADD R3, R3, -0.99999952316284179688 ;  /* 0xbf7ffff803037421 */ /* 0x000fc80000000000 */
[----:B------:R-:W-:-:S04]  /*5cf0*/  FADD R3, R3, +INF ;  /* 0x7f80000003037421 */ /* 0x000fc80000000000 */
[----:B------:R-:W-:-:S04]  /*5d00*/  FFMA R3, R0, 10.178972244262695312, R3 ;  /* 0x4122dd1200037823 */ /* 0x000fc80000000003 */
[----:B------:R-:W-:-:S04]  /*5d10*/  FADD R3, R3, -0.00097616401035338640213 ;  /* 0xba7fe54203037421 */ /* 0x000fc80000000000 */
[----:B------:R-:W-:-:S04]  /*5d20*/  FADD R3, R3, 0.99999952316284179688 ;  /* 0x3f7ffff803037421 */ /* 0x000fc80000000000 */
[----:B------:R-:W-:-:S04]  /*5d30*/  FADD R3, R3, +INF ;  /* 0x7f80000003037421 */ /* 0x000fc80000000000 */
[----:B------:R-:W-:-:S04]  /*5d40*/  FFMA R3, R0, 10.1828765869140625, R3 ;  /* 0x4122ed1000037823 */ /* 0x000fc80000000003 */
[----:B------:R-:W-:-:S04]  /*5d50*/  FADD R3, R3, 0.00096725509501993656158 ;  /* 0x3a7d8f6403037421 */ /* 0x000fc80000000000 */
[----:B------:R-:W-:-:S04]  /*5d60*/  FADD R3, R3, -0.99999952316284179688 ;  /* 0xbf7ffff803037421 */ /* 0x000fc80000000000 */
[----:B------:R-:W-:-:S04]  /*5d70*/  FADD R3, R3, +INF ;  /* 0x7f80000003037421 */ /* 0x000fc80000000000 */
[----:B------:R-:W-:-:S04]  /*5d80*/  FFMA R3, R0, 10.186770439147949219, R3 ;  /* 0x4122fd0300037823 */ /* 0x000fc80000000003 */
[----:B------:R-:W-:-:S04]  /*5d90*/  FADD R3, R3, -0.00095834617968648672104 ;  /* 0xba7b398603037421 */ /* 0x000fc80000000000 */
[----:B------:R-:W-:-:S04]  /*5da0*/  FADD R3, R3, 0.99999952316284179688 ;  /* 0x3f7ffff803037421 */ /* 0x000fc80000000000 */
[----:B------:R-:W-:-:S04]  /*5db0*/  FADD R3, R3, +INF ;  /* 0x7f80000003037421 */ /* 0x000fc80000000000 */
[----:B------:R-:W-:-:S04]  /*5dc0*/  FFMA R3, R0, 10.190653800964355469, R3 ;  /* 0x41230ceb00037823 */ /* 0x000fc80000000003 */
[----:B------:R-:W-:-:S04]  /*5dd0*/  FADD R3, R3, 0.00094943726435303688049 ;  /* 0x3a78e3a803037421 */ /* 0x000fc80000000000 */
[----:B------:R-:W-:-:S04]  /*5de0*/  FADD R3, R3, -0.99999952316284179688 ;  /* 0xbf7ffff803037421 */ /* 0x000fc80000000000 */
[----:B------:R-:W-:-:S04]  /*5df0*/  FADD R3, R3, +INF ;  /* 0x7f80000003037421 */ /* 0x000fc80000000000 */
[----:B------:R-:W-:-:S04]  /*5e00*/  FFMA R3, R0, 10.19452667236328125, R3 ;  /* 0x41231cc800037823 */ /* 0x000fc80000000003 */
[----:B------:R-:W-:-:S04]  /*5e10*/  FADD R3, R3, -0.00094052840722724795341 ;  /* 0xba768dcb03037421 */ /* 0x000fc80000000000 */
[----:B------:R-:W-:-:S04]  /*5e20*/  FADD R3, R3, 0.99999958276748657227 ;  /* 0x3f7ffff903037421 */ /* 0x000fc80000000000 */
[----:B------:R-:W-:-:S04]  /*5e30*/  FADD R3, R3, +INF ;  /* 0x7f80000003037421 */ /* 0x000fc80000000000 */
[----:B------:R-:W-:-:S04]  /*5e40*/  FFMA R3, R0, 10.198389053344726562, R3 ;  /* 0x41232c9a00037823 */ /* 0x000fc80000000003 */
[----:B------:R-:W-:-:S04]  /*5e50*/  FADD R3, R3, 0.00093161949189379811287 ;  /* 0x3a7437ed03037421 */ /* 0x000fc80000000000 */
[----:B------:R-:W-:-:S04]  /*5e60*/  FADD R3, R3, -0.99999958276748657227 ;  /* 0xbf7ffff903037421 */ /* 0x000fc80000000000 */
[----:B------:R-:W-:-:S04]  /*5e70*/  FADD R3, R3, +INF ;  /* 0x7f80000003037421 */ /* 0x000fc80000000000 */
[----:B------:R-:W-:-:S04]  /*5e80*/  FFMA R3, R0, 10.202241897583007812, R3 ;  /* 0x41233c6200037823 */ /* 0x000fc80000000003 */
[----:B------:R-:W-:-:S04]  /*5e90*/  FADD R3, R3, -0.00092271057656034827232 ;  /* 0xba71e20f03037421 */ /* 0x000fc80000000000 */
[----:B------:R-:W-:-:S04]  /*5ea0*/  FADD R3, R3, 0.99999958276748657227 ;  /* 0x3f7ffff903037421 */ /* 0x000fc80000000000 */
[----:B------:R-:W-:-:S04]  /*5eb0*/  FADD R3, R3, +INF ;  /* 0x7f80000003037421 */ /* 0x000fc80000000000 */
[----:B------:R-:W-:-:S04]  /*5ec0*/  FFMA R3, R0, 10.206084251403808594, R3 ;  /* 0x41234c1f00037823 */ /* 0x000fc80000000003 */
[----:B------:R-:W-:-:S04]  /*5ed0*/  FADD R3, R3, 0.00091380166122689843178 ;  /* 0x3a6f8c3103037421 */ /* 0x000fc80000000000 */
[----:B------:R-:W-:-:S04]  /*5ee0*/  FADD R3, R3, -0.99999958276748657227 ;  /* 0xbf7ffff903037421 */ /* 0x000fc80000000000 */
[----:B------:R-:W-:-:S04]  /*5ef0*/  FADD R3, R3, +INF ;  /* 0x7f80000003037421 */ /* 0x000fc80000000000 */
[----:B------:R-:W-:-:S04]  /*5f00*/  FFMA R3, R0, 10.209916114807128906, R3 ;  /* 0x41235bd100037823 */ /* 0x000fc80000000003 */
[----:B------:R-:W-:-:S04]  /*5f10*/  FADD R3, R3, -0.00090489274589344859123 ;  /* 0xba6d365303037421 */ /* 0x000fc80000000000 */
[----:B------:R-:W-:-:S04]  /*5f20*/  FADD R3, R3, 0.99999958276748657227 ;  /* 0x3f7ffff903037421 */ /* 0x000fc80000000000 */
[----:B------:R-:W-:-:S04]  /*5f30*/  FADD R3, R3, +INF ;  /* 0x7f80000003037421 */ /* 0x000fc80000000000 */
[----:B------:R-:W-:-:S04]  /*5f40*/  FFMA R3, R0, 10.21373748779296875, R3 ;  /* 0x41236b7800037823 */ /* 0x000fc80000000003 */
[----:B------:R-:W-:-:S04]  /*5f50*/  FADD R3, R3, 0.0010180540848523378372 ;  /* 0x3a85703a03037421 */ /* 0x000fc80000000000 */
[----:B------:R-:W-:-:S04]  /*5f60*/  FADD R3, R3, -0.99999946355819702148 ;  /* 0xbf7ffff703037421 */ /* 0x000fc80000000000 */
[----:B------:R-:W-:-:S04]  /*5f70*/  FADD R3, R3, +INF ;  /* 0x7f80000003037421 */ /* 0x000fc80000000000 */
[----:B------:R-:W-:-:S04]  /*5f80*/  FFMA R3, R0, 10.217549324035644531, R3 ;  /* 0x41237b1500037823 */ /* 0x000fc80000000003 */
[----:B------:R-:W-:-:S04]  /*5f90*/  FADD R3, R3, -0.0010091451695188879967 ;  /* 0xba84454b03037421 */ /* 0x000fc80000000000 */
[----:B------:R-:W-:-:S04]  /*5fa0*/  FADD R3, R3, 0.99999946355819702148 ;  /* 0x3f7ffff703037421 */ /* 0x000fc80000000000 */
[----:B------:R-:W-:-:S04]  /*5fb0*/  FADD R3, R3, +INF ;  /* 0x7f80000003037421 */ /* 0x000fc80000000000 */
[----:B------:R-:W-:-:S04]  /*5fc0*/  FFMA R3, R0, 10.221350669860839844, R3 ;  /* 0x41238aa700037823 */ /* 0x000fc80000000003 */
[----:B------:R-:W-:-:S04]  /*5fd0*/  FADD R3, R3, 0.0010002362541854381561 ;  /* 0x3a831a5c03037421 */ /* 0x000fc80000000000 */
[----:B------:R-:W-:-:S04]  /*5fe0*/  FADD R3, R3, -0.99999952316284179688 ;  /* 0xbf7ffff803037421 */ /* 0x000fc80000000000 */
[----:B------:R-:W-:-:S04]  /*5ff0*/  FADD R3, R3, +INF ;  /* 0x7f80000003037421 */ /* 0x000fc80000000000 */
[----:B------:R-:W-:-:S04]  /*6000*/  FFMA R3, R0, 10.225142478942871094, R3 ;  /* 0x41239a2f00037823 */ /* 0x000fc80000000003 */
[----:B------:R-:W-:-:S04]  /*6010*/  FADD R3, R3, -0.00099132733885198831558 ;  /* 0xba81ef6d03037421 */ /* 0x000fc80000000000 */
[----:B------:R-:W-:-:S04]  /*6020*/  FADD R3, R3, 0.99999952316284179688 ;  /* 0x3f7ffff803037421 */ /* 0x000fc80000000000 */
[----:B------:R-:W-:-:S04]  /*6030*/  FADD R3, R3, +INF ;  /* 0x7f80000003037421 */ /* 0x000fc80000000000 */
[----:B------:R-:W-:-:S04]  /*6040*/  FFMA R3, R0, 10.228923797607421875, R3 ;  /* 0x4123a9ac00037823 */ /* 0x000fc80000000003 */
[----:B------:R-:W-:-:S04]  /*6050*/  FADD R3, R3, 0.00098241853993386030197 ;  /* 0x3a80c47f03037421 */ /* 0x000fc80000000000 */
[----:B------:R-:W-:-:S04]  /*6060*/  FADD R3, R3, -0.99999952316284179688 ;  /* 0xbf7ffff803037421 */ /* 0x000fc80000000000 */
[----:B------:R-:W-:-:S04]  /*6070*/  FADD R3, R3, +INF ;  /* 0x7f80000003037421 */ /* 0x000fc80000000000 */
[----:B------:R-:W-:-:S04]  /*6080*/  FFMA R3, R0, 10.232695579528808594, R3 ;  /* 0x4123b91f00037823 */ /* 0x000fc80000000003 */
[----:B------:R-:W-:-:S04]  /*6090*/  FADD R3, R3, -0.00097350956639274954796 ;  /* 0xba7f331f03037421 */ /* 0x000fc80000000000 */
[----:B------:R-:W-:-:S04]  /*60a0*/  FADD R3, R3, 0.99999952316284179688 ;  /* 0x3f7ffff803037421 */ /* 0x000fc80000000000 */
[----:B------:R-:W-:-:S04]  /*60b0*/  FADD R3, R3, +INF ;  /* 0x7f80000003037421 */ /* 0x000fc80000000000 */
[----:B------:R-:W-:-:S04]  /*60c0*/  FFMA R3, R0, 10.23645782470703125, R3 ;  /* 0x4123c88800037823 */ /* 0x000fc80000000003 */
[----:B------:R-:W-:-:S04]  /*60d0*/  FADD R3, R3, 0.00096460065105929970741 ;  /* 0x3a7cdd4103037421 */ /* 0x000fc80000000000 */
[----:B------:R-:W-:-:S04]  /*60e0*/  FADD R3, R3, -0.99999952316284179688 ;  /* 0xbf7ffff803037421 */ /* 0x000fc80000000000 */
[----:B------:R-:W-:-:S04]  /*60f0*/  FADD R3, R3, +INF ;  /* 0x7f80000003037421 */ /* 0x000fc80000000000 */
[----:B------:R-:W-:-:S04]  /*6100*/  FFMA R3, R0, 10.240209579467773438, R3 ;  /* 0x4123d7e600037823 */ /* 0x000fc80000000003 */
[----:B------:R-:W-:-:S04]  /*6110*/  FADD R3, R3, -0.00095569173572584986687 ;  /* 0xba7a876303037421 */ /* 0x000fc80000000000 */
[----:B------:R-:W-:-:S04]  /*6120*/  FADD R3, R3, 0.99999952316284179688 ;  /* 0x3f7ffff803037421 */ /* 0x000fc80000000000 */
[----:B------:R-:W-:-:S04]  /*6130*/  FADD R3, R3, +INF ;  /* 0x7f80000003037421 */ /* 0x000fc80000000000 */
[----:B------:R-:W-:-:S04]  /*6140*/  FFMA R3, R0, 10.243951797485351562, R3 ;  /* 0x4123e73a00037823 */ /* 0x000fc80000000003 */
[----:B------:R-:W-:-:S04]  /*6150*/  FADD R3, R3, 0.00094678287860006093979 ;  /* 0x3a78318603037421 */ /* 0x000fc80000000000 */
[----:B------:R-:W-:-:S04]  /*6160*/  FADD R3, R3, -0.99999952316284179688 ;  /* 0xbf7ffff803037421 */ /* 0x000fc80000000000 */
[----:B------:R-:W-:-:S04]  /*6170*/  FADD R3, R3, +INF ;  /* 0x7f80000003037421 */ /* 0x000fc80000000000 */
[----:B------:R-:W-:-:S04]  /*6180*/  FFMA R3, R0, 10.247684478759765625, R3 ;  /* 0x4123f68400037823 */ /* 0x000fc80000000003 */
[----:B------:R-:W-:-:S04]  /*6190*/  FADD R3, R3, -0.00093787396326661109924 ;  /* 0xba75dba803037421 */ /* 0x000fc80000000000 */
[----:B------:R-:W-:-:S04]  /*61a0*/  FADD R3, R3, 0.99999958276748657227 ;  /* 0x3f7ffff903037421 */ /* 0x000fc80000000000 */
[----:B------:R-:W-:-:S04]  /*61b0*/  FADD R3, R3, +INF ;  /* 0x7f80000003037421 */ /* 0x000fc80000000000 */
[----:B------:R-:W-:-:S04]  /*61c0*/  FFMA R3, R0, 10.251407623291015625, R3 ;  /* 0x412405c400037823 */ /* 0x000fc80000000003 */
[----:B------:R-:W-:-:S04]  /*61d0*/  FADD R3, R3, 0.0009289650479331612587 ;  /* 0x3a7385ca03037421 */ /* 0x000fc80000000000 */
[----:B------:R-:W-:-:S04]  /*61e0*/  FADD R3, R3, -0.99999958276748657227 ;  /* 0xbf7ffff903037421 */ /* 0x000fc80000000000 */
[----:B------:R-:W-:-:S04]  /*61f0*/  FADD R3, R3, +INF ;  /* 0x7f80000003037421 */ /* 0x000fc80000000000 */
[----:B------:R-:W-:-:S04]  /*6200*/  FFMA R3, R0, 10.255121231079101562, R3 ;  /* 0x412414fa00037823 */ /* 0x000fc80000000003 */
[----:B------:R-:W-:-:S04]  /*6210*/  FADD R3, R3, -0.0010421264450997114182 ;  /* 0xba8897f603037421 */ /* 0x000fc80000000000 */
[----:B------:R-:W-:-:S04]  /*6220*/  FADD R3, R3, 0.99999946355819702148 ;  /* 0x3f7ffff703037421 */ /* 0x000fc80000000000 */
[----:B------:R-:W-:-:S04]  /*6230*/  FADD R3, R3, +INF ;  /* 0x7f80000003037421 */ /* 0x000fc80000000000 */
[----:B------:R-:W-:-:S04]  /*6240*/  FFMA R3, R0, 10.258825302124023438, R3 ;  /* 0x4124242600037823 */ /* 0x000fc80000000003 */
[----:B------:R-:W-:-:S04]  /*6250*/  FADD R3, R3, 0.0010332175297662615776 ;  /* 0x3a876d0703037421 */ /* 0x000fc80000000000 */
[----:B------:R-:W-:-:S04]  /*6260*/  FADD R3, R3, -0.99999946355819702148 ;  /* 0xbf7ffff703037421 */ /* 0x000fc80000000000 */
[----:B------:R-:W-:-:S04]  /*6270*/  FADD R3, R3, +INF ;  /* 0x7f80000003037421 */ /* 0x000fc80000000000 */
[----:B------:R-:W-:-:S04]  /*6280*/  FFMA R3, R0, 10.26251983642578125, R3 ;  /* 0x4124334800037823 */ /* 0x000fc80000000003 */
[----:B------:R-:W-:-:S04]  /*6290*/  FADD R3, R3, -0.0010243086144328117371 ;  /* 0xba86421803037421 */ /* 0x000fc80000000000 */
[----:B------:R-:W-:-:S04]  /*62a0*/  FADD R3, R3, 0.99999946355819702148 ;  /* 0x3f7ffff703037421 */ /* 0x000fc80000000000 */
[----:B------:R-:W-:-:S04]  /*62b0*/  FADD R3, R3, +INF ;  /* 0x7f80000003037421 */ /* 0x000fc80000000000 */
[----:B------:R-:W-:-:S04]  /*62c0*/  FFMA R3, R0, 10.266204833984375, R3 ;  /* 0x4124426000037823 */ /* 0x000fc80000000003 */
[----:B------:R-:W-:-:S04]  /*62d0*/  FADD R3, R3, 0.0010153996990993618965 ;  /* 0x3a85172903037421 */ /* 0x000fc80000000000 */
[----:B------:R-:W-:-:S04]  /*62e0*/  FADD R3, R3, -0.99999946355819702148 ;  /* 0xbf7ffff703037421 */ /* 0x000fc80000000000 */
[----:B------:R-:W-:-:S04]  /*62f0*/  FADD R3, R3, +INF ;  /* 0x7f80000003037421 */ /* 0x000fc80000000000 */
[----:B------:R-:W-:-:S04]  /*6300*/  FFMA R3, R0, 10.269880294799804688, R3 ;  /* 0x4124516e00037823 */ /* 0x000fc80000000003 */
[----:B------:R-:W-:-:S04]  /*6310*/  FADD R3, R3, -0.001006490783765912056 ;  /* 0xba83ec3a03037421 */ /* 0x000fc80000000000 */
[----:B------:R-:W-:-:S04]  /*6320*/  FADD R3, R3, 0.99999952316284179688 ;  /* 0x3f7ffff803037421 */ /* 0x000fc80000000000 */
[----:B------:R-:W-:-:S04]  /*6330*/  FADD R3, R3, +INF ;  /* 0x7f80000003037421 */ /* 0x000fc80000000000 */
[----:B------:R-:W-:-:S04]  /*6340*/  FFMA R3, R0, 10.273547172546386719, R3 ;  /* 0x4124607300037823 */ /* 0x000fc80000000003 */
[----:B------:R-:W-:-:S04]  /*6350*/  FADD R3, R3, 0.00099758186843246221542 ;  /* 0x3a82c14b03037421 */ /* 0x000fc80000000000 */
[----:B------:R-:W-:-:S04]  /*6360*/  FADD R3, R3, -0.99999952316284179688 ;  /* 0xbf7ffff803037421 */ /* 0x000fc80000000000 */
[----:B------:R-:W-:-:S04]  /*6370*/  FADD R3, R3, +INF ;  /* 0x7f80000003037421 */ /* 0x000fc80000000000 */
[----:B------:R-:W-:-:S04]  /*6380*/  FFMA R3, R0, 10.277203559875488281, R3 ;  /* 0x41246f6d00037823 */ /* 0x000fc80000000003 */
[----:B------:R-:W-:-:S04]  /*6390*/  FADD R3, R3, -0.00098867295309901237488 ;  /* 0xba81965c03037421 */ /* 0x000fc80000000000 */
[----:B------:R-:W-:-:S04]  /*63a0*/  FADD R3, R3, 0.99999952316284179688 ;  /* 0x3f7ffff803037421 */ /* 0x000fc80000000000 */
[----:B------:R-:W-:-:S04]  /*63b0*/  FADD R3, R3, +INF ;  /* 0x7f80000003037421 */ /* 0x000fc80000000000 */
[----:B------:R-:W-:-:S04]  /*63c0*/  FFMA R3, R0, 10.280851364135742188, R3 ;  /* 0x41247e5e00037823 */ /* 0x000fc80000000003 */
[----:B------:R-:W-:-:S04]  /*63d0*/  FADD R3, R3, 0.00097976403776556253433 ;  /* 0x3a806b6d03037421 */ /* 0x000fc80000000000 */
[----:B------:R-:W-:-:S04]  /*63e0*/  FADD R3, R3, -0.99999952316284179688 ;  /* 0xbf7ffff803037421 */ /* 0x000fc80000000000 */
[----:B------:R-:W-:-:S04]  /*63f0*/  FADD R3, R3, +INF ;  /* 0x7f80000003037421 */ /* 0x000fc80000000000 */
[----:B------:R-:W-:-:S04]  /*6400*/  FFMA R3, R0, 10.284490585327148438, R3 ;  /* 0x41248d4600037823 */ /* 0x000fc80000000003 */
[----:B------:R-:W-:-:S04]  /*6410*/  FADD R3, R3, -0.00097085512243211269379 ;  /* 0xba7e80fc03037421 */ /* 0x000fc80000000000 */
[----:B------:R-:W-:-:S04]  /*6420*/  FADD R3, R3, 0.99999952316284179688 ;  /* 0x3f7ffff803037421 */ /* 0x000fc80000000000 */
[----:B------:R-:W-:-:S04]  /*6430*/  FADD R3, R3, +INF ;  /* 0x7f80000003037421 */ /* 0x000fc80000000000 */
[----:B------:R-:W-:-:S04]  /*6440*/  FFMA R3, R0, 10.288119316101074219, R3 ;  /* 0x41249c2300037823 */ /* 0x000fc80000000003 */
[----:B------:R-:W-:-:S04]  /*6450*/  FADD R3, R3, 0.00096194626530632376671 ;  /* 0x3a7c2b1f03037421 */ /* 0x000fc80000000000 */
[----:B------:R-:W-:-:S04]  /*6460*/  FADD R3, R3, -0.99999952316284179688 ;  /* 0xbf7ffff803037421 */ /* 0x000fc80000000000 */
[----:B------:R-:W-:-:S04]  /*6470*/  FADD R3, R3, +INF ;  /* 0x7f80000003037421 */ /* 0x000fc80000000000 */
[----:B------:R-:W-:-:S04]  /*6480*/  FFMA R3, R0, 10.29174041748046875, R3 ;  /* 0x4124aaf800037823 */ /* 0x000fc80000000003 */
[----:B------:R-:W-:-:S04]  /*6490*/  FADD R3, R3, -0.0010751076042652130127 ;  /* 0xba8ceaa003037421 */ /* 0x000fc80000000000 */
[----:B------:R-:W-:-:S04]  /*64a0*/  FADD R3, R3, 0.99999940395355224609 ;  /* 0x3f7ffff603037421 */ /* 0x000fc80000000000 */
[----:B------:R-:W-:-:S04]  /*64b0*/  FADD R3, R3, +INF ;  /* 0x7f80000003037421 */ /* 0x000fc80000000000 */
[----:B------:R-:W-:-:S04]  /*64c0*/  FFMA R3, R0, 10.295351028442382812, R3 ;  /* 0x4124b9c200037823 */ /* 0x000fc80000000003 */
[----:B------:R-:W-:-:S04]  /*64d0*/  FADD R3, R3, 0.0010661986889317631721 ;  /* 0x3a8bbfb103037421 */ /* 0x000fc80000000000 */
[----:B------:R-:W-:-:S04]  /*64e0*/  FADD R3, R3, -0.99999940395355224609 ;  /* 0xbf7ffff603037421 */ /* 0x000fc80000000000 */
[----:B------:R-:W-:-:S04]  /*64f0*/  FADD R3, R3, +INF ;  /* 0x7f80000003037421 */ /* 0x000fc80000000000 */
[----:B------:R-:W-:-:S04]  /*6500*/  FFMA R3, R0, 10.298953056335449219, R3 ;  /* 0x4124c88300037823 */ /* 0x000fc80000000003 */
[----:B------:R-:W-:-:S04]  /*6510*/  FADD R3, R3, -0.0010572897735983133316 ;  /* 0xba8a94c203037421 */ /* 0x000fc80000000000 */
[----:B------:R-:W-:-:S04]  /*6520*/  FADD R3, R3, 0.99999946355819702148 ;  /* 0x3f7ffff703037421 */ /* 0x000fc80000000000 */
[----:B------:R-:W-:-:S04]  /*6530*/  FADD R3, R3, +INF ;  /* 0x7f80000003037421 */ /* 0x000fc80000000000 */
[----:B------:R-:W-:-:S04]  /*6540*/  FFMA R3, R0, 10.302546501159667969, R3 ;  /* 0x4124d73b00037823 */ /* 0x000fc80000000003 */
[----:B------:R-:W-:-:S04]  /*6550*/  FADD R3, R3, 0.0010483808582648634911 ;  /* 0x3a8969d303037421 */ /* 0x000fc80000000000 */
[----:B------:R-:W-:-:S04]  /*6560*/  FADD R3, R3, -0.99999946355819702148 ;  /* 0xbf7ffff703037421 */ /* 0x000fc80000000000 */
[----:B------:R-:W-:-:S04]  /*6570*/  FADD R3, R3, +INF ;  /* 0x7f80000003037421 */ /* 0x000fc80000000000 */
[----:B------:R-:W-:-:S04]  /*6580*/  FFMA R3, R0, 10.306131362915039062, R3 ;  /* 0x4124e5ea00037823 */ /* 0x000fc80000000003 */
[----:B------:R-:W-:-:S04]  /*6590*/  FADD R3, R3, -0.0010394719429314136505 ;  /* 0xba883ee403037421 */ /* 0x000fc80000000000 */
[----:B------:R-:W-:-:S04]  /*65a0*/  FADD R3, R3, 0.99999946355819702148 ;  /* 0x3f7ffff703037421 */ /* 0x000fc80000000000 */
[----:B------:R-:W-:-:S04]  /*65b0*/  FADD R3, R3, +INF ;  /* 0x7f80000003037421 */ /* 0x000fc80000000000 */
[----:B------:R-:W-:-:S04]  /*65c0*/  FFMA R3, R0, 10.309706687927246094, R3 ;  /* 0x4124f48f00037823 */ /* 0x000fc80000000003 */
[----:B------:R-:W-:-:S04]  /*65d0*/  FADD R3, R3, 0.00103056302759796381 ;  /* 0x3a8713f503037421 */ /* 0x000fc80000000000 */
[----:B------:R-:W-:-:S04]  /*65e0*/  FADD R3, R3, -0.99999946355819702148 ;  /* 0xbf7ffff703037421 */ /* 0x000fc80000000000 */
[----:B------:R-:W-:-:S04]  /*65f0*/  FADD R3, R3, +INF ;  /* 0x7f80000003037421 */ /* 0x000fc80000000000 */
[----:B------:R-:W-:-:S04]  /*6600*/  FFMA R3, R0, 10.313273429870605469, R3 ;  /* 0x4125032b00037823 */ /* 0x000fc80000000003 */
[----:B------:R-:W-:-:S04]  /*6610*/  FADD R3, R3, -0.0010216541122645139694 ;  /* 0xba85e90603037421 */ /* 0x000fc80000000000 */
[----:B------:R-:W-:-:S04]  /*6620*/  FADD R3, R3, 0.99999946355819702148 ;  /* 0x3f7ffff703037421 */ /* 0x000fc80000000000 */
[----:B------:R-:W-:-:S04]  /*6630*/  FADD R3, R3, +INF ;  /* 0x7f80000003037421 */ /* 0x000fc80000000000 */
[----:B------:R-:W-:-:S04]  /*6640*/  FFMA R3, R0, 10.316830635070800781, R3 ;  /* 0x412511bd00037823 */ /* 0x000fc80000000003 */
[----:B------:R-:W-:-:S04]  /*6650*/  FADD R3, R3, 0.0010127451969310641289 ;  /* 0x3a84be1703037421 */ /* 0x000fc80000000000 */
[----:B------:R-:W-:-:S04]  /*6660*/  FADD R3, R3, -0.99999946355819702148 ;  /* 0xbf7ffff703037421 */ /* 0x000fc80000000000 */
[----:B------:R-:W-:-:S04]  /*6670*/  FADD R3, R3, +INF ;  /* 0x7f80000003037421 */ /* 0x000fc80000000000 */
[----:B------:R-:W-:-:S04]  /*6680*/  FFMA R3, R0, 10.320380210876464844, R3 ;  /* 0x4125204700037823 */ /* 0x000fc80000000003 */
[----:B------:R-:W-:-:S04]  /*6690*/  FADD R3, R3, -0.0010038363980129361153 ;  /* 0xba83932903037421 */ /* 0x000fc80000000000 */
[----:B------:R-:W-:-:S04]  /*66a0*/  FADD R3, R3, 0.99999952316284179688 ;  /* 0x3f7ffff803037421 */ /* 0x000fc80000000000 */
[----:B------:R-:W-:-:S04]  /*66b0*/  FADD R3, R3, +INF ;  /* 0x7f80000003037421 */ /* 0x000fc80000000000 */
[----:B------:R-:W-:-:S04]  /*66c0*/  FFMA R3, R0, 10.323920249938964844, R3 ;  /* 0x41252ec700037823 */ /* 0x000fc80000000003 */
[----:B------:R-:W-:-:S04]  /*66d0*/  FADD R3, R3, 0.00099492748267948627472 ;  /* 0x3a82683a03037421 */ /* 0x000fc80000000000 */
[----:B------:R-:W-:-:S04]  /*66e0*/  FADD R3, R3, -0.99999952316284179688 ;  /* 0xbf7ffff803037421 */ /* 0x000fc80000000000 */
[----:B------:R-:W-:-:S04]  /*66f0*/  FADD R3, R3, +INF ;  /* 0x7f80000003037421 */ /* 0x000fc80000000000 */
[----:B------:R-:W-:-:S04]  /*6700*/  FFMA R3, R0, 10.327451705932617188, R3 ;  /* 0x41253d3e00037823 */ /* 0x000fc80000000003 */
[----:B------:R-:W-:-:S04]  /*6710*/  FADD R3, R3, -0.00098601856734603643417 ;  /* 0xba813d4b03037421 */ /* 0x000fc80000000000 */
[----:B------:R-:W-:-:S04]  /*6720*/  FADD R3, R3, 0.99999952316284179688 ;  /* 0x3f7ffff803037421 */ /* 0x000fc80000000000 */
[----:B------:R-:W-:-:S04]  /*6730*/  FADD R3, R3, +INF ;  /* 0x7f80000003037421 */ /* 0x000fc80000000000 */
[----:B------:R-:W-:-:S04]  /*6740*/  FFMA R3, R0, 10.330975532531738281, R3 ;  /* 0x41254bad00037823 */ /* 0x000fc80000000003 */
[----:B------:R-:W-:-:S04]  /*6750*/  FADD R3, R3, 0.0010991798480972647667 ;  /* 0x3a90125b03037421 */ /* 0x000fc80000000000 */
[----:B------:R-:W-:-:S04]  /*6760*/  FADD R3, R3, -0.99999940395355224609 ;  /* 0xbf7ffff603037421 */ /* 0x000fc80000000000 */
[----:B------:R-:W-:-:S04]  /*6770*/  FADD R3, R3, +INF ;  /* 0x7f80000003037421 */ /* 0x000fc80000000000 */
[----:B------:R-:W-:-:S04]  /*6780*/  FFMA R3, R0, 10.334489822387695312, R3 ;  /* 0x41255a1200037823 */ /* 0x000fc80000000003 */
[----:B------:R-:W-:-:S04]  /*6790*/  FADD R3, R3, -0.0010902709327638149261 ;  /* 0xba8ee76c03037421 */ /* 0x000fc80000000000 */
[----:B------:R-:W-:-:S04]  /*67a0*/  FADD R3, R3, 0.99999940395355224609 ;  /* 0x3f7ffff603037421 */ /* 0x000fc80000000000 */
[----:B------:R-:W-:-:S04]  /*67b0*/  FADD R3, R3, +INF ;  /* 0x7f80000003037421 */ /* 0x000fc80000000000 */
[----:B------:R-:W-:-:S04]  /*67c0*/  FFMA R3, R0, 10.337995529174804688, R3 ;  /* 0x4125686e00037823 */ /* 0x000fc80000000003 */
[----:B------:R-:W-:-:S04]  /*67d0*/  FADD R3, R3, 0.0010813620174303650856 ;  /* 0x3a8dbc7d03037421 */ /* 0x000fc80000000000 */
[----:B------:R-:W-:-:S04]  /*67e0*/  FADD R3, R3, -0.99999940395355224609 ;  /* 0xbf7ffff603037421 */ /* 0x000fc80000000000 */
[----:B------:R-:W-:-:S04]  /*67f0*/  FADD R3, R3, +INF ;  /* 0x7f80000003037421 */ /* 0x000fc80000000000 */
[----:B------:R-:W-:-:S04]  /*6800*/  FFMA R3, R0, 10.341492652893066406, R3 ;  /* 0x412576c100037823 */ /* 0x000fc80000000003 */
[----:B------:R-:W-:-:S04]  /*6810*/  FADD R3, R3, -0.0010724531020969152451 ;  /* 0xba8c918e03037421 */ /* 0x000fc80000000000 */
[----:B------:R-:W-:-:S04]  /*6820*/  FADD R3, R3, 0.99999940395355224609 ;  /* 0x3f7ffff603037421 */ /* 0x000fc80000000000 */
[----:B------:R-:W-:-:S04]  /*6830*/  FADD R3, R3, +INF ;  /* 0x7f80000003037421 */ /* 0x000fc80000000000 */
[----:B------:R-:W-:-:S04]  /*6840*/  FFMA R3, R0, 10.344982147216796875, R3 ;  /* 0x4125850c00037823 */ /* 0x000fc80000000003 */
[----:B------:R-:W-:-:S04]  /*6850*/  FADD R3, R3, 0.0010635443031787872314 ;  /* 0x3a8b66a003037421 */ /* 0x000fc80000000000 */
[----:B------:R-:W-:-:S04]  /*6860*/  FADD R3, R3, -0.99999946355819702148 ;  /* 0xbf7ffff703037421 */ /* 0x000fc80000000000 */
[----:B------:R-:W-:-:S04]  /*6870*/  FADD R3, R3, +INF ;  /* 0x7f80000003037421 */ /* 0x000fc80000000000 */
[----:B------:R-:W-:-:S04]  /*6880*/  FFMA R3, R0, 10.348462104797363281, R3 ;  /* 0x4125934d00037823 */ /* 0x000fc80000000003 */
[----:B------:R-:W-:-:S04]  /*6890*/  FADD R3, R3, -0.0010546353878453373909 ;  /* 0xba8a3bb103037421 */ /* 0x000fc80000000000 */
[----:B------:R-:W-:-:S04]  /*68a0*/  FADD R3, R3, 0.99999946355819702148 ;  /* 0x3f7ffff703037421 */ /* 0x000fc80000000000 */
[----:B------:R-:W-:-:S04]  /*68b0*/  FADD R3, R3, +INF ;  /* 0x7f80000003037421 */ /* 0x000fc80000000000 */
[----:B------:R-:W-:-:S04]  /*68c0*/  FFMA R3, R0, 10.351934432983398438, R3 ;  /* 0x4125a18600037823 */ /* 0x000fc80000000003 */
[----:B------:R-:W-:-:S04]  /*68d0*/  FADD R3, R3, 0.0010457264725118875504 ;  /* 0x3a8910c203037421 */ /* 0x000fc80000000000 */
[----:B------:R-:W-:-:S04]  /*68e0*/  FADD R3, R3, -0.99999946355819702148 ;  /* 0xbf7ffff703037421 */ /* 0x000fc80000000000 */
[----:B------:R-:W-:-:S04]  /*68f0*/  FADD R3, R3, +INF ;  /* 0x7f80000003037421 */ /* 0x000fc80000000000 */
[----:B------:R-:W-:-:S04]  /*6900*/  FFMA R3, R0, 10.355398178100585938, R3 ;  /* 0x4125afb600037823 */ /* 0x000fc80000000003 */
[----:B------:R-:W-:-:S04]  /*6910*/  FADD R3, R3, -0.0010368175571784377098 ;  /* 0xba87e5d303037421 */ /* 0x000fc80000000000 */
[----:B------:R-:W-:-:S04]  /*6920*/  FADD R3, R3, 0.99999946355819702148 ;  /* 0x3f7ffff703037421 */ /* 0x000fc80000000000 */
[----:B------:R-:W-:-:S04]  /*6930*/  FADD R3, R3, +INF ;  /* 0x7f80000003037421 */ /* 0x000fc80000000000 */
[----:B------:R-:W-:-:S04]  /*6940*/  FFMA R3, R0, 10.358854293823242188, R3 ;  /* 0x4125bdde00037823 */ /* 0x000fc80000000003 */
[----:B------:R-:W-:-:S04]  /*6950*/  FADD R3, R3, 0.0010279086418449878693 ;  /* 0x3a86bae403037421 */ /* 0x000fc80000000000 */
[----:B------:R-:W-:-:S04]  /*6960*/  FADD R3, R3, -0.99999946355819702148 ;  /* 0xbf7ffff703037421 */ /* 0x000fc80000000000 */
[----:B------:R-:W-:-:S04]  /*6970*/  FADD R3, R3, +INF ;  /* 0x7f80000003037421 */ /* 0x000fc80000000000 */
[----:B------:R-:W-:-:S04]  /*6980*/  FFMA R3, R0, 10.362301826477050781, R3 ;  /* 0x4125cbfd00037823 */ /* 0x000fc80000000003 */
[----:B------:R-:W-:-:S04]  /*6990*/  FADD R3, R3, -0.0010189997265115380287 ;  /* 0xba858ff503037421 */ /* 0x000fc80000000000 */
[----:B------:R-:W-:-:S04]  /*69a0*/  FADD R3, R3, 0.99999946355819702148 ;  /* 0x3f7ffff703037421 */ /* 0x000fc80000000000 */
[----:B------:R-:W-:-:S04]  /*69b0*/  FADD R3, R3, +INF ;  /* 0x7f80000003037421 */ /* 0x000fc80000000000 */
[----:B------:R-:W-:-:S04]  /*69c0*/  FFMA R3, R0, 10.365740776062011719, R3 ;  /* 0x4125da1300037823 */ /* 0x000fc80000000003 */
[----:B------:R-:W-:-:S04]  /*69d0*/  FADD R3, R3, 0.0010100908111780881882 ;  /* 0x3a84650603037421 */ /* 0x000fc80000000000 */
[----:B------:R-:W-:-:S04]  /*69e0*/  FADD R3, R3, -0.99999946355819702148 ;  /* 0xbf7ffff703037421 */ /* 0x000fc80000000000 */
[----:B------:R-:W-:-:S04]  /*69f0*/  FADD R3, R3, +INF ;  /* 0x7f80000003037421 */ /* 0x000fc80000000000 */
[----:B------:R-:W-:-:S04]  /*6a00*/  FFMA R3, R0, 10.369171142578125, R3 ;  /* 0x4125e82000037823 */ /* 0x000fc80000000003 */
[----:B------:R-:W-:-:S04]  /*6a10*/  FADD R3, R3, -0.0011232522083446383476 ;  /* 0xba933a1703037421 */ /* 0x000fc80000000000 */
[----:B------:R-:W-:-:S04]  /*6a20*/  FADD R3, R3, 0.9999993443489074707 ;  /* 0x3f7ffff503037421 */ /* 0x000fc80000000000 */
[----:B------:R-:W-:-:S04]  /*6a30*/  FADD R3, R3, +INF ;  /* 0x7f80000003037421 */ /* 0x000fc80000000000 */
[----:B------:R-:W-:-:S04]  /*6a40*/  FFMA R3, R0, 10.372593879699707031, R3 ;  /* 0x4125f62500037823 */ /* 0x000fc80000000003 */
[----:B------:R-:W-:-:S04]  /*6a50*/  FADD R3, R3, 0.0011143432930111885071 ;  /* 0x3a920f2803037421 */ /* 0x000fc80000000000 */
[----:B------:R-:W-:-:S04]  /*6a60*/  FADD R3, R3, -0.99999940395355224609 ;  /* 0xbf7ffff603037421 */ /* 0x000fc80000000000 */
[----:B------:R-:W-:-:S04]  /*6a70*/  FADD R3, R3, +INF ;  /* 0x7f80000003037421 */ /* 0x000fc80000000000 */
[----:B------:R-:W-:-:S04]  /*6a80*/  FFMA R3, R0, 10.376008987426757812, R3 ;  /* 0x4126042200037823 */ /* 0x000fc80000000003 */
[----:B------:R-:W-:-:S04]  /*6a90*/  FADD R3, R3, -0.0011054343776777386665 ;  /* 0xba90e43903037421 */ /* 0x000fc80000000000 */
[----:B------:R-:W-:-:S04]  /*6aa0*/  FADD R3, R3, 0.99999940395355224609 ;  /* 0x3f7ffff603037421 */ /* 0x000fc80000000000 */
[----:B------:R-:W-:-:S04]  /*6ab0*/  FADD R3, R3, +INF ;  /* 0x7f80000003037421 */ /* 0x000fc80000000000 */
[----:B------:R-:W-:-:S04]  /*6ac0*/  FFMA R3, R0, 10.379415512084960938, R3 ;  /* 0x4126121600037823 */ /* 0x000fc80000000003 */
[----:B------:R-:W-:-:S04]  /*6ad0*/  FADD R3, R3, 0.001096525462344288826 ;  /* 0x3a8fb94a03037421 */ /* 0x000fc80000000000 */
[----:B------:R-:W-:-:S04]  /*6ae0*/  FADD R3, R3, -0.99999940395355224609 ;  /* 0xbf7ffff603037421 */ /* 0x000fc80000000000 */
[----:B------:R-:W-:-:S04]  /*6af0*/  FADD R3, R3, +INF ;  /* 0x7f80000003037421 */ /* 0x000fc80000000000 */
[----:B------:R-:W-:-:S04]  /*6b00*/  FFMA R3, R0, 10.382814407348632812, R3 ;  /* 0x4126200200037823 */ /* 0x000fc80000000003 */
[----:B------:R-:W-:-:S04]  /*6b10*/  FADD R3, R3, -0.0010876165470108389854 ;  /* 0xba8e8e5b03037421 */ /* 0x000fc80000000000 */
[----:B------:R-:W-:-:S04]  /*6b20*/  FADD R3, R3, 0.99999940395355224609 ;  /* 0x3f7ffff603037421 */ /* 0x000fc80000000000 */
[----:B------:R-:W-:-:S04]  /*6b30*/  FADD R3, R3, +INF ;  /* 0x7f80000003037421 */ /* 0x000fc80000000000 */
[----:B------:R-:W-:-:S04]  /*6b40*/  FFMA R3, R0, 10.386204719543457031, R3 ;  /* 0x41262de500037823 */ /* 0x000fc80000000003 */
[----:B------:R-:W-:-:S04]  /*6b50*/  FADD R3, R3, 0.0010787076316773891449 ;  /* 0x3a8d636c03037421 */ /* 0x000fc80000000000 */
[----:B------:R-:W-:-:S04]  /*6b60*/  FADD R3, R3, -0.99999940395355224609 ;  /* 0xbf7ffff603037421 */ /* 0x000fc80000000000 */
[----:B------:R-:W-:-:S04]  /*6b70*/  FADD R3, R3, +INF ;  /* 0x7f80000003037421 */ /* 0x000fc80000000000 */
[----:B------:R-:W-:-:S04]  /*6b80*/  FFMA R3, R0, 10.38958740234375, R3 ;  /* 0x41263bc000037823 */ /* 0x000fc80000000003 */
[----:B------:R-:W-:-:S04]  /*6b90*/  FADD R3, R3, -0.0010697987163439393044 ;  /* 0xba8c387d03037421 */ /* 0x000fc80000000000 */
[----:B------:R-:W-:-:S04]  /*6ba0*/  FADD R3, R3, 0.99999940395355224609 ;  /* 0x3f7ffff603037421 */ /* 0x000fc80000000000 */
[----:B------:R-:W-:-:S04]  /*6bb0*/  FADD R3, R3, +INF ;  /* 0x7f80000003037421 */ /* 0x000fc80000000000 */
[----:B------:R-:W-:-:S04]  /*6bc0*/  FFMA R3, R0, 10.392961502075195312, R3 ;  /* 0x4126499200037823 */ /* 0x000fc80000000003 */
[----:B------:R-:W-:-:S04]  /*6bd0*/  FADD R3, R3, 0.0010608898010104894638 ;  /* 0x3a8b0d8e03037421 */ /* 0x000fc80000000000 */
[----:B------:R-:W-:-:S04]  /*6be0*/  FADD R3, R3, -0.99999946355819702148 ;  /* 0xbf7ffff703037421 */ /* 0x000fc80000000000 */
[----:B------:R-:W-:-:S04]  /*6bf0*/  FADD R3, R3, +INF ;  /* 0x7f80000003037421 */ /* 0x000fc80000000000 */
[----:B------:R-:W-:-:S04]  /*6c00*/  FFMA R3, R0, 10.396328926086425781, R3 ;  /* 0x4126575d00037823 */ /* 0x000fc80000000003 */
[----:B------:R-:W-:-:S04]  /*6c10*/  FADD R3, R3, -0.0010519808856770396233 ;  /* 0xba89e29f03037421 */ /* 0x000fc80000000000 */
[----:B------:R-:W-:-:S04]  /*6c20*/  FADD R3, R3, 0.99999946355819702148 ;  /* 0x3f7ffff703037421 */ /* 0x000fc80000000000 */
[----:B------:R-:W-:-:S04]  /*6c30*/  FADD R3, R3, +INF ;  /* 0x7f80000003037421 */ /* 0x000fc80000000000 */
[----:B------:R-:W-:-:S04]  /*6c40*/  FFMA R3, R0, 10.399687767028808594, R3 ;  /* 0x4126651f00037823 */ /* 0x000fc80000000003 */
[----:B------:R-:W-:-:S04]  /*6c50*/  FADD R3, R3, 0.0010430719703435897827 ;  /* 0x3a88b7b003037421 */ /* 0x000fc80000000000 */
[----:B------:R-:W-:-:S04]  /*6c60*/  FADD R3, R3, -0.99999946355819702148 ;  /* 0xbf7ffff703037421 */ /* 0x000fc80000000000 */
[----:B------:R-:W-:-:S04]  /*6c70*/  FADD R3, R3, +INF ;  /* 0x7f80000003037421 */ /* 0x000fc80000000000 */
[----:B------:R-:W-:-:S04]  /*6c80*/  FFMA R3, R0, 10.403038978576660156, R3 ;  /* 0x412672d900037823 */ /* 0x000fc80000000003 */
[----:B------:R-:W-:-:S04]  /*6c90*/  FADD R3, R3, -0.0010341630550101399422 ;  /* 0xba878cc103037421 */ /* 0x000fc80000000000 */
[----:B------:R-:W-:-:S04]  /*6ca0*/  FADD R3, R3, 0.99999946355819702148 ;  /* 0x3f7ffff703037421 */ /* 0x000fc80000000000 */
[----:B------:R-:W-:-:S04]  /*6cb0*/  FADD R3, R3, +INF ;  /* 0x7f80000003037421 */ /* 0x000fc80000000000 */
[----:B------:R-:W-:-:S04]  /*6cc0*/  FFMA R3, R0, 10.406382560729980469, R3 ;  /* 0x4126808b00037823 */ /* 0x000fc80000000003 */
[----:B------:R-:W-:-:S04]  /*6cd0*/  FADD R3, R3, 0.0011473244521766901016 ;  /* 0x3a9661d203037421 */ /* 0x000fc80000000000 */
[----:B------:R-:W-:-:S04]  /*6ce0*/  FADD R3, R3, -0.9999993443489074707 ;  /* 0xbf7ffff503037421 */ /* 0x000fc80000000000 */
[----:B------:R-:W-:-:S04]  /*6cf0*/  FADD R3, R3, +INF ;  /* 0x7f80000003037421 */ /* 0x000fc80000000000 */
[----:B------:R-:W-:-:S04]  /*6d00*/  FFMA R3, R0, 10.409718513488769531, R3 ;  /* 0x41268e3500037823 */ /* 0x000fc80000000003 */
[----:B------:R-:W-:-:S04]  /*6d10*/  FADD R3, R3, -0.0011384155368432402611 ;  /* 0xba9536e303037421 */ /* 0x000fc80000000000 */
[----:B------:R-:W-:-:S04]  /*6d20*/  FADD R3, R3, 0.9999993443489074707 ;  /* 0x3f7ffff503037421 */ /* 0x000fc80000000000 */
[----:B------:R-:W-:-:S04]  /*6d30*/  FADD R3, R3, +INF ;  /* 0x7f80000003037421 */ /* 0x000fc80000000000 */
[----:B------:R-:W-:-:S04]  /*6d40*/  FFMA R3, R0, 10.413045883178710938, R3 ;  /* 0x41269bd600037823 */ /* 0x000fc80000000003 */
[----:B------:R-:W-:-:S04]  /*6d50*/  FADD R3, R3, 0.0011295066215097904205 ;  /* 0x3a940bf403037421 */ /* 0x000fc80000000000 */
[----:B------:R-:W-:-:S04]  /*6d60*/  FADD R3, R3, -0.9999993443489074707 ;  /* 0xbf7ffff503037421 */ /* 0x000fc80000000000 */
[----:B------:R-:W-:-:S04]  /*6d70*/  FADD R3, R3, +INF ;  /* 0x7f80000003037421 */ /* 0x000fc80000000000 */
[----:B------:R-:W-:-:S04]  /*6d80*/  FFMA R3, R0, 10.4163665771484375, R3 ;  /* 0x4126a97000037823 */ /* 0x000fc80000000003 */
[----:B------:R-:W-:-:S04]  /*6d90*/  FADD R3, R3, -0.00112059770617634058 ;  /* 0xba92e10503037421 */ /* 0x000fc80000000000 */
[----:B------:R-:W-:-:S04]  /*6da0*/  FADD R3, R3, 0.9999993443489074707 ;  /* 0x3f7ffff503037421 */ /* 0x000fc80000000000 */
[----:B------:R-:W-:-:S04]  /*6db0*/  FADD R3, R3, +INF ;  /* 0x7f80000003037421 */ /* 0x000fc80000000000 */
[----:B------:R-:W-:-:S04]  /*6dc0*/  FFMA R3, R0, 10.419679641723632812, R3 ;  /* 0x4126b70200037823 */ /* 0x000fc80000000003 */
[----:B------:R-:W-:-:S04]  /*6dd0*/  FADD R3, R3, 0.0011116887908428907394 ;  /* 0x3a91b61603037421 */ /* 0x000fc80000000000 */
[----:B------:R-:W-:-:S04]  /*6de0*/  FADD R3, R3, -0.99999940395355224609 ;  /* 0xbf7ffff603037421 */ /* 0x000fc80000000000 */
[----:B------:R-:W-:-:S04]  /*6df0*/  FADD R3, R3, +INF ;  /* 0x7f80000003037421 */ /* 0x000fc80000000000 */
[----:B------:R-:W-:-:S04]  /*6e00*/  FFMA R3, R0, 10.422984123229980469, R3 ;  /* 0x4126c48b00037823 */ /* 0x000fc80000000003 */
[----:B------:R-:W-:-:S04]  /*6e10*/  FADD R3, R3, -0.0011027798755094408989 ;  /* 0xba908b2703037421 */ /* 0x000fc80000000000 */
[----:B------:R-:W-:-:S04]  /*6e20*/  FADD R3, R3, 0.99999940395355224609 ;  /* 0x3f7ffff603037421 */ /* 0x000fc80000000000 */
[----:B------:R-:W-:-:S04]  /*6e30*/  FADD R3, R3, +INF ;  /* 0x7f80000003037421 */ /* 0x000fc80000000000 */
[----:B------:R-:W-:-:S04]  /*6e40*/  FFMA R3, R0, 10.426281929016113281, R3 ;  /* 0x4126d20d00037823 */ /* 0x000fc80000000003 */
[----:B------:R-:W-:-:S04]  /*6e50*/  FADD R3, R3, 0.0010938709601759910583 ;  /* 0x3a8f603803037421 */ /* 0x000fc80000000000 */
[----:B------:R-:W-:-:S04]  /*6e60*/  FADD R3, R3, -0.99999940395355224609 ;  /* 0xbf7ffff603037421 */ /* 0x000fc80000000000 */
[----:B------:R-:W-:-:S04]  /*6e70*/  FADD R3, R3, +INF ;  /* 0x7f80000003037421 */ /* 0x000fc80000000000 */
[----:B------:R-:W-:-:S04]  /*6e80*/  FFMA R3, R0, 10.429572105407714844, R3 ;  /* 0x4126df8700037823 */ /* 0x000fc80000000003 */
[----:B------:R-:W-:-:S04]  /*6e90*/  FADD R3, R3, -0.0010849621612578630447 ;  /* 0xba8e354a03037421 */ /* 0x000fc80000000000 */
[----:B------:R-:W-:-:S04]  /*6ea0*/  FADD R3, R3, 0.99999940395355224609 ;  /* 0x3f7ffff603037421 */ /* 0x000fc80000000000 */
[----:B------:R-:W-:-:S04]  /*6eb0*/  FADD R3, R3, +INF ;  /* 0x7f80000003037421 */ /* 0x000fc80000000000 */
[----:B------:R-:W-:-:S04]  /*6ec0*/  FFMA R3, R0, 10.432854652404785156, R3 ;  /* 0x4126ecf900037823 */ /* 0x000fc80000000003 */
[----:B------:R-:W-:-:S04]  /*6ed0*/  FADD R3, R3, 0.0010760532459244132042 ;  /* 0x3a8d0a5b03037421 */ /* 0x000fc80000000000 */
[----:B------:R-:W-:-:S04]  /*6ee0*/  FADD R3, R3, -0.99999940395355224609 ;  /* 0xbf7ffff603037421 */ /* 0x000fc80000000000 */
[----:B------:R-:W-:-:S04]  /*6ef0*/  FADD R3, R3, +INF ;  /* 0x7f80000003037421 */ /* 0x000fc80000000000 */
[----:B------:R-:W-:-:S04]  /*6f00*/  FFMA R3, R0, 10.436129570007324219, R3 ;  /* 0x4126fa6300037823 */ /* 0x000fc80000000003 */
[----:B------:R-:W-:-:S04]  /*6f10*/  FADD R3, R3, -0.0010671443305909633636 ;  /* 0xba8bdf6c03037421 */ /* 0x000fc80000000000 */
[----:B------:R-:W-:-:S04]  /*6f20*/  FADD R3, R3, 0.99999940395355224609 ;  /* 0x3f7ffff603037421 */ /* 0x000fc80000000000 */
[----:B------:R-:W-:-:S04]  /*6f30*/  FADD R3, R3, +INF ;  /* 0x7f80000003037421 */ /* 0x000fc80000000000 */
[----:B------:R-:W-:-:S04]  /*6f40*/  FFMA R3, R0, 10.439397811889648438, R3 ;  /* 0x412707c600037823 */ /* 0x000fc80000000003 */
[----:B------:R-:W-:-:S04]  /*6f50*/  FADD R3, R3, 0.0011803056113421916962 ;  /* 0x3a9ab47c03037421 */ /* 0x000fc80000000000 */
[----:B------:R-:W-:-:S04]  /*6f60*/  FADD R3, R3, -0.99999928474426269531 ;  /* 0xbf7ffff403037421 */ /* 0x000fc80000000000 */
[----:B------:R-:W-:-:S04]  /*6f70*/  FADD R3, R3, +INF ;  /* 0x7f80000003037421 */ /* 0x000fc80000000000 */
[----:B------:R-:W-:-:S04]  /*6f80*/  FFMA R3, R0, 10.442657470703125, R3 ;  /* 0x4127152000037823 */ /* 0x000fc80000000003 */
[----:B------:R-:W-:-:S04]  /*6f90*/  FADD R3, R3, -0.0011713966960087418556 ;  /* 0xba99898d03037421 */ /* 0x000fc80000000000 */
[----:B------:R-:W-:-:S04]  /*6fa0*/  FADD R3, R3, 0.99999928474426269531 ;  /* 0x3f7ffff403037421 */ /* 0x000fc80000000000 */
[----:B------:R-:W-:-:S04]  /*6fb0*/  FADD R3, R3, +INF ;  /* 0x7f80000003037421 */ /* 0x000fc80000000000 */
[----:B------:R-:W-:-:S04]  /*6fc0*/  FFMA R3, R0, 10.445910453796386719, R3 ;  /* 0x4127227300037823 */ /* 0x000fc80000000003 */
[----:B------:R-:W-:-:S04]  /*6fd0*/  FADD R3, R3, 0.0011624877806752920151 ;  /* 0x3a985e9e03037421 */ /* 0x000fc80000000000 */
[----:B------:R-:W-:-:S04]  /*6fe0*/  FADD R3, R3, -0.9999993443489074707 ;  /* 0xbf7ffff503037421 */ /* 0x000fc80000000000 */
[----:B------:R-:W-:-:S04]  /*6ff0*/  FADD R3, R3, +INF ;  /* 0x7f80000003037421 */ /* 0x000fc80000000000 */
[----:B------:R-:W-:-:S04]  /*7000*/  FFMA R3, R0, 10.449156761169433594, R3 ;  /* 0x41272fbf00037823 */ /* 0x000fc80000000003 */
[----:B------:R-:W-:-:S04]  /*7010*/  FADD R3, R3, -0.0011535788653418421745 ;  /* 0xba9733af03037421 */ /* 0x000fc80000000000 */
[----:B------:R-:W-:-:S04]  /*7020*/  FADD R3, R3, 0.9999993443489074707 ;  /* 0x3f7ffff503037421 */ /* 0x000fc80000000000 */
[----:B------:R-:W-:-:S04]  /*7030*/  FADD R3, R3, +INF ;  /* 0x7f80000003037421 */ /* 0x000fc80000000000 */
[----:B------:R-:W-:-:S04]  /*7040*/  FFMA R3, R0, 10.452394485473632812, R3 ;  /* 0x41273d0200037823 */ /* 0x000fc80000000003 */
[----:B------:R-:W-:-:S04]  /*7050*/  FADD R3, R3, 0.0011446700664237141609 ;  /* 0x3a9608c103037421 */ /* 0x000fc80000000000 */
[----:B------:R-:W-:-:S04]  /*7060*/  FADD R3, R3, -0.9999993443489074707 ;  /* 0xbf7ffff503037421 */ /* 0x000fc80000000000 */
[----:B------:R-:W-:-:S04]  /*7070*/  FADD R3, R3, +INF ;  /* 0x7f80000003037421 */ /* 0x000fc80000000000 */
[----:B------:R-:W-:-:S04]  /*7080*/  FFMA R3, R0, 10.455625534057617188, R3 ;  /* 0x41274a3e00037823 */ /* 0x000fc80000000003 */
[----:B------:R-:W-:-:S04]  /*7090*/  FADD R3, R3, -0.0011357611510902643204 ;  /* 0xba94ddd203037421 */ /* 0x000fc80000000000 */
[----:B------:R-:W-:-:S04]  /*70a0*/  FADD R3, R3, 0.9999993443489074707 ;  /* 0x3f7ffff503037421 */ /* 0x000fc80000000000 */
[----:B------:R-:W-:-:S04]  /*70b0*/  FADD R3, R3, +INF ;  /* 0x7f80000003037421 */ /* 0x000fc80000000000 */
[----:B------:R-:W-:-:S04]  /*70c0*/  FFMA R3, R0, 10.458849906921386719, R3 ;  /* 0x4127577300037823 */ /* 0x000fc80000000003 */
[----:B------:R-:W-:-:S04]  /*70d0*/  FADD R3, R3, 0.0011268522357568144798 ;  /* 0x3a93b2e303037421 */ /* 0x000fc80000000000 */
[----:B------:R-:W-:-:S04]  /*70e0*/  FADD R3, R3, -0.9999993443489074707 ;  /* 0xbf7ffff503037421 */ /* 0x000fc80000000000 */
[----:B------:R-:W-:-:S04]  /*70f0*/  FADD R3, R3, +INF ;  /* 0x7f80000003037421 */ /* 0x000fc80000000000 */
[----:B------:R-:W-:-:S04]  /*7100*/  FFMA R3, R0, 10.462066650390625, R3 ;  /* 0x412764a000037823 */ /* 0x000fc80000000003 */
[----:B------:R-:W-:-:S04]  /*7110*/  FADD R3, R3, -0.0011179433204233646393 ;  /* 0xba9287f403037421 */ /* 0x000fc80000000000 */
[----:B------:R-:W-:-:S04]  /*7120*/  FADD R3, R3, 0.99999940395355224609 ;  /* 0x3f7ffff603037421 */ /* 0x000fc80000000000 */
[----:B------:R-:W-:-:S04]  /*7130*/  FADD R3, R3, +INF ;  /* 0x7f80000003037421 */ /* 0x000fc80000000000 */
[----:B------:R-:W-:-:S04]  /*7140*/  FFMA R3, R0, 10.465275764465332031, R3 ;  /* 0x412771c500037823 */ /* 0x000fc80000000003 */
[----:B------:R-:W-:-:S04]  /*7150*/  FADD R3, R3, 0.0011090344050899147987 ;  /* 0x3a915d0503037421 */ /* 0x000fc80000000000 */
[----:B------:R-:W-:-:S04]  /*7160*/  FADD R3, R3, -0.99999940395355224609 ;  /* 0xbf7ffff603037421 */ /* 0x000fc80000000000 */
[----:B------:R-:W-:-:S04]  /*7170*/  FADD R3, R3, +INF ;  /* 0x7f80000003037421 */ /* 0x000fc80000000000 */
[----:B------:R-:W-:-:S04]  /*7180*/  FFMA R3, R0, 10.468478202819824219, R3 ;  /* 0x41277ee300037823 */ /* 0x000fc80000000003 */
[----:B------:R-:W-:-:S04]  /*7190*/  FADD R3, R3, -0.0011001254897564649582 ;  /* 0xba90321603037421 */ /* 0x000fc80000000000 */
[----:B------:R-:W-:-:S04]  /*71a0*/  FADD R3, R3, 0.99999940395355224609 ;  /* 0x3f7ffff603037421 */ /* 0x000fc80000000000 */
[----:B------:R-:W-:-:S04]  /*71b0*/  FADD R3, R3, +INF ;  /* 0x7f80000003037421 */ /* 0x000fc80000000000 */
[----:B------:R-:W-:-:S04]  /*71c0*/  FFMA R3, R0, 10.471673965454101562, R3 ;  /* 0x41278bfa00037823 */ /* 0x000fc80000000003 */
[----:B------:R-:W-:-:S04]  /*71d0*/  FADD R3, R3, 0.0010912165744230151176 ;  /* 0x3a8f072703037421 */ /* 0x000fc80000000000 */
[----:B------:R-:W-:-:S04]  /*71e0*/  FADD R3, R3, -0.99999940395355224609 ;  /* 0xbf7ffff603037421 */ /* 0x000fc80000000000 */
[----:B------:R-:W-:-:S04]  /*71f0*/  FADD R3, R3, +INF ;  /* 0x7f80000003037421 */ /* 0x000fc80000000000 */
[----:B------:R-:W-:-:S04]  /*7200*/  FFMA R3, R0, 10.474862098693847656, R3 ;  /* 0x4127990900037823 */ /* 0x000fc80000000003 */
[----:B------:R-:W-:-:S04]  /*7210*/  FADD R3, R3, -0.0012043778551742434502 ;  /* 0xba9ddc3703037421 */ /* 0x000fc80000000000 */
[----:B------:R-:W-:-:S04]  /*7220*/  FADD R3, R3, 0.99999928474426269531 ;  /* 0x3f7ffff403037421 */ /* 0x000fc80000000000 */
[----:B------:R-:W-:-:S04]  /*7230*/  FADD R3, R3, +INF ;  /* 0x7f80000003037421 */ /* 0x000fc80000000000 */
[----:B------:R-:W-:-:S04]  /*7240*/  FFMA R3, R0, 10.478043556213378906, R3 ;  /* 0x4127a61100037823 */ /* 0x000fc80000000003 */
[----:B------:R-:W-:-:S04]  /*7250*/  FADD R3, R3, 0.0011954690562561154366 ;  /* 0x3a9cb14903037421 */ /* 0x000fc80000000000 */
[----:B------:R-:W-:-:S04]  /*7260*/  FADD R3, R3, -0.99999928474426269531 ;  /* 0xbf7ffff403037421 */ /* 0x000fc80000000000 */
[----:B------:R-:W-:-:S04]  /*7270*/  FADD R3, R3, +INF ;  /* 0x7f80000003037421 */ /* 0x000fc80000000000 */
[----:B------:R-:W-:-:S04]  /*7280*/  FFMA R3, R0, 10.481217384338378906, R3 ;  /* 0x4127b31100037823 */ /* 0x000fc80000000003 */
[----:B------:R-:W-:-:S04]  /*7290*/  FADD R3, R3, -0.001186560140922665596 ;  /* 0xba9b865a03037421 */ /* 0x000fc80000000000 */
[----:B------:R-:W-:-:S04]  /*72a0*/  FADD R3, R3, 0.99999928474426269531 ;  /* 0x3f7ffff403037421 */ /* 0x000fc80000000000 */
[----:B------:R-:W-:-:S04]  /*72b0*/  FADD R3, R3, +INF ;  /* 0x7f80000003037421 */ /* 0x000fc80000000000 */
[----:B------:R-:W-:-:S04]  /*72c0*/  FFMA R3, R0, 10.484384536743164062, R3 ;  /* 0x4127c00a00037823 */ /* 0x000fc80000000003 */
[----:B------:R-:W-:-:S04]  /*72d0*/  FADD R3, R3, 0.0011776512255892157555 ;  /* 0x3a9a5b6b03037421 */ /* 0x000fc80000000000 */
[----:B------:R-:W-:-:S04]  /*72e0*/  FADD R3, R3, -0.99999928474426269531 ;  /* 0xbf7ffff403037421 */ /* 0x000fc80000000000 */
[----:B------:R-:W-:-:S04]  /*72f0*/  FADD R3, R3, +INF ;  /* 0x7f80000003037421 */ /* 0x000fc80000000000 */
[----:B------:R-:W-:-:S04]  /*7300*/  FFMA R3, R0, 10.487545013427734375, R3 ;  /* 0x4127ccfc00037823 */ /* 0x000fc80000000003 */
[----:B------:R-:W-:-:S04]  /*7310*/  FADD R3, R3, -0.0011687423102557659149 ;  /* 0xba99307c03037421 */ /* 0x000fc80000000000 */
[----:B------:R-:W-:-:S04]  /*7320*/  FADD R3, R3, 0.9999993443489074707 ;  /* 0x3f7ffff503037421 */ /* 0x000fc80000000000 */
[----:B------:R-:W-:-:S04]  /*7330*/  FADD R3, R3, +INF ;  /* 0x7f80000003037421 */ /* 0x000fc80000000000 */
[----:B------:R-:W-:-:S04]  /*7340*/  FFMA R3, R0, 10.490698814392089844, R3 ;  /* 0x4127d9e700037823 */ /* 0x000fc80000000003 */
[----:B------:R-:W-:-:S04]  /*7350*/  FADD R3, R3, 0.0011598333949223160744 ;  /* 0x3a98058d03037421 */ /* 0x000fc80000000000 */
[----:B------:R-:W-:-:S04]  /*7360*/  FADD R3, R3, -0.9999993443489074707 ;  /* 0xbf7ffff503037421 */ /* 0x000fc80000000000 */
[----:B------:R-:W-:-:S04]  /*7370*/  FADD R3, R3, +INF ;  /* 0x7f80000003037421 */ /* 0x000fc80000000000 */
[----:B------:R-:W-:-:S04]  /*7380*/  FFMA R3, R0, 10.493844985961914062, R3 ;  /* 0x4127e6ca00037823 */ /* 0x000fc80000000003 */
[----:B------:R-:W-:-:S04]  /*7390*/  FADD R3, R3, -0.0011509244795888662338 ;  /* 0xba96da9e03037421 */ /* 0x000fc80000000000 */
[----:B------:R-:W-:-:S04]  /*73a0*/  FADD R3, R3, 0.9999993443489074707 ;  /* 0x3f7ffff503037421 */ /* 0x000fc80000000000 */
[----:B------:R-:W-:-:S04]  /*73b0*/  FADD R3, R3, +INF ;  /* 0x7f80000003037421 */ /* 0x000fc80000000000 */
[----:B------:R-:W-:-:S04]  /*73c0*/  FFMA R3, R0, 10.496985435485839844, R3 ;  /* 0x4127f3a700037823 */ /* 0x000fc80000000003 */
[----:B------:R-:W-:-:S04]  /*73d0*/  FADD R3, R3, 0.0011420155642554163933 ;  /* 0x3a95afaf03037421 */ /* 0x000fc80000000000 */
[----:B------:R-:W-:-:S04]  /*73e0*/  FADD R3, R3, -0.9999993443489074707 ;  /* 0xbf7ffff503037421 */ /* 0x000fc80000000000 */
[----:B------:R-:W-:-:S04]  /*73f0*/  FADD R3, R3, +INF ;  /* 0x7f80000003037421 */ /* 0x000fc80000000000 */
[----:B------:R-:W-:-:S04]  /*7400*/  FFMA R3, R0, 10.500118255615234375, R3 ;  /* 0x4128007c00037823 */ /* 0x000fc80000000003 */
[----:B------:R-:W-:-:S04]  /*7410*/  FADD R3, R3, -0.0011331066489219665527 ;  /* 0xba9484c003037421 */ /* 0x000fc80000000000 */
[----:B------:R-:W-:-:S04]  /*7420*/  FADD R3, R3, 0.9999993443489074707 ;  /* 0x3f7ffff503037421 */ /* 0x000fc80000000000 */
[----:B------:R-:W-:-:S04]  /*7430*/  FADD R3, R3, +INF ;  /* 0x7f80000003037421 */ /* 0x000fc80000000000 */
[----:B------:R-:W-:-:S04]  /*7440*/  FFMA R3, R0, 10.503244400024414062, R3 ;  /* 0x41280d4a00037823 */ /* 0x000fc80000000003 */
[----:B------:R-:W-:-:S04]  /*7450*/  FADD R3, R3, 0.0011241977335885167122 ;  /* 0x3a9359d103037421 */ /* 0x000fc80000000000 */
[----:B------:R-:W-:-:S04]  /*7460*/  FADD R3, R3, -0.9999993443489074707 ;  /* 0xbf7ffff503037421 */ /* 0x000fc80000000000 */
[----:B------:R-:W-:-:S04]  /*7470*/  FADD R3, R3, +INF ;  /* 0x7f80000003037421 */ /* 0x000fc80000000000 */
[----:B------:R-:W-:-:S04]  /*7480*/  FFMA R3, R0, 10.506363868713378906, R3 ;  /* 0x41281a1100037823 */ /* 0x000fc80000000003 */
[----:B------:R-:W-:-:S04]  /*7490*/  FADD R3, R3, -0.0012373591307550668716 ;  /* 0xbaa22ee203037421 */ /* 0x000fc80000000000 */
[----:B------:R-:W-:-:S04]  /*74a0*/  FADD R3, R3, 0.99999922513961791992 ;  /* 0x3f7ffff303037421 */ /* 0x000fc80000000000 */
[----:B------:R-:W-:-:S04]  /*74b0*/  FADD R3, R3, +INF ;  /* 0x7f80000003037421 */ /* 0x000fc80000000000 */
[----:B------:R-:W-:-:S04]  /*74c0*/  FFMA R3, R0, 10.5094757080078125, R3 ;  /* 0x412826d000037823 */ /* 0x000fc80000000003 */
[----:B------:R-:W-:-:S04]  /*74d0*/  FADD R3, R3, 0.0012284502154216170311 ;  /* 0x3aa103f303037421 */ /* 0x000fc80000000000 */
[----:B------:R-:W-:-:S04]  /*74e0*/  FADD R3, R3, -0.99999922513961791992 ;  /* 0xbf7ffff303037421 */ /* 0x000fc80000000000 */
[----:B------:R-:W-:-:S04]  /*74f0*/  FADD R3, R3, +INF ;  /* 0x7f80000003037421 */ /* 0x000fc80000000000 */
[----:B------:R-:W-:-:S04]  /*7500*/  FFMA R3, R0, 10.512581825256347656, R3 ;  /* 0x4128338900037823 */ /* 0x000fc80000000003 */
[----:B------:R-:W-:-:S04]  /*7510*/  FADD R3, R3, -0.0012195413000881671906 ;  /* 0xba9fd90403037421 */ /* 0x000fc80000000000 */
[----:B------:R-:W-:-:S04]  /*7520*/  FADD R3, R3, 0.99999928474426269531 ;  /* 0x3f7ffff403037421 */ /* 0x000fc80000000000 */
[----:B------:R-:W-:-:S04]  /*7530*/  FADD R3, R3, +INF ;  /* 0x7f80000003037421 */ /* 0x000fc80000000000 */
[----:B------:R-:W-:-:S04]  /*7540*/  FFMA R3, R0, 10.515681266784667969, R3 ;  /* 0x4128403b00037823 */ /* 0x000fc80000000003 */
[----:B------:R-:W-:-:S04]  /*7550*/  FADD R3, R3, 0.00121063238475471735 ;  /* 0x3a9eae1503037421 */ /* 0x000fc80000000000 */
[----:B------:R-:W-:-:S04]  /*7560*/  FADD R3, R3, -0.99999928474426269531 ;  /* 0xbf7ffff403037421 */ /* 0x000fc80000000000 */
[----:B------:R-:W-:-:S04]  /*7570*/  FADD R3, R3, +INF ;  /* 0x7f80000003037421 */ /* 0x000fc80000000000 */
[----:B------:R-:W-:-:S04]  /*7580*/  FFMA R3, R0, 10.518774032592773438, R3 ;  /* 0x41284ce600037823 */ /* 0x000fc80000000003 */
[----:B------:R-:W-:-:S04]  /*7590*/  FADD R3, R3, -0.0012017234694212675095 ;  /* 0xba9d832603037421 */ /* 0x000fc80000000000 */
[----:B------:R-:W-:-:S04]  /*75a0*/  FADD R3, R3, 0.99999928474426269531 ;  /* 0x3f7ffff403037421 */ /* 0x000fc80000000000 */
[----:B------:R-:W-:-:S04]  /*75b0*/  FADD R3, R3, +INF ;  /* 0x7f80000003037421 */ /* 0x000fc80000000000 */
[----:B------:R-:W-:-:S04]  /*75c0*/  FFMA R3, R0, 10.521860122680664062, R3 ;  /* 0x4128598a00037823 */ /* 0x000fc80000000003 */
[----:B------:R-:W-:-:S04]  /*75d0*/  FADD R3, R3, 0.0011928145540878176689 ;  /* 0x3a9c583703037421 */ /* 0x000fc80000000000 */
[----:B------:R-:W-:-:S04]  /*75e0*/  FADD R3, R3, -0.99999928474426269531 ;  /* 0xbf7ffff403037421 */ /* 0x000fc80000000000 */
[----:B------:R-:W-:-:S04]  /*75f0*/  FADD R3, R3, +INF ;  /* 0x7f80000003037421 */ /* 0x000fc80000000000 */
[----:B------:R-:W-:-:S04]  /*7600*/  FFMA R3, R0, 10.524939537048339844, R3 ;  /* 0x4128662700037823 */ /* 0x000fc80000000003 */
[----:B------:R-:W-:-:S04]  /*7610*/  FADD R3, R3, -0.0011839056387543678284 ;  /* 0xba9b2d4803037421 */ /* 0x000fc80000000000 */
[----:B------:R-:W-:-:S04]  /*7620*/  FADD R3, R3, 0.99999928474426269531 ;  /* 0x3f7ffff403037421 */ /* 0x000fc80000000000 */
[----:B------:R-:W-:-:S04]  /*7630*/  FADD R3, R3, +INF ;  /* 0x7f80000003037421 */ /* 0x000fc80000000000 */
[----:B------:R-:W-:-:S04]  /*7640*/  FFMA R3, R0, 10.528012275695800781, R3 ;  /* 0x412872bd00037823 */ /* 0x000fc80000000003 */
[----:B------:R-:W-:-:S04]  /*7650*/  FADD R3, R3, 0.0011749967234209179878 ;  /* 0x3a9a025903037421 */ /* 0x000fc80000000000 */
[----:B------:R-:W-:-:S04]  /*7660*/  FADD R3, R3, -0.99999928474426269531 ;  /* 0xbf7ffff403037421 */ /* 0x000fc80000000000 */
[----:B------:R-:W-:-:S04]  /*7670*/  FADD R3, R3, +INF ;  /* 0x7f80000003037421 */ /* 0x000fc80000000000 */
[----:B------:R-:W-:-:S04]  /*7680*/  FFMA R3, R0, 10.531078338623046875, R3 ;  /* 0x41287f4c00037823 */ /* 0x000fc80000000003 */
[----:B------:R-:W-:-:S04]  /*7690*/  FADD R3, R3, -0.0011660879245027899742 ;  /* 0xba98d76b03037421 */ /* 0x000fc80000000000 */
[----:B------:R-:W-:-:S04]  /*76a0*/  FADD R3, R3, 0.9999993443489074707 ;  /* 0x3f7ffff503037421 */ /* 0x000fc80000000000 */
[----:B------:R-:W-:-:S04]  /*76b0*/  FADD R3, R3, +INF ;  /* 0x7f80000003037421 */ /* 0x000fc80000000000 */
[----:B------:R-:W-:-:S04]  /*76c0*/  FFMA R3, R0, 10.534137725830078125, R3 ;  /* 0x41288bd400037823 */ /* 0x000fc80000000003 */
[----:B------:R-:W-:-:S04]  /*76d0*/  FADD R3, R3, 0.0011571790091693401337 ;  /* 0x3a97ac7c03037421 */ /* 0x000fc80000000000 */
[----:B------:R-:W-:-:S04]  /*76e0*/  FADD R3, R3, -0.9999993443489074707 ;  /* 0xbf7ffff503037421 */ /* 0x000fc80000000000 */
[----:B------:R-:W-:-:S04]  /*76f0*/  FADD R3, R3, +INF ;  /* 0x7f80000003037421 */ /* 0x000fc80000000000 */
[----:B------:R-:W-:-:S04]  /*7700*/  FFMA R3, R0, 10.537191390991210938, R3 ;  /* 0x4128985600037823 */ /* 0x000fc80000000003 */
[----:B------:R-:W-:-:S04]  /*7710*/  FADD R3, R3, -0.0011482700938358902931 ;  /* 0xba96818d03037421 */ /* 0x000fc80000000000 */
[----:B------:R-:W-:-:S04]  /*7720*/  FADD R3, R3, 0.9999993443489074707 ;  /* 0x3f7ffff503037421 */ /* 0x000fc80000000000 */
[----:B------:R-:W-:-:S04]  /*7730*/  FADD R3, R3, +INF ;  /* 0x7f80000003037421 */ /* 0x000fc80000000000 */
[----:B------:R-:W-:-:S04]  /*7740*/  FFMA R3, R0, 10.540238380432128906, R3 ;  /* 0x4128a4d100037823 */ /* 0x000fc80000000003 */
[----:B------:R-:W-:-:S04]  /*7750*/  FADD R3, R3, 0.0012614313745871186256 ;  /* 0x3aa5569d03037421 */ /* 0x000fc80000000000 */
[----:B------:R-:W-:-:S04]  /*7760*/  FADD R3, R3, -0.99999922513961791992 ;  /* 0xbf7ffff303037421 */ /* 0x000fc80000000000 */
[----:B------:R-:W-:-:S04]  /*7770*/  FADD R3, R3, +INF ;  /* 0x7f80000003037421 */ /* 0x000fc80000000000 */
[----:B------:R-:W-:-:S04]  /*7780*/  FFMA R3, R0, 10.543278694152832031, R3 ;  /* 0x4128b14500037823 */ /* 0x000fc80000000003 */
[----:B------:R-:W-:-:S04]  /*7790*/  FADD R3, R3, -0.0012525224592536687851 ;  /* 0xbaa42bae03037421 */ /* 0x000fc80000000000 */
[----:B------:R-:W-:-:S04]  /*77a0*/  FADD R3, R3, 0.99999922513961791992 ;  /* 0x3f7ffff303037421 */ /* 0x000fc80000000000 */
[----:B------:R-:W-:-:S04]  /*77b0*/  FADD R3, R3, +INF ;  /* 0x7f80000003037421 */ /* 0x000fc80000000000 */
[----:B------:R-:W-:-:S04]  /*77c0*/  FFMA R3, R0, 10.546312332153320312, R3 ;  /* 0x4128bdb200037823 */ /* 0x000fc80000000003 */
[----:B------:R-:W-:-:S04]  /*77d0*/  FADD R3, R3, 0.0012436135439202189445 ;  /* 0x3aa300bf03037421 */ /* 0x000fc80000000000 */
[----:B------:R-:W-:-:S04]  /*77e0*/  FADD R3, R3, -0.99999922513961791992 ;  /* 0xbf7ffff303037421 */ /* 0x000fc80000000000 */
[----:B------:R-:W-:-:S04]  /*77f0*/  FADD R3, R3, +INF ;  /* 0x7f80000003037421 */ /* 0x000fc80000000000 */
[----:B------:R-:W-:-:S04]  /*7800*/  FFMA R3, R0, 10.549340248107910156, R3 ;  /* 0x4128ca1900037823 */ /* 0x000fc80000000003 */
[----:B------:R-:W-:-:S04]  /*7810*/  FADD R3, R3, -0.001234704628586769104 ;  /* 0xbaa1d5d003037421 */ /* 0x000fc80000000000 */
[----:B------:R-:W-:-:S04]  /*7820*/  FADD R3, R3, 0.99999922513961791992 ;  /* 0x3f7ffff303037421 */ /* 0x000fc80000000000 */
[----:B------:R-:W-:-:S04]  /*7830*/  FADD R3, R3, +INF ;  /* 0x7f80000003037421 */ /* 0x000fc80000000000 */
[----:B------:R-:W-:-:S04]  /*7840*/  FFMA R3, R0, 10.552361488342285156, R3 ;  /* 0x4128d67900037823 */ /* 0x000fc80000000003 */
[----:B------:R-:W-:-:S04]  /*7850*/  FADD R3, R3, 0.0012257957132533192635 ;  /* 0x3aa0aae103037421 */ /* 0x000fc80000000000 */
[----:B------:R-:W-:-:S04]  /*7860*/  FADD R3, R3, -0.99999922513961791992 ;  /* 0xbf7ffff303037421 */ /* 0x000fc80000000000 */
[----:B------:R-:W-:-:S04]  /*7870*/  FADD R3, R3, +INF ;  /* 0x7f80000003037421 */ /* 0x000fc80000000000 */
[----:B------:R-:W-:-:S04]  /*7880*/  FFMA R3, R0, 10.555377006530761719, R3 ;  /* 0x4128e2d300037823 */ /* 0x000fc80000000003 */
[----:B------:R-:W-:-:S04]  /*7890*/  FADD R3, R3, -0.0012168869143351912498 ;  /* 0xba9f7ff303037421 */ /* 0x000fc80000000000 */
[----:B------:R-:W-:-:S04]  /*78a0*/  FADD R3, R3, 0.99999928474426269531 ;  /* 0x3f7ffff403037421 */ /* 0x000fc80000000000 */
[----:B------:R-:W-:-:S04]  /*78b0*/  FADD R3, R3, +INF ;  /* 0x7f80000003037421 */ /* 0x000fc80000000000 */
[----:B------:R-:W-:-:S04]  /*78c0*/  FFMA R3, R0, 10.558385848999023438, R3 ;  /* 0x4128ef2600037823 */ /* 0x000fc80000000003 */
[----:B------:R-:W-:-:S04]  /*78d0*/  FADD R3, R3, 0.0012079779990017414093 ;  /* 0x3a9e550403037421 */ /* 0x000fc80000000000 */
[----:B------:R-:W-:-:S04]  /*78e0*/  FADD R3, R3, -0.99999928474426269531 ;  /* 0xbf7ffff403037421 */ /* 0x000fc80000000000 */
[----:B------:R-:W-:-:S04]  /*78f0*/  FADD R3, R3, +INF ;  /* 0x7f80000003037421 */ /* 0x000fc80000000000 */
[----:B------:R-:W-:-:S04]  /*7900*/  FFMA R3, R0, 10.561388015747070312, R3 ;  /* 0x4128fb7200037823 */ /* 0x000fc80000000003 */
[----:B------:R-:W-:-:S04]  /*7910*/  FADD R3, R3, -0.0011990690836682915688 ;  /* 0xba9d2a1503037421 */ /* 0x000fc80000000000 */
[----:B------:R-:W-:-:S04]  /*7920*/  FADD R3, R3, 0.99999928474426269531 ;  /* 0x3f7ffff403037421 */ /* 0x000fc80000000000 */
[----:B------:R-:W-:-:S04]  /*7930*/  FADD R3, R3, +INF ;  /* 0x7f80000003037421 */ /* 0x000fc80000000000 */
[----:B------:R-:W-:-:S04]  /*7940*/  FFMA R3, R0, 10.56438446044921875, R3 ;  /* 0x412907b800037823 */ /* 0x000fc80000000003 */
[----:B------:R-:W-:-:S04]  /*7950*/  FADD R3, R3, 0.0011901601683348417282 ;  /* 0x3a9bff2603037421 */ /* 0x000fc80000000000 */
[----:B------:R-:W-:-:S04]  /*7960*/  FADD R3, R3, -0.99999928474426269531 ;  /* 0xbf7ffff403037421 */ /* 0x000fc80000000000 */
[----:B------:R-:W-:-:S04]  /*7970*/  FADD R3, R3, +INF ;  /* 0x7f80000003037421 */ /* 0x000fc80000000000 */
[----:B------:R-:W-:-:S04]  /*7980*/  FFMA R3, R0, 10.567374229431152344, R3 ;  /* 0x412913f700037823 */ /* 0x000fc80000000003 */
[----:B------:R-:W-:-:S04]  /*7990*/  FADD R3, R3, -0.0011812512530013918877 ;  /* 0xba9ad43703037421 */ /* 0x000fc80000000000 */
[----:B------:R-:W-:-:S04]  /*79a0*/  FADD R3, R3, 0.99999928474426269531 ;  /* 0x3f7ffff403037421 */ /* 0x000fc80000000000 */
[----:B------:R-:W-:-:S04]  /*79b0*/  FADD R3, R3, +INF ;  /* 0x7f80000003037421 */ /* 0x000fc80000000000 */
[----:B------:R-:W-:-:S04]  /*79c0*/  FFMA R3, R0, 10.5703582763671875, R3 ;  /* 0x4129203000037823 */ /* 0x000fc80000000003 */
[----:B------:R-:W-:-:S04]  /*79d0*/  FADD R3, R3, 0.0011723423376679420471 ;  /* 0x3a99a94803037421 */ /* 0x000fc80000000000 */
[----:B------:R-:W-:-:S04]  /*79e0*/  FADD R3, R3, -0.99999928474426269531 ;  /* 0xbf7ffff403037421 */ /* 0x000fc80000000000 */
[----:B------:R-:W-:-:S04]  /*79f0*/  FADD R3, R3, +INF ;  /* 0x7f80000003037421 */ /* 0x000fc80000000000 */
[----:B------:R-:W-:-:S04]  /*7a00*/  FFMA R3, R0, 10.573335647583007812, R3 ;  /* 0x41292c6200037823 */ /* 0x000fc80000000003 */
[----:B------:R-:W-:-:S04]  /*7a10*/  FADD R3, R3, -0.0012855036184191703796 ;  /* 0xbaa87e5803037421 */ /* 0x000fc80000000000 */
[----:B------:R-:W-:-:S04]  /*7a20*/  FADD R3, R3, 0.99999916553497314453 ;  /* 0x3f7ffff203037421 */ /* 0x000fc80000000000 */
[----:B------:R-:W-:-:S04]  /*7a30*/  FADD R3, R3, +INF ;  /* 0x7f80000003037421 */ /* 0x000fc80000000000 */
[----:B------:R-:W-:-:S04]  /*7a40*/  FFMA R3, R0, 10.576307296752929688, R3 ;  /* 0x4129388e00037823 */ /* 0x000fc80000000003 */
[----:B------:R-:W-:-:S04]  /*7a50*/  FADD R3, R3, 0.0012765947030857205391 ;  /* 0x3aa7536903037421 */ /* 0x000fc80000000000 */
[----:B------:R-:W-:-:S04]  /*7a60*/  FADD R3, R3, -0.99999916553497314453 ;  /* 0xbf7ffff203037421 */ /* 0x000fc80000000000 */
[----:B------:R-:W-:-:S04]  /*7a70*/  FADD R3, R3, +INF ;  /* 0x7f80000003037421 */ /* 0x000fc80000000000 */
[----:B------:R-:W-:-:S04]  /*7a80*/  FFMA R3, R0, 10.579273223876953125, R3 ;  /* 0x412944b400037823 */ /* 0x000fc80000000003 */
[----:B------:R-:W-:-:S04]  /*7a90*/  FADD R3, R3, -0.0012676859041675925255 ;  /* 0xbaa6287b03037421 */ /* 0x000fc80000000000 */
[----:B------:R-:W-:-:S04]  /*7aa0*/  FADD R3, R3, 0.99999922513961791992 ;  /* 0x3f7ffff303037421 */ /* 0x000fc80000000000 */
[----:B------:R-:W-:-:S04]  /*7ab0*/  FADD R3, R3, +INF ;  /* 0x7f80000003037421 */ /* 0x000fc80000000000 */
[----:B------:R-:W-:-:S04]  /*7ac0*/  FFMA R3, R0, 10.582232475280761719, R3 ;  /* 0x412950d300037823 */ /* 0x000fc80000000003 */
[----:B------:R-:W-:-:S04]  /*7ad0*/  FADD R3, R3, 0.0012587769888341426849 ;  /* 0x3aa4fd8c03037421 */ /* 0x000fc80000000000 */
[----:B------:R-:W-:-:S04]  /*7ae0*/  FADD R3, R3, -0.99999922513961791992 ;  /* 0xbf7ffff303037421 */ /* 0x000fc80000000000 */
[----:B------:R-:W-:-:S04]  /*7af0*/  FADD R3, R3, +INF ;  /* 0x7f80000003037421 */ /* 0x000fc80000000000 */
[----:B------:R-:W-:-:S04]  /*7b00*/  FFMA R3, R0, 10.585186004638671875, R3 ;  /* 0x41295cec00037823 */ /* 0x000fc80000000003 */
[----:B------:R-:W-:-:S04]  /*7b10*/  FADD R3, R3, -0.0012498680735006928444 ;  /* 0xbaa3d29d03037421 */ /* 0x000fc80000000000 */
[----:B------:R-:W-:-:S04]  /*7b20*/  FADD R3, R3, 0.99999922513961791992 ;  /* 0x3f7ffff303037421 */ /* 0x000fc80000000000 */
[----:B------:R-:W-:-:S04]  /*7b30*/  FADD R3, R3, +INF ;  /* 0x7f80000003037421 */ /* 0x000fc80000000000 */
[----:B------:R-:W-:-:S04]  /*7b40*/  FFMA R3, R0, 10.588132858276367188, R3 ;  /* 0x412968fe00037823 */ /* 0x000fc80000000003 */
[----:B------:R-:W-:-:S04]  /*7b50*/  FADD R3, R3, 0.0012409591581672430038 ;  /* 0x3aa2a7ae03037421 */ /* 0x000fc80000000000 */
[----:B------:R-:W-:-:S04]  /*7b60*/  FADD R3, R3, -0.99999922513961791992 ;  /* 0xbf7ffff303037421 */ /* 0x000fc80000000000 */
[----:B------:R-:W-:-:S04]  /*7b70*/  FADD R3, R3, +INF ;  /* 0x7f80000003037421 */ /* 0x000fc80000000000 */
[----:B------:R-:W-:-:S04]  /*7b80*/  FFMA R3, R0, 10.591073989868164062, R3 ;  /* 0x4129750a00037823 */ /* 0x000fc80000000003 */
[----:B------:R-:W-:-:S04]  /*7b90*/  FADD R3, R3, -0.0012320502428337931633 ;  /* 0xbaa17cbf03037421 */ /* 0x000fc80000000000 */
[----:B------:R-:W-:-:S04]  /*7ba0*/  FADD R3, R3, 0.99999922513961791992 ;  /* 0x3f7ffff303037421 */ /* 0x000fc80000000000 */
[----:B------:R-:W-:-:S04]  /*7bb0*/  FADD R3, R3, +INF ;  /* 0x7f80000003037421 */ /* 0x000fc80000000000 */
[----:B------:R-:W-:-:S04]  /*7bc0*/  FFMA R3, R0, 10.5940093994140625, R3 ;  /* 0x4129811000037823 */ /* 0x000fc80000000003 */
[----:B------:R-:W-:-:S04]  /*7bd0*/  FADD R3, R3, 0.0012231413275003433228 ;  /* 0x3aa051d003037421 */ /* 0x000fc80000000000 */
[----:B------:R-:W-:-:S04]  /*7be0*/  FADD R3, R3, -0.99999922513961791992 ;  /* 0xbf7ffff303037421 */ /* 0x000fc80000000000 */
[----:B------:R-:W-:-:S04]  /*7bf0*/  FADD R3, R3, +INF ;  /* 0x7f80000003037421 */ /* 0x000fc80000000000 */
[----:B------:R-:W-:-:S04]  /*7c00*/  FFMA R3, R0, 10.5969390869140625, R3 ;  /* 0x41298d1000037823 */ /* 0x000fc80000000003 */
[----:B------:R-:W-:-:S04]  /*7c10*/  FADD R3, R3, -0.0012142324121668934822 ;  /* 0xba9f26e103037421 */ /* 0x000fc80000000000 */
[----:B------:R-:W-:-:S04]  /*7c20*/  FADD R3, R3, 0.99999928474426269531 ;  /* 0x3f7ffff403037421 */ /* 0x000fc80000000000 */
[----:B------:R-:W-:-:S04]  /*7c30*/  FADD R3, R3, +INF ;  /* 0x7f80000003037421 */ /* 0x000fc80000000000 */
[----:B------:R-:W-:-:S04]  /*7c40*/  FFMA R3, R0, 10.599862098693847656, R3 ;  /* 0x4129990900037823 */ /* 0x000fc80000000003 */
[----:B------:R-:W-:-:S04]  /*7c50*/  FADD R3, R3, 0.0012053234968334436417 ;  /* 0x3a9dfbf203037421 */ /* 0x000fc80000000000 */
[----:B------:R-:W-:-:S04]  /*7c60*/  FADD R3, R3, -0.99999928474426269531 ;  /* 0xbf7ffff403037421 */ /* 0x000fc80000000000 */
[----:B------:R-:W-:-:S04]  /*7c70*/  FADD R3, R3, +INF ;  /* 0x7f80000003037421 */ /* 0x000fc80000000000 */
[----:B------:R-:W-:-:S04]  /*7c80*/  FFMA R3, R0, 10.602779388427734375, R3 ;  /* 0x4129a4fc00037823 */ /* 0x000fc80000000003 */
[----:B------:R-:W-:-:S04]  /*7c90*/  FADD R3, R3, -0.0011964145814999938011 ;  /* 0xba9cd10303037421 */ /* 0x000fc80000000000 */
[----:B------:R-:W-:-:S04]  /*7ca0*/  FADD R3, R3, 0.99999928474426269531 ;  /* 0x3f7ffff403037421 */ /* 0x000fc80000000000 */
[----:B------:R-:W-:-:S04]  /*7cb0*/  FADD R3, R3, +INF ;  /* 0x7f80000003037421 */ /* 0x000fc80000000000 */
[----:B------:R-:W-:-:S04]  /*7cc0*/  FFMA R3, R0, 10.605690956115722656, R3 ;  /* 0x4129b0e900037823 */ /* 0x000fc80000000003 */
[----:B------:R-:W-:-:S04]  /*7cd0*/  FADD R3, R3, 0.0013095759786665439606 ;  /* 0x3aaba61403037421 */ /* 0x000fc80000000000 */
[----:B------:R-:W-:-:S04]  /*7ce0*/  FADD R3, R3, -0.99999916553497314453 ;  /* 0xbf7ffff203037421 */ /* 0x000fc80000000000 */
[----:B------:R-:W-:-:S04]  /*7cf0*/  FADD R3, R3, +INF ;  /* 0x7f80000003037421 */ /* 0x000fc80000000000 */
[----:B------:R-:W-:-:S04]  /*7d00*/  FFMA R3, R0, 10.6085968017578125, R3 ;  /* 0x4129bcd000037823 */ /* 0x000fc80000000003 */
[----:B------:R-:W-:-:S04]  /*7d10*/  FADD R3, R3, -0.00130066706333309412 ;  /* 0xbaaa7b2503037421 */ /* 0x000fc80000000000 */
[----:B------:R-:W-:-:S04]  /*7d20*/  FADD R3, R3, 0.99999916553497314453 ;  /* 0x3f7ffff203037421 */ /* 0x000fc80000000000 */
[----:B------:R-:W-:-:S04]  /*7d30*/  FADD R3, R3, +INF ;  /* 0x7f80000003037421 */ /* 0x000fc80000000000 */
[----:B------:R-:W-:-:S04]  /*7d40*/  FFMA R3, R0, 10.611496925354003906, R3 ;  /* 0x4129c8b100037823 */ /* 0x000fc80000000003 */
[----:B------:R-:W-:-:S04]  /*7d50*/  FADD R3, R3, 0.0012917581479996442795 ;  /* 0x3aa9503603037421 */ /* 0x000fc80000000000 */
[----:B------:R-:W-:-:S04]  /*7d60*/  FADD R3, R3, -0.99999916553497314453 ;  /* 0xbf7ffff203037421 */ /* 0x000fc80000000000 */
[----:B------:R-:W-:-:S04]  /*7d70*/  FADD R3, R3, +INF ;  /* 0x7f80000003037421 */ /* 0x000fc80000000000 */
[----:B------:R-:W-:-:S04]  /*7d80*/  FFMA R3, R0, 10.614391326904296875, R3 ;  /* 0x4129d48c00037823 */ /* 0x000fc80000000003 */
[----:B------:R-:W-:-:S04]  /*7d90*/  FADD R3, R3, -0.0012828492326661944389 ;  /* 0xbaa8254703037421 */ /* 0x000fc80000000000 */
[----:B------:R-:W-:-:S04]  /*7da0*/  FADD R3, R3, 0.99999916553497314453 ;  /* 0x3f7ffff203037421 */ /* 0x000fc80000000000 */
[----:B------:R-:W-:-:S04]  /*7db0*/  FADD R3, R3, +INF ;  /* 0x7f80000003037421 */ /* 0x000fc80000000000 */
[----:B------:R-:W-:-:S04]  /*7dc0*/  FFMA R3, R0, 10.617279052734375, R3 ;  /* 0x4129e06000037823 */ /* 0x000fc80000000003 */
[----:B------:R-:W-:-:S04]  /*7dd0*/  FADD R3, R3, 0.0012739403173327445984 ;  /* 0x3aa6fa5803037421 */ /* 0x000fc80000000000 */
[----:B------:R-:W-:-:S04]  /*7de0*/  FADD R3, R3, -0.99999916553497314453 ;  /* 0xbf7ffff203037421 */ /* 0x000fc80000000000 */
[----:B------:R-:W-:-:S04]  /*7df0*/  FADD R3, R3, +INF ;  /* 0x7f80000003037421 */ /* 0x000fc80000000000 */
[----:B------:R-:W-:-:S04]  /*7e00*/  FFMA R3, R0, 10.620162010192871094, R3 ;  /* 0x4129ec2f00037823 */ /* 0x000fc80000000003 */
[----:B------:R-:W-:-:S04]  /*7e10*/  FADD R3, R3, -0.0012650314019992947578 ;  /* 0xbaa5cf6903037421 */ /* 0x000fc80000000000 */
[----:B------:R-:W-:-:S04]  /*7e20*/  FADD R3, R3, 0.99999922513961791992 ;  /* 0x3f7ffff303037421 */ /* 0x000fc80000000000 */
[----:B------:R-:W-:-:S04]  /*7e30*/  FADD R3, R3, +INF ;  /* 0x7f80000003037421 */ /* 0x000fc80000000000 */
[----:B------:R-:W-:-:S04]  /*7e40*/  FFMA R3, R0, 10.623038291931152344, R3 ;  /* 0x4129f7f700037823 */ /* 0x000fc80000000003 */
[----:B------:R-:W-:-:S04]  /*7e50*/  FADD R3, R3, 0.0012561224866658449173 ;  /* 0x3aa4a47a03037421 */ /* 0x000fc80000000000 */
[----:B------:R-:W-:-:S04]  /*7e60*/  FADD R3, R3, -0.99999922513961791992 ;  /* 0xbf7ffff303037421 */ /* 0x000fc80000000000 */
[----:B------:R-:W-:-:S04]  /*7e70*/  FADD R3, R3, +INF ;  /* 0x7f80000003037421 */ /* 0x000fc80000000000 */
[----:B------:R-:W-:-:S04]  /*7e80*/  FFMA R3, R0, 10.625909805297851562, R3 ;  /* 0x412a03ba00037823 */ /* 0x000fc80000000003 */
[----:B------:R-:W-:-:S04]  /*7e90*/  FADD R3, R3, -0.0012472135713323950768 ;  /* 0xbaa3798b03037421 */ /* 0x000fc80000000000 */
[----:B------:R-:W-:-:S04]  /*7ea0*/  FADD R3, R3, 0.99999922513961791992 ;  /* 0x3f7ffff303037421 */ /* 0x000fc80000000000 */
[----:B------:R-:W-:-:S04]  /*7eb0*/  FADD R3, R3, +INF ;  /* 0x7f80000003037421 */ /* 0x000fc80000000000 */
[----:B------:R-:W-:-:S04]  /*7ec0*/  FFMA R3, R0, 10.628774642944335938, R3 ;  /* 0x412a0f7600037823 */ /* 0x000fc80000000003 */
[----:B------:R-:W-:-:S04]  /*7ed0*/  FADD R3, R3, 0.0012383047724142670631 ;  /* 0x3aa24e9d03037421 */ /* 0x000fc80000000000 */
[----:B------:R-:W-:-:S04]  /*7ee0*/  FADD R3, R3, -0.99999922513961791992 ;  /* 0xbf7ffff303037421 */ /* 0x000fc80000000000 */
[----:B------:R-:W-:-:S04]  /*7ef0*/  FADD R3, R3, +INF ;  /* 0x7f80000003037421 */ /* 0x000fc80000000000 */
[----:B------:R-:W-:-:S04]  /*7f00*/  FFMA R3, R0, 10.631634712219238281, R3 ;  /* 0x412a1b2d00037823 */ /* 0x000fc80000000003 */
[----:B------:R-:W-:-:S04]  /*7f10*/  FADD R3, R3, -0.0012293958570808172226 ;  /* 0xbaa123ae03037421 */ /* 0x000fc80000000000 */
[----:B------:R-:W-:-:S04]  /*7f20*/  FADD R3, R3, 0.99999922513961791992 ;  /* 0x3f7ffff303037421 */ /* 0x000fc80000000000 */
[----:B------:R-:W-:-:S04]  /*7f30*/  FADD R3, R3, +INF ;  /* 0x7f80000003037421 */ /* 0x000fc80000000000 */
[----:B------:R-:W-:-:S04]  /*7f40*/  FFMA R3, R0, 10.634489059448242188, R3 ;  /* 0x412a26de00037823 */ /* 0x000fc80000000003 */
[----:B------:R-:W-:-:S04]  /*7f50*/  FADD R3, R3, 0.0013425571378320455551 ;  /* 0x3aaff8be03037421 */ /* 0x000fc80000000000 */
[----:B------:R-:W-:-:S04]  /*7f60*/  FADD R3, R3, -0.99999910593032836914 ;  /* 0xbf7ffff103037421 */ /* 0x000fc80000000000 */
[----:B------:R-:W-:-:S04]  /*7f70*/  FADD R3, R3, +INF ;  /* 0x7f80000003037421 */ /* 0x000fc80000000000 */
[----:B------:R-:W-:-:S04]  /*7f80*/  FFMA R3, R0, 10.63733673095703125, R3 ;  /* 0x412a328800037823 */ /* 0x000fc80000000003 */
[----:B------:R-:W-:-:S04]  /*7f90*/  FADD R3, R3, -0.0013336482224985957146 ;  /* 0xbaaecdcf03037421 */ /* 0x000fc80000000000 */
[----:B------:R-:W-:-:S04]  /*7fa0*/  FADD R3, R3, 0.99999910593032836914 ;  /* 0x3f7ffff103037421 */ /* 0x000fc80000000000 */
[----:B------:R-:W-:-:S04]  /*7fb0*/  FADD R3, R3, +INF ;  /* 0x7f80000003037421 */ /* 0x000fc80000000000 */
[----:B------:R-:W-:-:S04]  /*7fc0*/  FFMA R3, R0, 10.640179634094238281, R3 ;  /* 0x412a3e2d00037823 */ /* 0x000fc80000000003 */
[----:B------:R-:W-:-:S04]  /*7fd0*/  FADD R3, R3, 0.001324739307165145874 ;  /* 0x3aada2e003037421 */ /* 0x000fc80000000000 */
[----:B------:R-:W-:-:S04]  /*7fe0*/  FADD R3, R3, -0.99999910593032836914 ;  /* 0xbf7ffff103037421 */ /* 0x000fc80000000000 */
[----:B------:R-:W-:-:S04]  /*7ff0*/  FADD R3, R3, +INF ;  /* 0x7f80000003037421 */ /* 0x000fc80000000000 */
[----:B------:R-:W-:-:S04]  /*8000*/  FFMA R3, R0, 10.643016815185546875, R3 ;  /* 0x412a49cc00037823 */ /* 0x000fc80000000003 */
[----:B------:R-:W-:-:S04]  /*8010*/  FADD R3, R3, -0.0013158303918316960335 ;  /* 0xbaac77f103037421 */ /* 0x000fc80000000000 */
[----:B------:R-:W-:-:S04]  /*8020*/  FADD R3, R3, 0.99999910593032836914 ;  /* 0x3f7ffff103037421 */ /* 0x000fc80000000000 */
[----:B------:R-:W-:-:S04]  /*8030*/  FADD R3, R3, +INF ;  /* 0x7f80000003037421 */ /* 0x000fc80000000000 */
[----:B------:R-:W-:-:S04]  /*8040*/  FFMA R3, R0, 10.645848274230957031, R3 ;  /* 0x412a556500037823 */ /* 0x000fc80000000003 */
[----:B------:R-:W-:-:S04]  /*8050*/  FADD R3, R3, 0.0013069214764982461929 ;  /* 0x3aab4d0203037421 */ /* 0x000fc80000000000 */
[----:B------:R-:W-:-:S04]  /*8060*/  FADD R3, R3, -0.99999916553497314453 ;  /* 0xbf7ffff203037421 */ /* 0x000fc80000000000 */
[----:B------:R-:W-:-:S04]  /*8070*/  FADD R3, R3, +INF ;  /* 0x7f80000003037421 */ /* 0x000fc80000000000 */
[----:B------:R-:W-:-:S04]  /*8080*/  FFMA R3, R0, 10.64867401123046875, R3 ;  /* 0x412a60f800037823 */ /* 0x000fc80000000003 */
[----:B------:R-:W-:-:S04]  /*8090*/  FADD R3, R3, -0.0012980125611647963524 ;  /* 0xbaaa221303037421 */ /* 0x000fc80000000000 */
[----:B------:R-:W-:-:S04]  /*80a0*/  FADD R3, R3, 0.99999916553497314453 ;  /* 0x3f7ffff203037421 */ /* 0x000fc80000000000 */
[----:B------:R-:W-:-:S04]  /*80b0*/  FADD R3, R3, +INF ;  /* 0x7f80000003037421 */ /* 0x000fc80000000000 */
[----:B------:R-:W-:-:S04]  /*80c0*/  FFMA R3, R0, 10.651494979858398438, R3 ;  /* 0x412a6c8600037823 */ /* 0x000fc80000000003 */
[----:B------:R-:W-:-:S04]  /*80d0*/  FADD R3, R3, 0.0012891037622466683388 ;  /* 0x3aa8f72503037421 */ /* 0x000fc80000000000 */
[----:B------:R-:W-:-:S04]  /*80e0*/  FADD R3, R3, -0.99999916553497314453 ;  /* 0xbf7ffff203037421 */ /* 0x000fc80000000000 */
[----:B------:R-:W-:-:S04]  /*80f0*/  FADD R3, R3, +INF ;  /* 0x7f80000003037421 */ /* 0x000fc80000000000 */
[----:B------:R-:W-:-:S04]  /*8100*/  FFMA R3, R0, 10.654310226440429688, R3 ;  /* 0x412a780e00037823 */ /* 0x000fc80000000003 */
[----:B------:R-:W-:-:S04]  /*8110*/  FADD R3, R3, -0.0012801948469132184982 ;  /* 0xbaa7cc3603037421 */ /* 0x000fc80000000000 */
[----:B------:R-:W-:-:S04]  /*8120*/  FADD R3, R3, 0.99999916553497314453 ;  /* 0x3f7ffff203037421 */ /* 0x000fc80000000000 */
[----:B------:R-:W-:-:S04]  /*8130*/  FADD R3, R3, +INF ;  /* 0x7f80000003037421 */ /* 0x000fc80000000000 */
[----:B------:R-:W-:-:S04]  /*8140*/  FFMA R3, R0, 10.6571197509765625, R3 ;  /* 0x412a839000037823 */ /* 0x000fc80000000003 */
[----:B------:R-:W-:-:S04]  /*8150*/  FADD R3, R3, 0.0012712859315797686577 ;  /* 0x3aa6a14703037421 */ /* 0x000fc80000000000 */
[----:B------:R-:W-:-:S04]  /*8160*/  FADD R3, R3, -0.99999916553497314453 ;  /* 0xbf7ffff203037421 */ /* 0x000fc80000000000 */
[----:B------:R-:W-:-:S04]  /*8170*/  FADD R3, R3, +INF ;  /* 0x7f80000003037421 */ /* 0x000fc80000000000 */
[----:B------:R-:W-:-:S04]  /*8180*/  FFMA R3, R0, 10.659923553466796875, R3 ;  /* 0x412a8f0c00037823 */ /* 0x000fc80000000003 */
[----:B------:R-:W-:-:S04]  /*8190*/  FADD R3, R3, -0.0012623770162463188171 ;  /* 0xbaa5765803037421 */ /* 0x000fc80000000000 */
[----:B------:R-:W-:-:S04]  /*81a0*/  FADD R3, R3, 0.99999922513961791992 ;  /* 0x3f7ffff303037421 */ /* 0x000fc80000000000 */
[----:B------:R-:W-:-:S04]  /*81b0*/  FADD R3, R3, +INF ;  /* 0x7f80000003037421 */ /* 0x000fc80000000000 */
[----:B------:R-:W-:-:S04]  /*81c0*/  FFMA R3, R0, 10.662722587585449219, R3 ;  /* 0x412a9a8300037823 */ /* 0x000fc80000000003 */
[----:B------:R-:W-:-:S04]  /*81d0*/  FADD R3, R3, 0.0012534681009128689766 ;  /* 0x3aa44b6903037421 */ /* 0x000fc80000000000 */
[----:B------:R-:W-:-:S04]  /*81e0*/  FADD R3, R3, -0.99999922513961791992 ;  /* 0xbf7ffff303037421 */ /* 0x000fc80000000000 */
[----:B------:R-:W-:-:S04]  /*81f0*/  FADD R3, R3, +INF ;  /* 0x7f80000003037421 */ /* 0x000fc80000000000 */
[----:B------:R-:W-:-:S04]  /*8200*/  FFMA R3, R0, 10.665515899658203125, R3 ;  /* 0x412aa5f400037823 */ /* 0x000fc80000000003 */
[----:B------:R-:W-:-:S04]  /*8210*/  FADD R3, R3, -0.0013666293816640973091 ;  /* 0xbab3207903037421 */ /* 0x000fc80000000000 */
[----:B------:R-:W-:-:S04]  /*8220*/  FADD R3, R3, 0.99999904632568359375 ;  /* 0x3f7ffff003037421 */ /* 0x000fc80000000000 */
[----:B------:R-:W-:-:S04]  /*8230*/  FADD R3, R3, +INF ;  /* 0x7f80000003037421 */ /* 0x000fc80000000000 */
[----:B------:R-:W-:-:S04]  /*8240*/  FFMA R3, R0, 10.668303489685058594, R3 ;  /* 0x412ab15f00037823 */ /* 0x000fc80000000003 */
[----:B------:R-:W-:-:S04]  /*8250*/  FADD R3, R3, 0.0013577204663306474686 ;  /* 0x3ab1f58a03037421 */ /* 0x000fc80000000000 */
[----:B------:R-:W-:-:S04]  /*8260*/  FADD R3, R3, -0.99999910593032836914 ;  /* 0xbf7ffff103037421 */ /* 0x000fc80000000000 */
[----:B------:R-:W-:-:S04]  /*8270*/  FADD R3, R3, +INF ;  /* 0x7f80000003037421 */ /* 0x000fc80000000000 */
[----:B------:R-:W-:-:S04]  /*8280*/  FFMA R3, R0, 10.671085357666015625, R3 ;  /* 0x412abcc400037823 */ /* 0x000fc80000000003 */
[----:B------:R-:W-:-:S04]  /*8290*/  FADD R3, R3, -0.001348811550997197628 ;  /* 0xbab0ca9b03037421 */ /* 0x000fc80000000000 */
[----:B------:R-:W-:-:S04]  /*82a0*/  FADD R3, R3, 0.99999910593032836914 ;  /* 0x3f7ffff103037421 */ /* 0x000fc80000000000 */
[----:B------:R-:W-:-:S04]  /*82b0*/  FADD R3, R3, +INF ;  /* 0x7f80000003037421 */ /* 0x000fc80000000000 */
[----:B------:R-:W-:-:S04]  /*82c0*/  FFMA R3, R0, 10.673862457275390625, R3 ;  /* 0x412ac82400037823 */ /* 0x000fc80000000003 */
[----:B------:R-:W-:-:S04]  /*82d0*/  FADD R3, R3, 0.0013399026356637477875 ;  /* 0x3aaf9fac03037421 */ /* 0x000fc80000000000 */
[----:B------:R-:W-:-:S04]  /*82e0*/  FADD R3, R3, -0.99999910593032836914 ;  /* 0xbf7ffff103037421 */ /* 0x000fc80000000000 */
[----:B------:R-:W-:-:S04]  /*82f0*/  FADD R3, R3, +INF ;  /* 0x7f80000003037421 */ /* 0x000fc80000000000 */
[----:B------:R-:W-:-:S04]  /*8300*/  FFMA R3, R0, 10.676634788513183594, R3 ;  /* 0x412ad37f00037823 */ /* 0x000fc80000000003 */
[----:B------:R-:W-:-:S04]  /*8310*/  FADD R3, R3, -0.0013309938367456197739 ;  /* 0xbaae74be03037421 */ /* 0x000fc80000000000 */
[----:B------:R-:W-:-:S04]  /*8320*/  FADD R3, R3, 0.99999910593032836914 ;  /* 0x3f7ffff103037421 */ /* 0x000fc80000000000 */
[----:B------:R-:W-:-:S04]  /*8330*/  FADD R3, R3, +INF ;  /* 0x7f80000003037421 */ /* 0x000fc80000000000 */
[----:B------:R-:W-:-:S04]  /*8340*/  FFMA R3, R0, 10.679401397705078125, R3 ;  /* 0x412aded400037823 */ /* 0x000fc80000000003 */
[----:B------:R-:W-:-:S04]  /*8350*/  FADD R3, R3, 0.0013220849214121699333 ;  /* 0x3aad49cf03037421 */ /* 0x000fc80000000000 */
[----:B------:R-:W-:-:S04]  /*8360*/  FADD R3, R3, -0.99999910593032836914 ;  /* 0xbf7ffff103037421 */ /* 0x000fc80000000000 */
[----:B------:R-:W-:-:S04]  /*8370*/  FADD R3, R3, +INF ;  /* 0x7f80000003037421 */ /* 0x000fc80000000000 */
[----:B------:R-:W-:-:S04]  /*8380*/  FFMA R3, R0, 10.682162284851074219, R3 ;  /* 0x412aea2300037823 */ /* 0x000fc80000000003 */
[----:B------:R-:W-:-:S04]  /*8390*/  FADD R3, R3, -0.0013131760060787200928 ;  /* 0xbaac1ee003037421 */ /* 0x000fc80000000000 */
[----:B------:R-:W-:-:S04]  /*83a0*/  FADD R3, R3, 0.99999916553497314453 ;  /* 0x3f7ffff203037421 */ /* 0x000fc80000000000 */
[----:B------:R-:W-:-:S04]  /*83b0*/  FADD R3, R3, +INF ;  /* 0x7f80000003037421 */ /* 0x000fc80000000000 */
[----:B------:R-:W-:-:S04]  /*83c0*/  FFMA R3, R0, 10.684918403625488281, R3 ;  /* 0x412af56d00037823 */ /* 0x000fc80000000003 */
[----:B------:R-:W-:-:S04]  /*83d0*/  FADD R3, R3, 0.0013042670907452702522 ;  /* 0x3aaaf3f103037421 */ /* 0x000fc80000000000 */
[----:B------:R-:W-:-:S04]  /*83e0*/  FADD R3, R3, -0.99999916553497314453 ;  /* 0xbf7ffff203037421 */ /* 0x000fc80000000000 */
[----:B------:R-:W-:-:S04]  /*83f0*/  FADD R3, R3, +INF ;  /* 0x7f80000003037421 */ /* 0x000fc80000000000 */
[----:B------:R-:W-:-:S04]  /*8400*/  FFMA R3, R0, 10.687668800354003906, R3 ;  /* 0x412b00b100037823 */ /* 0x000fc80000000003 */
[----:B------:R-:W-:-:S04]  /*8410*/  FADD R3, R3, -0.0012953581754118204117 ;  /* 0xbaa9c90203037421 */ /* 0x000fc80000000000 */
[----:B------:R-:W-:-:S04]  /*8420*/  FADD R3, R3, 0.99999916553497314453 ;  /* 0x3f7ffff203037421 */ /* 0x000fc80000000000 */
[----:B------:R-:W-:-:S04]  /*8430*/  FADD R3, R3, +INF ;  /* 0x7f80000003037421 */ /* 0x000fc80000000000 */
[----:B------:R-:W-:-:S04]  /*8440*/  FFMA R3, R0, 10.6904144287109375, R3 ;  /* 0x412b0bf000037823 */ /* 0x000fc80000000003 */
[----:B------:R-:W-:-:S04]  /*8450*/  FADD R3, R3, 0.0012864492600783705711 ;  /* 0x3aa89e1303037421 */ /* 0x000fc80000000000 */
[----:B------:R-:W-:-:S04]  /*8460*/  FADD R3, R3, -0.99999916553497314453 ;  /* 0xbf7ffff203037421 */ /* 0x000fc80000000000 */
[----:B------:R-:W-:-:S04]  /*8470*/  FADD R3, R3, +INF ;  /* 0x7f80000003037421 */ /* 0x000fc80000000000 */
[----:B------:R-:W-:-:S04]  /*8480*/  FFMA R3, R0, 10.693154335021972656, R3 ;  /* 0x412b172900037823 */ /* 0x000fc80000000003 */
[----:B------:R-:W-:-:S04]  /*8490*/  FADD R3, R3, -0.0013996105408295989037 ;  /* 0xbab7732303037421 */ /* 0x000fc80000000000 */
[----:B------:R-:W-:-:S04]  /*84a0*/  FADD R3, R3, 0.99999904632568359375 ;  /* 0x3f7ffff003037421 */ /* 0x000fc80000000000 */
[----:B------:R-:W-:-:S04]  /*84b0*/  FADD R3, R3, +INF ;  /* 0x7f80000003037421 */ /* 0x000fc80000000000 */
[----:B------:R-:W-:-:S04]  /*84c0*/  FFMA R3, R0, 10.695889472961425781, R3 ;  /* 0x412b225d00037823 */ /* 0x000fc80000000003 */
[----:B------:R-:W-:-:S04]  /*84d0*/  FADD R3, R3, 0.0013907016254961490631 ;  /* 0x3ab6483403037421 */ /* 0x000fc80000000000 */
[----:B------:R-:W-:-:S04]  /*84e0*/  FADD R3, R3, -0.99999904632568359375 ;  /* 0xbf7ffff003037421 */ /* 0x000fc80000000000 */
[----:B------:R-:W-:-:S04]  /*84f0*/  FADD R3, R3, +INF ;  /* 0x7f80000003037421 */ /* 0x000fc80000000000 */
[----:B------:R-:W-:-:S04]  /*8500*/  FFMA R3, R0, 10.698618888854980469, R3 ;  /* 0x412b2d8b00037823 */ /* 0x000fc80000000003 */
[----:B------:R-:W-:-:S04]  /*8510*/  FADD R3, R3, -0.0013817928265780210495 ;  /* 0xbab51d4603037421 */ /* 0x000fc80000000000 */
[----:B------:R-:W-:-:S04]  /*8520*/  FADD R3, R3, 0.99999904632568359375 ;  /* 0x3f7ffff003037421 */ /* 0x000fc80000000000 */
[----:B------:R-:W-:-:S04]  /*8530*/  FADD R3, R3, +INF ;  /* 0x7f80000003037421 */ /* 0x000fc80000000000 */
[----:B------:R-:W-:-:S04]  /*8540*/  FFMA R3, R0, 10.701343536376953125, R3 ;  /* 0x412b38b400037823 */ /* 0x000fc80000000003 */
[----:B------:R-:W-:-:S04]  /*8550*/  FADD R3, R3, 0.001372883911244571209 ;  /* 0x3ab3f25703037421 */ /* 0x000fc80000000000 */
[----:B------:R-:W-:-:S04]  /*8560*/  FADD R3, R3, -0.99999904632568359375 ;  /* 0xbf7ffff003037421 */ /* 0x000fc80000000000 */
[----:B------:R-:W-:-:S04]  /*8570*/  FADD R3, R3, +INF ;  /* 0x7f80000003037421 */ /* 0x000fc80000000000 */
[----:B------:R-:W-:-:S04]  /*8580*/  FFMA R3, R0, 10.70406341552734375, R3 ;  /* 0x412b43d800037823 */ /* 0x000fc80000000003 */
[----:B------:R-:W-:-:S04]  /*8590*/  FADD R3, R3, -0.0013639749959111213684 ;  /* 0xbab2c76803037421 */ /* 0x000fc80000000000 */
[----:B------:R-:W-:-:S04]  /*85a0*/  FADD R3, R3, 0.99999904632568359375 ;  /* 0x3f7ffff003037421 */ /* 0x000fc80000000000 */
[----:B------:R-:W-:-:S04]  /*85b0*/  FADD R3, R3, +INF ;  /* 0x7f80000003037421 */ /* 0x000fc80000000000 */
[----:B------:R-:W-:-:S04]  /*85c0*/  FFMA R3, R0, 10.706777572631835938, R3 ;  /* 0x412b4ef600037823 */ /* 0x000fc80000000003 */
[----:B------:R-:W-:-:S04]  /*85d0*/  FADD R3, R3, 0.0013550660805776715279 ;  /* 0x3ab19c7903037421 */ /* 0x000fc80000000000 */
[----:B------:R-:W-:-:S04]  /*85e0*/  FADD R3, R3, -0.99999910593032836914 ;  /* 0xbf7ffff103037421 */ /* 0x000fc80000000000 */
[----:B------:R-:W-:-:S04]  /*85f0*/  FADD R3, R3, +INF ;  /* 0x7f80000003037421 */ /* 0x000fc80000000000 */
[----:B------:R-:W-:-:S04]  /*8600*/  FFMA R3, R0, 10.709486961364746094, R3 ;  /* 0x412b5a0f00037823 */ /* 0x000fc80000000003 */
[----:B------:R-:W-:-:S04]  /*8610*/  FADD R3, R3, -0.0013461571652442216873 ;  /* 0xbab0718a03037421 */ /* 0x000fc80000000000 */
[----:B------:R-:W-:-:S04]  /*8620*/  FADD R3, R3, 0.99999910593032836914 ;  /* 0x3f7ffff103037421 */ /* 0x000fc80000000000 */
[----:B------:R-:W-:-:S04]  /*8630*/  FADD R3, R3, +INF ;  /* 0x7f80000003037421 */ /* 0x000fc80000000000 */
[----:B------:R-:W-:-:S04]  /*8640*/  FFMA R3, R0, 10.712190628051757812, R3 ;  /* 0x412b652200037823 */ /* 0x000fc80000000003 */
[----:B------:R-:W-:-:S04]  /*8650*/  FADD R3, R3, 0.0013372482499107718468 ;  /* 0x3aaf469b03037421 */ /* 0x000fc80000000000 */
[----:B------:R-:W-:-:S04]  /*8660*/  FADD R3, R3, -0.99999910593032836914 ;  /* 0xbf7ffff103037421 */ /* 0x000fc80000000000 */
[----:B------:R-:W-:-:S04]  /*8670*/  FADD R3, R3, +INF ;  /* 0x7f80000003037421 */ /* 0x000fc80000000000 */
[----:B------:R-:W-:-:S04]  /*8680*/  FFMA R3, R0, 10.714890480041503906, R3 ;  /* 0x412b703100037823 */ /* 0x000fc80000000003 */
[----:B------:R-:W-:-:S04]  /*8690*/  FADD R3, R3, -0.0013283393345773220062 ;  /* 0xbaae1bac03037421 */ /* 0x000fc80000000000 */
[----:B------:R-:W-:-:S04]  /*86a0*/  FADD R3, R3, 0.99999910593032836914 ;  /* 0x3f7ffff103037421 */ /* 0x000fc80000000000 */
[----:B------:R-:W-:-:S04]  /*86b0*/  FADD R3, R3, +INF ;  /* 0x7f80000003037421 */ /* 0x000fc80000000000 */
[----:B------:R-:W-:-:S04]  /*86c0*/  FFMA R3, R0, 10.717584609985351562, R3 ;  /* 0x412b7b3a00037823 */ /* 0x000fc80000000003 */
[----:B------:R-:W-:-:S04]  /*86d0*/  FADD R3, R3, 0.0013194304192438721657 ;  /* 0x3aacf0bd03037421 */ /* 0x000fc80000000000 */
[----:B------:R-:W-:-:S04]  /*86e0*/  FADD R3, R3, -0.99999910593032836914 ;  /* 0xbf7ffff103037421 */ /* 0x000fc80000000000 */
[----:B------:R-:W-:-:S04]  /*86f0*/  FADD R3, R3, +INF ;  /* 0x7f80000003037421 */ /* 0x000fc80000000000 */
[----:B------:R-:W-:-:S04]  /*8700*/  FFMA R3, R0, 10.720273017883300781, R3 ;  /* 0x412b863d00037823 */ /* 0x000fc80000000003 */
[----:B------:R-:W-:-:S04]  /*8710*/  FADD R3, R3, -0.0013105215039104223251 ;  /* 0xbaabc5ce03037421 */ /* 0x000fc80000000000 */
[----:B------:R-:W-:-:S04]  /*8720*/  FADD R3, R3, 0.99999916553497314453 ;  /* 0x3f7ffff203037421 */ /* 0x000fc80000000000 */
[----:B------:R-:W-:-:S04]  /*8730*/  FADD R3, R3, +INF ;  /* 0x7f80000003037421 */ /* 0x000fc80000000000 */
[----:B------:R-:W-:-:S04]  /*8740*/  FFMA R3, R0, 10.722957611083984375, R3 ;  /* 0x412b913c00037823 */ /* 0x000fc80000000003 */
[----:B------:R-:W-:-:S04]  /*8750*/  FADD R3, R3, 0.0014236829010769724846 ;  /* 0x3aba9adf03037421 */ /* 0x000fc80000000000 */
[----:B------:R-:W-:-:S04]  /*8760*/  FADD R3, R3, -0.99999898672103881836 ;  /* 0xbf7fffef03037421 */ /* 0x000fc80000000000 */
[----:B------:R-:W-:-:S04]  /*8770*/  FADD R3, R3, +INF ;  /* 0x7f80000003037421 */ /* 0x000fc80000000000 */
[----:B------:R-:W-:-:S04]  /*8780*/  FFMA R3, R0, 10.725636482238769531, R3 ;  /* 0x412b9c3500037823 */ /* 0x000fc80000000003 */
[----:B------:R-:W-:-:S04]  /*8790*/  FADD R3, R3, -0.001414773985743522644 ;  /* 0xbab96ff003037421 */ /* 0x000fc80000000000 */
[----:B------:R-:W-:-:S04]  /*87a0*/  FADD R3, R3, 0.99999898672103881836 ;  /* 0x3f7fffef03037421 */ /* 0x000fc80000000000 */
[----:B------:R-:W-:-:S04]  /*87b0*/  FADD R3, R3, +INF ;  /* 0x7f80000003037421 */ /* 0x000fc80000000000 */
[----:B------:R-:W-:-:S04]  /*87c0*/  FFMA R3, R0, 10.728310585021972656, R3 ;  /* 0x412ba72900037823 */ /* 0x000fc80000000003 */
[----:B------:R-:W-:-:S04]  /*87d0*/  FADD R3, R3, 0.0014058650704100728035 ;  /* 0x3ab8450103037421 */ /* 0x000fc80000000000 */
[----:B------:R-:W-:-:S04]  /*87e0*/  FADD R3, R3, -0.99999898672103881836 ;  /* 0xbf7fffef03037421 */ /* 0x000fc80000000000 */
[----:B------:R-:W-:-:S04]  /*87f0*/  FADD R3, R3, +INF ;  /* 0x7f80000003037421 */ /* 0x000fc80000000000 */
[----:B------:R-:W-:-:S04]  /*8800*/  FFMA R3, R0, 10.73097991943359375, R3 ;  /* 0x412bb21800037823 */ /* 0x000fc80000000003 */
[----:B------:R-:W-:-:S04]  /*8810*/  FADD R3, R3, -0.001396956155076622963 ;  /* 0xbab71a1203037421 */ /* 0x000fc80000000000 */
[----:B------:R-:W-:-:S04]  /*8820*/  FADD R3, R3, 0.99999904632568359375 ;  /* 0x3f7ffff003037421 */ /* 0x000fc80000000000 */
[----:B------:R-:W-:-:S04]  /*8830*/  FADD R3, R3, +INF ;  /* 0x7f80000003037421 */ /* 0x000fc80000000000 */
[----:B------:R-:W-:-:S04]  /*8840*/  FFMA R3, R0, 10.733643531799316406, R3 ;  /* 0x412bbd0100037823 */ /* 0x000fc80000000003 */
[----:B------:R-:W-:-:S04]  /*8850*/  FADD R3, R3, 0.0013880472397431731224 ;  /* 0x3ab5ef2303037421 */ /* 0x000fc80000000000 */
[----:B------:R-:W-:-:S04]  /*8860*/  FADD R3, R3, -0.99999904632568359375 ;  /* 0xbf7ffff003037421 */ /* 0x000fc80000000000 */
[----:B------:R-:W-:-:S04]  /*8870*/  FADD R3, R3, +INF ;  /* 0x7f80000003037421 */ /* 0x000fc80000000000 */
[----:B------:R-:W-:-:S04]  /*8880*/  FFMA R3, R0, 10.736303329467773438, R3 ;  /* 0x412bc7e600037823 */ /* 0x000fc80000000003 */
[----:B------:R-:W-:-:S04]  /*8890*/  FADD R3, R3, -0.0013791383244097232819 ;  /* 0xbab4c43403037421 */ /* 0x000fc80000000000 */
[----:B------:R-:W-:-:S04]  /*88a0*/  FADD R3, R3, 0.99999904632568359375 ;  /* 0x3f7ffff003037421 */ /* 0x000fc80000000000 */
[----:B------:R-:W-:-:S04]  /*88b0*/  FADD R3, R3, +INF ;  /* 0x7f80000003037421 */ /* 0x000fc80000000000 */
[----:B------:R-:W-:-:S04]  /*88c0*/  FFMA R3, R0, 10.738957405090332031, R3 ;  /* 0x412bd2c500037823 */ /* 0x000fc80000000003 */
[----:B------:R-:W-:-:S04]  /*88d0*/  FADD R3, R3, 0.0013702294090762734413 ;  /* 0x3ab3994503037421 */ /* 0x000fc80000000000 */
[----:B------:R-:W-:-:S04]  /*88e0*/  FADD R3, R3, -0.99999904632568359375 ;  /* 0xbf7ffff003037421 */ /* 0x000fc80000000000 */
[----:B------:R-:W-:-:S04]  /*88f0*/  FADD R3, R3, +INF ;  /* 0x7f80000003037421 */ /* 0x000fc80000000000 */
[----:B------:R-:W-:-:S04]  /*8900*/  FFMA R3, R0, 10.741607666015625, R3 ;  /* 0x412bdda000037823 */ /* 0x000fc80000000003 */
[----:B------:R-:W-:-:S04]  /*8910*/  FADD R3, R3, -0.0013613204937428236008 ;  /* 0xbab26e5603037421 */ /* 0x000fc80000000000 */
[----:B------:R-:W-:-:S04]  /*8920*/  FADD R3, R3, 0.99999904632568359375 ;  /* 0x3f7ffff003037421 */ /* 0x000fc80000000000 */
[----:B------:R-:W-:-:S04]  /*8930*/  FADD R3, R3, +INF ;  /* 0x7f80000003037421 */ /* 0x000fc80000000000 */
[----:B------:R-:W-:-:S04]  /*8940*/  FFMA R3, R0, 10.744252204895019531, R3 ;  /* 0x412be87500037823 */ /* 0x000fc80000000003 */
[----:B------:R-:W-:-:S04]  /*8950*/  FADD R3, R3, 0.0013524116948246955872 ;  /* 0x3ab1436803037421 */ /* 0x000fc80000000000 */
[----:B------:R-:W-:-:S04]  /*8960*/  FADD R3, R3, -0.99999910593032836914 ;  /* 0xbf7ffff103037421 */ /* 0x000fc80000000000 */
[----:B------:R-:W-:-:S04]  /*8970*/  FADD R3, R3, +INF ;  /* 0x7f80000003037421 */ /* 0x000fc80000000000 */
[----:B------:R-:W-:-:S04]  /*8980*/  FFMA R3, R0, 10.746891975402832031, R3 ;  /* 0x412bf34500037823 */ /* 0x000fc80000000003 */
[----:B------:R-:W-:-:S04]  /*8990*/  FADD R3, R3, -0.0013435027794912457466 ;  /* 0xbab0187903037421 */ /* 0x000fc80000000000 */
[----:B------:R-:W-:-:S04]  /*89a0*/  FADD R3, R3, 0.99999910593032836914 ;  /* 0x3f7ffff103037421 */ /* 0x000fc80000000000 */
[----:B------:R-:W-:-:S04]  /*89b0*/  FADD R3, R3, +INF ;  /* 0x7f80000003037421 */ /* 0x000fc80000000000 */
[----:B------:R-:W-:-:S04]  /*89c0*/  FFMA R3, R0, 10.7495269775390625, R3 ;  /* 0x412bfe1000037823 */ /* 0x000fc80000000003 */
[----:B------:R-:W-:-:S04]  /*89d0*/  FADD R3, R3, 0.0013345938641577959061 ;  /* 0x3aaeed8a03037421 */ /* 0x000fc80000000000 */
[----:B------:R-:W-:-:S04]  /*89e0*/  FADD R3, R3, -0.99999910593032836914 ;  /* 0xbf7ffff103037421 */ /* 0x000fc80000000000 */
[----:B------:R-:W-:-:S04]  /*89f0*/  FADD R3, R3, +INF ;  /* 0x7f80000003037421 */ /* 0x000fc80000000000 */
[----:B------:R-:W-:-:S04]  /*8a00*/  FFMA R3, R0, 10.752157211303710938, R3 ;  /* 0x412c08d600037823 */ /* 0x000fc80000000003 */
[----:B------:R-:W-:-:S04]  /*8a10*/  FADD R3, R3, -0.0014477551449090242386 ;  /* 0xbabdc29a03037421 */ /* 0x000fc80000000000 */
[----:B------:R-:W-:-:S04]  /*8a20*/  FADD R3, R3, 0.99999892711639404297 ;  /* 0x3f7fffee03037421 */ /* 0x000fc80000000000 */
[----:B------:R-:W-:-:S04]  /*8a30*/  FADD R3, R3, +INF ;  /* 0x7f80000003037421 */ /* 0x000fc80000000000 */
[----:B------:R-:W-:-:S04]  /*8a40*/  FFMA R3, R0, 10.754782676696777344, R3 ;  /* 0x412c139700037823 */ /* 0x000fc80000000003 */
[----:B------:R-:W-:-:S04]  /*8a50*/  FADD R3, R3, 0.001438846229575574398 ;  /* 0x3abc97ab03037421 */ /* 0x000fc80000000000 */
[----:B------:R-:W-:-:S04]  /*8a60*/  FADD R3, R3, -0.99999898672103881836 ;  /* 0xbf7fffef03037421 */ /* 0x000fc80000000000 */
[----:B------:R-:W-:-:S04]  /*8a70*/  FADD R3, R3, +INF ;  /* 0x7f80000003037421 */ /* 0x000fc80000000000 */
[----:B------:R-:W-:-:S04]  /*8a80*/  FFMA R3, R0, 10.757403373718261719, R3 ;  /* 0x412c1e5300037823 */ /* 0x000fc80000000003 */
[----:B------:R-:W-:-:S04]  /*8a90*/  FADD R3, R3, -0.0014299373142421245575 ;  /* 0xbabb6cbc03037421 */ /* 0x000fc80000000000 */
[----:B------:R-:W-:-:S04]  /*8aa0*/  FADD R3, R3, 0.99999898672103881836 ;  /* 0x3f7fffef03037421 */ /* 0x000fc80000000000 */
[----:B------:R-:W-:-:S04]  /*8ab0*/  FADD R3, R3, +INF ;  /* 0x7f80000003037421 */ /* 0x000fc80000000000 */
[----:B------:R-:W-:-:S04]  /*8ac0*/  FFMA R3, R0, 10.760019302368164062, R3 ;  /* 0x412c290a00037823 */ /* 0x000fc80000000003 */
[----:B------:R-:W-:-:S04]  /*8ad0*/  FADD R3, R3, 0.0014210283989086747169 ;  /* 0x3aba41cd03037421 */ /* 0x000fc80000000000 */
[----:B------:R-:W-:-:S04]  /*8ae0*/  FADD R3, R3, -0.99999898672103881836 ;  /* 0xbf7fffef03037421 */ /* 0x000fc80000000000 */
[----:B------:R-:W-:-:S04]  /*8af0*/  FADD R3, R3, +INF ;  /* 0x7f80000003037421 */ /* 0x000fc80000000000 */
[----:B------:R-:W-:-:S04]  /*8b00*/  FFMA R3, R0, 10.762630462646484375, R3 ;  /* 0x412c33bc00037823 */ /* 0x000fc80000000003 */
[----:B------:R-:W-:-:S04]  /*8b10*/  FADD R3, R3, -0.0014121194835752248764 ;  /* 0xbab916de03037421 */ /* 0x000fc80000000000 */
[----:B------:R-:W-:-:S04]  /*8b20*/  FADD R3, R3, 0.99999898672103881836 ;  /* 0x3f7fffef03037421 */ /* 0x000fc80000000000 */
[----:B------:R-:W-:-:S04]  /*8b30*/  FADD R3, R3, +INF ;  /* 0x7f80000003037421 */ /* 0x000fc80000000000 */
[----:B------:R-:W-:-:S04]  /*8b40*/  FFMA R3, R0, 10.765236854553222656, R3 ;  /* 0x412c3e6900037823 */ /* 0x000fc80000000003 */
[----:B------:R-:W-:-:S04]  /*8b50*/  FADD R3, R3, 0.0014032105682417750359 ;  /* 0x3ab7ebef03037421 */ /* 0x000fc80000000000 */
[----:B------:R-:W-:-:S04]  /*8b60*/  FADD R3, R3, -0.99999898672103881836 ;  /* 0xbf7fffef03037421 */ /* 0x000fc80000000000 */
[----:B------:R-:W-:-:S04]  /*8b70*/  FADD R3, R3, +INF ;  /* 0x7f80000003037421 */ /* 0x000fc80000000000 */
[----:B------:R-:W-:-:S04]  /*8b80*/  FFMA R3, R0, 10.767838478088378906, R3 ;  /* 0x412c491100037823 */ /* 0x000fc80000000003 */
[----:B------:R-:W-:-:S04]  /*8b90*/  FADD R3, R3, -0.0013943017693236470222 ;  /* 0xbab6c10103037421 */ /* 0x000fc80000000000 */
[----:B------:R-:W-:-:S04]  /*8ba0*/  FADD R3, R3, 0.99999904632568359375 ;  /* 0x3f7ffff003037421 */ /* 0x000fc80000000000 */
[----:B------:R-:W-:-:S04]  /*8bb0*/  FADD R3, R3, +INF ;  /* 0x7f80000003037421 */ /* 0x000fc80000000000 */
[----:B------:R-:W-:-:S04]  /*8bc0*/  FFMA R3, R0, 10.770436286926269531, R3 ;  /* 0x412c53b500037823 */ /* 0x000fc80000000003 */
[----:B------:R-:W-:-:S04]  /*8bd0*/  FADD R3, R3, 0.0013853928539901971817 ;  /* 0x3ab5961203037421 */ /* 0x000fc80000000000 */
[----:B------:R-:W-:-:S04]  /*8be0*/  FADD R3, R3, -0.99999904632568359375 ;  /* 0xbf7ffff003037421 */ /* 0x000fc80000000000 */
[----:B------:R-:W-:-:S04]  /*8bf0*/  FADD R3, R3, +INF ;  /* 0x7f80000003037421 */ /* 0x000fc80000000000 */
[----:B------:R-:W-:-:S04]  /*8c00*/  FFMA R3, R0, 10.773028373718261719, R3 ;  /* 0x412c5e5300037823 */ /* 0x000fc80000000003 */
[----:B------:R-:W-:-:S04]  /*8c10*/  FADD R3, R3, -0.0013764839386567473412 ;  /* 0xbab46b2303037421 */ /* 0x000fc80000000000 */
[----:B------:R-:W-:-:S04]  /*8c20*/  FADD R3, R3, 0.99999904632568359375 ;  /* 0x3f7ffff003037421 */ /* 0x000fc80000000000 */
[----:B------:R-:W-:-:S04]  /*8c30*/  FADD R3, R3, +INF ;  /* 0x7f80000003037421 */ /* 0x000fc80000000000 */
[----:B------:R-:W-:-:S04]  /*8c40*/  FFMA R3, R0, 10.775616645812988281, R3 ;  /* 0x412c68ed00037823 */ /* 0x000fc80000000003 */
[----:B------:R-:W-:-:S04]  /*8c50*/  FADD R3, R3, 0.0013675750233232975006 ;  /* 0x3ab3403403037421 */ /* 0x000fc80000000000 */
[----:B------:R-:W-:-:S04]  /*8c60*/  FADD R3, R3, -0.99999904632568359375 ;  /* 0xbf7ffff003037421 */ /* 0x000fc80000000000 */
[----:B------:R-:W-:-:S04]  /*8c70*/  FADD R3, R3, +INF ;  /* 0x7f80000003037421 */ /* 0x000fc80000000000 */
[----:B------:R-:W-:-:S04]  /*8c80*/  FFMA R3, R0, 10.778199195861816406, R3 ;  /* 0x412c738100037823 */ /* 0x000fc80000000003 */
[----:B------:R-:W-:-:S04]  /*8c90*/  FADD R3, R3, -0.0013586661079898476601 ;  /* 0xbab2154503037421 */ /* 0x000fc80000000000 */
[----:B------:R-:W-:-:S04]  /*8ca0*/  FADD R3, R3, 0.99999910593032836914 ;  /* 0x3f7ffff103037421 */ /* 0x000fc80000000000 */
[----:B------:R-:W-:-:S04]  /*8cb0*/  FADD R3, R3, +INF ;  /* 0x7f80000003037421 */ /* 0x000fc80000000000 */
[----:B------:R-:W-:-:S04]  /*8cc0*/  FFMA R3, R0, 10.780777931213378906, R3 ;  /* 0x412c7e1100037823 */ /* 0x000fc80000000003 */
[----:B------:R-:W-:-:S04]  /*8cd0*/  FADD R3, R3, 0.0014718273887410759926 ;  /* 0x3ac0ea5503037421 */ /* 0x000fc80000000000 */
[----:B------:R-:W-:-:S04]  /*8ce0*/  FADD R3, R3, -0.99999892711639404297 ;  /* 0xbf7fffee03037421 */ /* 0x000fc80000000000 */
[----:B------:R-:W-:-:S04]  /*8cf0*/  FADD R3, R3, +INF ;  /* 0x7f80000003037421 */ /* 0x000fc80000000000 */
[----:B------:R-:W-:-:S04]  /*8d00*/  FFMA R3, R0, 10.783351898193359375, R3 ;  /* 0x412c889c00037823 */ /* 0x000fc80000000003 */
[----:B------:R-:W-:-:S04]  /*8d10*/  FADD R3, R3, -0.001462918473407626152 ;  /* 0xbabfbf6603037421 */ /* 0x000fc80000000000 */
[----:B------:R-:W-:-:S04]  /*8d20*/  FADD R3, R3, 0.99999892711639404297 ;  /* 0x3f7fffee03037421 */ /* 0x000fc80000000000 */
[----:B------:R-:W-:-:S04]  /*8d30*/  FADD R3, R3, +INF ;  /* 0x7f80000003037421 */ /* 0x000fc80000000000 */
[----:B------:R-:W-:-:S04]  /*8d40*/  FFMA R3, R0, 10.785921096801757812, R3 ;  /* 0x412c932200037823 */ /* 0x000fc80000000003 */
[----:B------:R-:W-:-:S04]  /*8d50*/  FADD R3, R3, 0.0014540095580741763115 ;  /* 0x3abe947703037421 */ /* 0x000fc80000000000 */
[----:B------:R-:W-:-:S04]  /*8d60*/  FADD R3, R3, -0.99999892711639404297 ;  /* 0xbf7fffee03037421 */ /* 0x000fc80000000000 */
[----:B------:R-:W-:-:S04]  /*8d70*/  FADD R3, R3, +INF ;  /* 0x7f80000003037421 */ /* 0x000fc80000000000 */
[----:B------:R-:W-:-:S04]  /*8d80*/  FFMA R3, R0, 10.788486480712890625, R3 ;  /* 0x412c9da400037823 */ /* 0x000fc80000000003 */
[----:B------:R-:W-:-:S04]  /*8d90*/  FADD R3, R3, -0.0014451007591560482979 ;  /* 0xbabd698903037421 */ /* 0x000fc80000000000 */
[----:B------:R-:W-:-:S04]  /*8da0*/  FADD R3, R3, 0.99999892711639404297 ;  /* 0x3f7fffee03037421 */ /* 0x000fc80000000000 */
[----:B------:R-:W-:-:S04]  /*8db0*/  FADD R3, R3, +INF ;  /* 0x7f80000003037421 */ /* 0x000fc80000000000 */
[----:B------:R-:W-:-:S04]  /*8dc0*/  FFMA R3, R0, 10.791046142578125, R3 ;  /* 0x412ca82000037823 */ /* 0x000fc80000000003 */
[----:B------:R-:W-:-:S04]  /*8dd0*/  FADD R3, R3, 0.0014361918438225984573 ;  /* 0x3abc3e9a03037421 */ /* 0x000fc80000000000 */
[----:B------:R-:W-:-:S04]  /*8de0*/  FADD R3, R3, -0.99999898672103881836 ;  /* 0xbf7fffef03037421 */ /* 0x000fc80000000000 */
[----:B------:R-:W-:-:S04]  /*8df0*/  FADD R3, R3, +INF ;  /* 0x7f80000003037421 */ /* 0x000fc80000000000 */
[----:B------:R-:W-:-:S04]  /*8e00*/  FFMA R3, R0, 10.79360198974609375, R3 ;  /* 0x412cb29800037823 */ /* 0x000fc80000000003 */
[----:B------:R-:W-:-:S04]  /*8e10*/  FADD R3, R3, -0.0014272829284891486168 ;  /* 0xbabb13ab03037421 */ /* 0x000fc80000000000 */
[----:B------:R-:W-:-:S04]  /*8e20*/  FADD R3, R3, 0.99999898672103881836 ;  /* 0x3f7fffef03037421 */ /* 0x000fc80000000000 */
[----:B------:R-:W-:-:S04]  /*8e30*/  FADD R3, R3, +INF ;  /* 0x7f80000003037421 */ /* 0x000fc80000000000 */
[----:B------:R-:W-:-:S04]  /*8e40*/  FFMA R3, R0, 10.796153068542480469, R3 ;  /* 0x412cbd0b00037823 */ /* 0x000fc80000000003 */
[----:B------:R-:W-:-:S04]  /*8e50*/  FADD R3, R3, 0.0014183740131556987762 ;  /* 0x3ab9e8bc03037421 */ /* 0x000fc80000000000 */
[----:B------:R-:W-:-:S04]  /*8e60*/  FADD R3, R3, -0.99999898672103881836 ;  /* 0xbf7fffef03037421 */ /* 0x000fc80000000000 */
[----:B------:R-:W-:-:S04]  /*8e70*/  FADD R3, R3, +INF ;  /* 0x7f80000003037421 */ /* 0x000fc80000000000 */
[----:B------:R-:W-:-:S04]  /*8e80*/  FFMA R3, R0, 10.798700332641601562, R3 ;  /* 0x412cc77a00037823 */ /* 0x000fc80000000003 */
[----:B------:R-:W-:-:S04]  /*8e90*/  FADD R3, R3, -0.0014094650978222489357 ;  /* 0xbab8bdcd03037421 */ /* 0x000fc80000000000 */
[----:B------:R-:W-:-:S04]  /*8ea0*/  FADD R3, R3, 0.99999898672103881836 ;  /* 0x3f7fffef03037421 */ /* 0x000fc80000000000 */
[----:B------:R-:W-:-:S04]  /*8eb0*/  FADD R3, R3, +INF ;  /* 0x7f80000003037421 */ /* 0x000fc80000000000 */
[----:B------:R-:W-:-:S04]  /*8ec0*/  FFMA R3, R0, 10.801241874694824219, R3 ;  /* 0x412cd1e300037823 */ /* 0x000fc80000000003 */
[----:B------:R-:W-:-:S04]  /*8ed0*/  FADD R3, R3, 0.0014005561824887990952 ;  /* 0x3ab792de03037421 */ /* 0x000fc80000000000 */
[----:B------:R-:W-:-:S04]  /*8ee0*/  FADD R3, R3, -0.99999904632568359375 ;  /* 0xbf7ffff003037421 */ /* 0x000fc80000000000 */
[----:B------:R-:W-:-:S04]  /*8ef0*/  FADD R3, R3, +INF ;  /* 0x7f80000003037421 */ /* 0x000fc80000000000 */
[----:B------:R-:W-:-:S04]  /*8f00*/  FFMA R3, R0, 10.80377960205078125, R3 ;  /* 0x412cdc4800037823 */ /* 0x000fc80000000003 */
[----:B------:R-:W-:-:S04]  /*8f10*/  FADD R3, R3, -0.0013916472671553492546 ;  /* 0xbab667ef03037421 */ /* 0x000fc80000000000 */
[----:B------:R-:W-:-:S04]  /*8f20*/  FADD R3, R3, 0.99999904632568359375 ;  /* 0x3f7ffff003037421 */ /* 0x000fc80000000000 */
[----:B------:R-:W-:-:S04]  /*8f30*/  FADD R3, R3, +INF ;  /* 0x7f80000003037421 */ /* 0x000fc80000000000 */
[----:B------:R-:W-:-:S04]  /*8f40*/  FFMA R3, R0, 10.806313514709472656, R3 ;  /* 0x412ce6a900037823 */ /* 0x000fc80000000003 */
[----:B------:R-:W-:-:S04]  /*8f50*/  FADD R3, R3, 0.0015048085479065775871 ;  /* 0x3ac53cff03037421 */ /* 0x000fc80000000000 */
[----:B------:R-:W-:-:S04]  /*8f60*/  FADD R3, R3, -0.99999886751174926758 ;  /* 0xbf7fffed03037421 */ /* 0x000fc80000000000 */
[----:B------:R-:W-:-:S04]  /*8f70*/  FADD R3, R3, +INF ;  /* 0x7f80000003037421 */ /* 0x000fc80000000000 */
[----:B------:R-:W-:-:S04]  /*8f80*/  FFMA R3, R0, 10.808841705322265625, R3 ;  /* 0x412cf10400037823 */ /* 0x000fc80000000003 */
[----:B------:R-:W-:-:S04]  /*8f90*/  FADD R3, R3, -0.0014958996325731277466 ;  /* 0xbac4121003037421 */ /* 0x000fc80000000000 */
[----:B------:R-:W-:-:S04]  /*8fa0*/  FADD R3, R3, 0.99999886751174926758 ;  /* 0x3f7fffed03037421 */ /* 0x000fc80000000000 */
[----:B------:R-:W-:-:S04]  /*8fb0*/  FADD R3, R3, +INF ;  /* 0x7f80000003037421 */ /* 0x000fc80000000000 */
[----:B------:R-:W-:-:S04]  /*8fc0*/  FFMA R3, R0, 10.811366081237792969, R3 ;  /* 0x412cfb5b00037823 */ /* 0x000fc80000000003 */
[----:B------:R-:W-:-:S04]  /*8fd0*/  FADD R3, R3, 0.001486990833654999733 ;  /* 0x3ac2e72203037421 */ /* 0x000fc80000000000 */
[----:B------:R-:W-:-:S04]  /*8fe0*/  FADD R3, R3, -0.99999886751174926758 ;  /* 0xbf7fffed03037421 */ /* 0x000fc80000000000 */
[----:B------:R-:W-:-:S04]  /*8ff0*/  FADD R3, R3, +INF ;  /* 0x7f80000003037421 */ /* 0x000fc80000000000 */
[----:B------:R-:W-:-:S04]  /*9000*/  FFMA R3, R0, 10.813886642456054688, R3 ;  /* 0x412d05ae00037823 */ /* 0x000fc80000000003 */
[----:B------:R-:W-:-:S04]  /*9010*/  FADD R3, R3, -0.0014780819183215498924 ;  /* 0xbac1bc3303037421 */ /* 0x000fc80000000000 */
[----:B------:R-:W-:-:S04]  /*9020*/  FADD R3, R3, 0.99999892711639404297 ;  /* 0x3f7fffee03037421 */ /* 0x000fc80000000000 */
[----:B------:R-:W-:-:S04]  /*9030*/  FADD R3, R3, +INF ;  /* 0x7f80000003037421 */ /* 0x000fc80000000000 */
[----:B------:R-:W-:-:S04]  /*9040*/  FFMA R3, R0, 10.816401481628417969, R3 ;  /* 0x412d0ffb00037823 */ /* 0x000fc80000000003 */
[----:B------:R-:W-:-:S04]  /*9050*/  FADD R3, R3, 0.0014691730029881000519 ;  /* 0x3ac0914403037421 */ /* 0x000fc80000000000 */
[----:B------:R-:W-:-:S04]  /*9060*/  FADD R3, R3, -0.99999892711639404297 ;  /* 0xbf7fffee03037421 */ /* 0x000fc80000000000 */
[----:B------:R-:W-:-:S04]  /*9070*/  FADD R3, R3, +INF ;  /* 0x7f80000003037421 */ /* 0x000fc80000000000 */
[----:B------:R-:W-:-:S04]  /*9080*/  FFMA R3, R0, 10.818913459777832031, R3 ;  /* 0x412d1a4500037823 */ /* 0x000fc80000000003 */
[----:B------:R-:W-:-:S04]  /*9090*/  FADD R3, R3, -0.0014602640876546502113 ;  /* 0xbabf665503037421 */ /* 0x000fc80000000000 */
[----:B------:R-:W-:-:S04]  /*90a0*/  FADD R3, R3, 0.99999892711639404297 ;  /* 0x3f7fffee03037421 */ /* 0x000fc80000000000 */
[----:B------:R-:W-:-:S04]  /*90b0*/  FADD R3, R3, +INF ;  /* 0x7f80000003037421 */ /* 0x000fc80000000000 */
[----:B------:R-:W-:-:S04]  /*90c0*/  FFMA R3, R0, 10.821419715881347656, R3 ;  /* 0x412d248900037823 */ /* 0x000fc80000000003 */
[----:B------:R-:W-:-:S04]  /*90d0*/  FADD R3, R3, 0.0014513551723212003708 ;  /* 0x3abe3b6603037421 */ /* 0x000fc80000000000 */
[----:B------:R-:W-:-:S04]  /*90e0*/  FADD R3, R3, -0.99999892711639404297 ;  /* 0xbf7fffee03037421 */ /* 0x000fc80000000000 */
[----:B------:R-:W-:-:S04]  /*90f0*/  FADD R3, R3, +INF ;  /* 0x7f80000003037421 */ /* 0x000fc80000000000 */
[----:B------:R-:W-:-:S04]  /*9100*/  FFMA R3, R0, 10.823922157287597656, R3 ;  /* 0x412d2ec900037823 */ /* 0x000fc80000000003 */
[----:B------:R-:W-:-:S04]  /*9110*/  FADD R3, R3, -0.0014424462569877505302 ;  /* 0xbabd107703037421 */ /* 0x000fc80000000000 */
[----:B------:R-:W-:-:S04]  /*9120*/  FADD R3, R3, 0.99999898672103881836 ;  /* 0x3f7fffef03037421 */ /* 0x000fc80000000000 */
[----:B------:R-:W-:-:S04]  /*9130*/  FADD R3, R3, +INF ;  /* 0x7f80000003037421 */ /* 0x000fc80000000000 */
[----:B------:R-:W-:-:S04]  /*9140*/  FFMA R3, R0, 10.826420783996582031, R3 ;  /* 0x412d390500037823 */ /* 0x000fc80000000003 */
[----:B------:R-:W-:-:S04]  /*9150*/  FADD R3, R3, 0.0014335373416543006897 ;  /* 0x3abbe58803037421 */ /* 0x000fc80000000000 */
[----:B------:R-:W-:-:S04]  /*9160*/  FADD R3, R3, -0.99999898672103881836 ;  /* 0xbf7fffef03037421 */ /* 0x000fc80000000000 */
[----:B------:R-:W-:-:S04]  /*9170*/  FADD R3, R3, +INF ;  /* 0x7f80000003037421 */ /* 0x000fc80000000000 */
[----:B------:R-:W-:-:S04]  /*9180*/  FFMA R3, R0, 10.828914642333984375, R3 ;  /* 0x412d433c00037823 */ /* 0x000fc80000000003 */
[----:B------:R-:W-:-:S04]  /*9190*/  FADD R3, R3, -0.0014246284263208508492 ;  /* 0xbababa9903037421 */ /* 0x000fc80000000000 */
[----:B------:R-:W-:-:S04]  /*91a0*/  FADD R3, R3, 0.99999898672103881836 ;  /* 0x3f7fffef03037421 */ /* 0x000fc80000000000 */
[----:B------:R-:W-:-:S04]  /*91b0*/  FADD R3, R3, +INF ;  /* 0x7f80000003037421 */ /* 0x000fc80000000000 */
[----:B------:R-:W-:-:S04]  /*91c0*/  FFMA R3, R0, 10.831403732299804688, R3 ;  /* 0x412d4d6e00037823 */ /* 0x000fc80000000003 */
[----:B------:R-:W-:-:S04]  /*91d0*/  FADD R3, R3, 0.0014157196274027228355 ;  /* 0x3ab98fab03037421 */ /* 0x000fc80000000000 */
[----:B------:R-:W-:-:S04]  /*91e0*/  FADD R3, R3, -0.99999898672103881836 ;  /* 0xbf7fffef03037421 */ /* 0x000fc80000000000 */
[----:B------:R-:W-:-:S04]  /*91f0*/  FADD R3, R3, +INF ;  /* 0x7f80000003037421 */ /* 0x000fc80000000000 */
[----:B------:R-:W-:-:S04]  /*9200*/  FFMA R3, R0, 10.833889007568359375, R3 ;  /* 0x412d579c00037823 */ /* 0x000fc80000000003 */
[----:B------:R-:W-:-:S04]  /*9210*/  FADD R3, R3, -0.0015288809081539511681 ;  /* 0xbac864bb03037421 */ /* 0x000fc80000000000 */
[----:B------:R-:W-:-:S04]  /*9220*/  FADD R3, R3, 0.99999880790710449219 ;  /* 0x3f7fffec03037421 */ /* 0x000fc80000000000 */
[----:B------:R-:W-:-:S04]  /*9230*/  FADD R3, R3, +INF ;  /* 0x7f80000003037421 */ /* 0x000fc80000000000 */
[----:B------:R-:W-:-:S04]  /*9240*/  FFMA R3, R0, 10.836370468139648438, R3 ;  /* 0x412d61c600037823 */ /* 0x000fc80000000003 */
[----:B------:R-:W-:-:S04]  /*9250*/  FADD R3, R3, 0.0015199719928205013275 ;  /* 0x3ac739cc03037421 */ /* 0x000fc80000000000 */
[----:B------:R-:W-:-:S04]  /*9260*/  FADD R3, R3, -0.99999886751174926758 ;  /* 0xbf7fffed03037421 */ /* 0x000fc80000000000 */
[----:B------:R-:W-:-:S04]  /*9270*/  FADD R3, R3, +INF ;  /* 0x7f80000003037421 */ /* 0x000fc80000000000 */
[----:B------:R-:W-:-:S04]  /*9280*/  FFMA R3, R0, 10.838847160339355469, R3 ;  /* 0x412d6beb00037823 */ /* 0x000fc80000000003 */
[----:B------:R-:W-:-:S04]  /*9290*/  FADD R3, R3, -0.001511063077487051487 ;  /* 0xbac60edd03037421 */ /* 0x000fc80000000000 */
[----:B------:R-:W-:-:S04]  /*92a0*/  FADD R3, R3, 0.99999886751174926758 ;  /* 0x3f7fffed03037421 */ /* 0x000fc80000000000 */
[----:B------:R-:W-:-:S04]  /*92b0*/  FADD R3, R3, +INF ;  /* 0x7f80000003037421 */ /* 0x000fc80000000000 */
[----:B------:R-:W-:-:S04]  /*92c0*/  FFMA R3, R0, 10.841319084167480469, R3 ;  /* 0x412d760b00037823 */ /* 0x000fc80000000003 */
[----:B------:R-:W-:-:S04]  /*92d0*/  FADD R3, R3, 0.0015021541621536016464 ;  /* 0x3ac4e3ee03037421 */ /* 0x000fc80000000000 */
[----:B------:R-:W-:-:S04]  /*92e0*/  FADD R3, R3, -0.99999886751174926758 ;  /* 0xbf7fffed03037421 */ /* 0x000fc80000000000 */
[----:B------:R-:W-:-:S04]  /*92f0*/  FADD R3, R3, +INF ;  /* 0x7f80000003037421 */ /* 0x000fc80000000000 */
[----:B------:R-:W-:-:S04]  /*9300*/  FFMA R3, R0, 10.84378814697265625, R3 ;  /* 0x412d802800037823 */ /* 0x000fc80000000003 */
[----:B------:R-:W-:-:S04]  /*9310*/  FADD R3, R3, -0.0014932452468201518059 ;  /* 0xbac3b8ff03037421 */ /* 0x000fc80000000000 */
[----:B------:R-:W-:-:S04]  /*9320*/  FADD R3, R3, 0.99999886751174926758 ;  /* 0x3f7fffed03037421 */ /* 0x000fc80000000000 */
[----:B------:R-:W-:-:S04]  /*9330*/  FADD R3, R3, +INF ;  /* 0x7f80000003037421 */ /* 0x000fc80000000000 */
[----:B------:R-:W-:-:S04]  /*9340*/  FFMA R3, R0, 10.846251487731933594, R3 ;  /* 0x412d8a3f00037823 */ /* 0x000fc80000000003 */
[----:B------:R-:W-:-:S04]  /*9350*/  FADD R3, R3, 0.0014843363314867019653 ;  /* 0x3ac28e1003037421 */ /* 0x000fc80000000000 */
[----:B------:R-:W-:-:S04]  /*9360*/  FADD R3, R3, -0.99999892711639404297 ;  /* 0xbf7fffee03037421 */ /* 0x000fc80000000000 */
[----:B------:R-:W-:-:S04]  /*9370*/  FADD R3, R3, +INF ;  /* 0x7f80000003037421 */ /* 0x000fc80000000000 */
[----:B------:R-:W-:-:S04]  /*9380*/  FFMA R3, R0, 10.848711967468261719, R3 ;  /* 0x412d945300037823 */ /* 0x000fc80000000003 */
[----:B------:R-:W-:-:S04]  /*9390*/  FADD R3, R3, -0.0014754274161532521248 ;  /* 0xbac1632103037421 */ /* 0x000fc80000000000 */
[----:B------:R-:W-:-:S04]  /*93a0*/  FADD R3, R3, 0.99999892711639404297 ;  /* 0x3f7fffee03037421 */ /* 0x000fc80000000000 */
[----:B------:R-:W-:-:S04]  /*93b0*/  FADD R3, R3, +INF ;  /* 0x7f80000003037421 */ /* 0x000fc80000000000 */
[----:B------:R-:W-:-:S04]  /*93c0*/  FFMA R3, R0, 10.851167678833007812, R3 ;  /* 0x412d9e6200037823 */ /* 0x000fc80000000003 */
[----:B------:R-:W-:-:S04]  /*93d0*/  FADD R3, R3, 0.0014665185008198022842 ;  /* 0x3ac0383203037421 */ /* 0x000fc80000000000 */
[----:B------:R-:W-:-:S04]  /*93e0*/  FADD R3, R3, -0.99999892711639404297 ;  /* 0xbf7fffee03037421 */ /* 0x000fc80000000000 */
[----:B------:R-:W-:-:S04]  /*93f0*/  FADD R3, R3, +INF ;  /* 0x7f80000003037421 */ /* 0x000fc80000000000 */
[----:B------:R-:W-:-:S04]  /*9400*/  FFMA R3, R0, 10.853618621826171875, R3 ;  /* 0x412da86c00037823 */ /* 0x000fc80000000003 */
[----:B------:R-:W-:-:S04]  /*9410*/  FADD R3, R3, -0.0014576097019016742706 ;  /* 0xbabf0d4403037421 */ /* 0x000fc80000000000 */
[----:B------:R-:W-:-:S04]  /*9420*/  FADD R3, R3, 0.99999892711639404297 ;  /* 0x3f7fffee03037421 */ /* 0x000fc80000000000 */
[----:B------:R-:W-:-:S04]  /*9430*/  FADD R3, R3, +INF ;  /* 0x7f80000003037421 */ /* 0x000fc80000000000 */
[----:B------:R-:W-:-:S04]  /*9440*/  FFMA R3, R0, 10.856065750122070312, R3 ;  /* 0x412db27200037823 */ /* 0x000fc80000000003 */
[----:B------:R-:W-:-:S04]  /*9450*/  FADD R3, R3, 0.0014487007865682244301 ;  /* 0x3abde25503037421 */ /* 0x000fc80000000000 */
[----:B------:R-:W-:-:S04]  /*9460*/  FADD R3, R3, -0.99999892711639404297 ;  /* 0xbf7fffee03037421 */ /* 0x000fc80000000000 */
[----:B------:R-:W-:-:S04]  /*9470*/  FADD R3, R3, +INF ;  /* 0x7f80000003037421 */ /* 0x000fc80000000000 */
[----:B------:R-:W-:-:S04]  /*9480*/  FFMA R3, R0, 10.858509063720703125, R3 ;  /* 0x412dbc7400037823 */ /* 0x000fc80000000003 */
[----:B------:R-:W-:-:S04]  /*9490*/  FADD R3, R3, -0.0015618620673194527626 ;  /* 0xbaccb76503037421 */ /* 0x000fc80000000000 */
[----:B------:R-:W-:-:S04]  /*94a0*/  FADD R3, R3, 0.99999880790710449219 ;  /* 0x3f7fffec03037421 */ /* 0x000fc80000000000 */
[----:B------:R-:W-:-:S04]  /*94b0*/  FADD R3, R3, +INF ;  /* 0x7f80000003037421 */ /* 0x000fc80000000000 */
[----:B------:R-:W-:-:S04]  /*94c0*/  FFMA R3, R0, 10.860948562622070312, R3 ;  /* 0x412dc67200037823 */ /* 0x000fc80000000003 */
[----:B------:R-:W-:-:S04]  /*94d0*/  FADD R3, R3, 0.0015529531519860029221 ;  /* 0x3acb8c7603037421 */ /* 0x000fc80000000000 */
[----:B------:R-:W-:-:S04]  /*94e0*/  FADD R3, R3, -0.99999880790710449219 ;  /* 0xbf7fffec03037421 */ /* 0x000fc80000000000 */
[----:B------:R-:W-:-:S04]  /*94f0*/  FADD R3, R3, +INF ;  /* 0x7f80000003037421 */ /* 0x000fc80000000000 */
[----:B------:R-:W-:-:S04]  /*9500*/  FFMA R3, R0, 10.863383293151855469, R3 ;  /* 0x412dd06b00037823 */ /* 0x000fc80000000003 */
[----:B------:R-:W-:-:S04]  /*9510*/  FADD R3, R3, -0.0015440442366525530815 ;  /* 0xbaca618703037421 */ /* 0x000fc80000000000 */
[----:B------:R-:W-:-:S04]  /*9520*/  FADD R3, R3, 0.99999880790710449219 ;  /* 0x3f7fffec03037421 */ /* 0x000fc80000000000 */
[----:B------:R-:W-:-:S04]  /*9530*/  FADD R3, R3, +INF ;  /* 0x7f80000003037421 */ /* 0x000fc80000000000 */
[----:B------:R-:W-:-:S04]  /*9540*/  FFMA R3, R0, 10.865814208984375, R3 ;  /* 0x412dda6000037823 */ /* 0x000fc80000000003 */
[----:B------:R-:W-:-:S04]  /*9550*/  FADD R3, R3, 0.001535135321319103241 ;  /* 0x3ac9369803037421 */ /* 0x000fc80000000000 */
[----:B------:R-:W-:-:S04]  /*9560*/  FADD R3, R3, -0.99999880790710449219 ;  /* 0xbf7fffec03037421 */ /* 0x000fc80000000000 */
[----:B------:R-:W-:-:S04]  /*9570*/  FADD R3, R3, +INF ;  /* 0x7f80000003037421 */ /* 0x000fc80000000000 */
[----:B------:R-:W-:-:S04]  /*9580*/  FFMA R3, R0, 10.8682403564453125, R3 ;  /* 0x412de45000037823 */ /* 0x000fc80000000003 */
[----:B------:R-:W-:-:S04]  /*9590*/  FADD R3, R3, -0.0015262264059856534004 ;  /* 0xbac80ba903037421 */ /* 0x000fc80000000000 */
[----:B------:R-:W-:-:S04]  /*95a0*/  FADD R3, R3, 0.99999880790710449219 ;  /* 0x3f7fffec03037421 */ /* 0x000fc80000000000 */
[----:B------:R-:W-:-:S04]  /*95b0*/  FADD R3, R3, +INF ;  /* 0x7f80000003037421 */ /* 0x000fc80000000000 */
[----:B------:R-:W-:-:S04]  /*95c0*/  FFMA R3, R0, 10.870663642883300781, R3 ;  /* 0x412dee3d00037823 */ /* 0x000fc80000000003 */
[----:B------:R-:W-:-:S04]  /*95d0*/  FADD R3, R3, 0.0015173174906522035599 ;  /* 0x3ac6e0ba03037421 */ /* 0x000fc80000000000 */
[----:B------:R-:W-:-:S04]  /*95e0*/  FADD R3, R3, -0.99999886751174926758 ;  /* 0xbf7fffed03037421 */ /* 0x000fc80000000000 */
[----:B------:R-:W-:-:S04]  /*95f0*/  FADD R3, R3, +INF ;  /* 0x7f80000003037421 */ /* 0x000fc80000000000 */
[----:B------:R-:W-:-:S04]  /*9600*/  FFMA R3, R0, 10.873082160949707031, R3 ;  /* 0x412df82500037823 */ /* 0x000fc80000000003 */
[----:B------:R-:W-:-:S04]  /*9610*/  FADD R3, R3, -0.0015084085753187537193 ;  /* 0xbac5b5cb03037421 */ /* 0x000fc80000000000 */
[----:B------:R-:W-:-:S04]  /*9620*/  FADD R3, R3, 0.99999886751174926758 ;  /* 0x3f7fffed03037421 */ /* 0x000fc80000000000 */
[----:B------:R-:W-:-:S04]  /*9630*/  FADD R3, R3, +INF ;  /* 0x7f80000003037421 */ /* 0x000fc80000000000 */
[----:B------:R-:W-:-:S04]  /*9640*/  FFMA R3, R0, 10.875496864318847656, R3 ;  /* 0x412e020900037823 */ /* 0x000fc80000000003 */
[----:B------:R-:W-:-:S04]  /*9650*/  FADD R3, R3, 0.0014994997764006257057 ;  /* 0x3ac48add03037421 */ /* 0x000fc80000000000 */
[----:B------:R-:W-:-:S04]  /*9660*/  FADD R3, R3, -0.99999886751174926758 ;  /* 0xbf7fffed03037421 */ /* 0x000fc80000000000 */
[----:B------:R-:W-:-:S04]  /*9670*/  FADD R3, R3, +INF ;  /* 0x7f80000003037421 */ /* 0x000fc80000000000 */
[----:B------:R-:W-:-:S04]  /*9680*/  FFMA R3, R0, 10.87790679931640625, R3 ;  /* 0x412e0be800037823 */ /* 0x000fc80000000003 */
[----:B------:R-:W-:-:S04]  /*9690*/  FADD R3, R3, -0.0014905908610671758652 ;  /* 0xbac35fee03037421 */ /* 0x000fc80000000000 */
[----:B------:R-:W-:-:S04]  /*96a0*/  FADD R3, R3, 0.99999886751174926758 ;  /* 0x3f7fffed03037421 */ /* 0x000fc80000000000 */
[----:B------:R-:W-:-:S04]  /*96b0*/  FADD R3, R3, +INF ;  /* 0x7f80000003037421 */ /* 0x000fc80000000000 */
[----:B------:R-:W-:-:S04]  /*96c0*/  FFMA R3, R0, 10.880313873291015625, R3 ;  /* 0x412e15c400037823 */ /* 0x000fc80000000003 */
[----:B------:R-:W-:-:S04]  /*96d0*/  FADD R3, R3, 0.0014816819457337260246 ;  /* 0x3ac234ff03037421 */ /* 0x000fc80000000000 */
[----:B------:R-:W-:-:S04]  /*96e0*/  FADD R3, R3, -0.99999892711639404297 ;  /* 0xbf7fffee03037421 */ /* 0x000fc80000000000 */
[----:B------:R-:W-:-:S04]  /*96f0*/  FADD R3, R3, +INF ;  /* 0x7f80000003037421 */ /* 0x000fc80000000000 */
[----:B------:R-:W-:-:S04]  /*9700*/  FFMA R3, R0, 10.882716178894042969, R3 ;  /* 0x412e1f9b00037823 */ /* 0x000fc80000000003 */
[----:B------:R-:W-:-:S04]  /*9710*/  FADD R3, R3, -0.0014727730304002761841 ;  /* 0xbac10a1003037421 */ /* 0x000fc80000000000 */
[----:B------:R-:W-:-:S04]  /*9720*/  FADD R3, R3, 0.99999892711639404297 ;  /* 0x3f7fffee03037421 */ /* 0x000fc80000000000 */
[----:B------:R-:W-:-:S04]  /*9730*/  FADD R3, R3, +INF ;  /* 0x7f80000003037421 */ /* 0x000fc80000000000 */
[----:B------:R-:W-:-:S04]  /*9740*/  FFMA R3, R0, 10.885114669799804688, R3 ;  /* 0x412e296e00037823 */ /* 0x000fc80000000003 */
[----:B------:R-:W-:-:S04]  /*9750*/  FADD R3, R3, 0.0015859343111515045166 ;  /* 0x3acfdf2003037421 */ /* 0x000fc80000000000 */
[----:B------:R-:W-:-:S04]  /*9760*/  FADD R3, R3, -0.9999987483024597168 ;  /* 0xbf7fffeb03037421 */ /* 0x000fc80000000000 */
[----:B------:R-:W-:-:S04]  /*9770*/  FADD R3, R3, +INF ;  /* 0x7f80000003037421 */ /* 0x000fc80000000000 */
[----:B------:R-:W-:-:S04]  /*9780*/  FFMA R3, R0, 10.887509346008300781, R3 ;  /* 0x412e333d00037823 */ /* 0x000fc80000000003 */
[----:B------:R-:W-:-:S04]  /*9790*/  FADD R3, R3, -0.0015770253958180546761 ;  /* 0xbaceb43103037421 */ /* 0x000fc80000000000 */
[----:B------:R-:W-:-:S04]  /*97a0*/  FADD R3, R3, 0.9999987483024597168 ;  /* 0x3f7fffeb03037421 */ /* 0x000fc80000000000 */
[----:B------:R-:W-:-:S04]  /*97b0*/  FADD R3, R3, +INF ;  /* 0x7f80000003037421 */ /* 0x000fc80000000000 */
[----:B------:R-:W-:-:S04]  /*97c0*/  FFMA R3, R0, 10.889899253845214844, R3 ;  /* 0x412e3d0700037823 */ /* 0x000fc80000000003 */
[----:B------:R-:W-:-:S04]  /*97d0*/  FADD R3, R3, 0.0015681164804846048355 ;  /* 0x3acd894203037421 */ /* 0x000fc80000000000 */
[----:B------:R-:W-:-:S04]  /*97e0*/  FADD R3, R3, -0.9999987483024597168 ;  /* 0xbf7fffeb03037421 */ /* 0x000fc80000000000 */
[----:B------:R-:W-:-:S04]  /*97f0*/  FADD R3, R3, +INF ;  /* 0x7f80000003037421 */ /* 0x000fc80000000000 */
[----:B------:R-:W-:-:S04]  /*9800*/  FFMA R3, R0, 10.892286300659179688, R3 ;  /* 0x412e46ce00037823 */ /* 0x000fc80000000003 */
[----:B------:R-:W-:-:S04]  /*9810*/  FADD R3, R3, -0.001559207565151154995 ;  /* 0xbacc5e5303037421 */ /* 0x000fc80000000000 */
[----:B------:R-:W-:-:S04]  /*9820*/  FADD R3, R3, 0.99999880790710449219 ;  /* 0x3f7fffec03037421 */ /* 0x000fc80000000000 */
[----:B------:R-:W-:-:S04]  /*9830*/  FADD R3, R3, +INF ;  /* 0x7f80000003037421 */ /* 0x000fc80000000000 */
[----:B------:R-:W-:-:S04]  /*9840*/  FFMA R3, R0, 10.8946685791015625, R3 ;  /* 0x412e509000037823 */ /* 0x000fc80000000003 */
[----:B------:R-:W-:-:S04]  /*9850*/  FADD R3, R3, 0.0015502986498177051544 ;  /* 0x3acb336403037421 */ /* 0x000fc80000000000 */
[----:B------:R-:W-:-:S04]  /*9860*/  FADD R3, R3, -0.99999880790710449219 ;  /* 0xbf7fffec03037421 */ /* 0x000fc80000000000 */
[----:B------:R-:W-:-:S04]  /*9870*/  FADD R3, R3, +INF ;  /* 0x7f80000003037421 */ /* 0x000fc80000000000 */
[----:B------:R-:W-:-:S04]  /*9880*/  FFMA R3, R0, 10.897047996520996094, R3 ;  /* 0x412e5a4f00037823 */ /* 0x000fc80000000003 */
[----:B------:R-:W-:-:S04]  /*9890*/  FADD R3, R3, -0.0015413898508995771408 ;  /* 0xbaca087603037421 */ /* 0x000fc80000000000 */
[----:B------:R-:W-:-:S04]  /*98a0*/  FADD R3, R3, 0.99999880790710449219 ;  /* 0x3f7fffec03037421 */ /* 0x000fc80000000000 */
[----:B------:R-:W-:-:S04]  /*98b0*/  FADD R3, R3, +INF ;  /* 0x7f80000003037421 */ /* 0x000fc80000000000 */
[----:B------:R-:W-:-:S04]  /*98c0*/  FFMA R3, R0, 10.899422645568847656, R3 ;  /* 0x412e640900037823 */ /* 0x000fc80000000003 */
[----:B------:R-:W-:-:S04]  /*98d0*/  FADD R3, R3, 0.0015324809355661273003 ;  /* 0x3ac8dd8703037421 */ /* 0x000fc80000000000 */
[----:B------:R-:W-:-:S04]  /*98e0*/  FADD R3, R3, -0.99999880790710449219 ;  /* 0xbf7fffec03037421 */ /* 0x000fc80000000000 */
[----:B------:R-:W-:-:S04]  /*98f0*/  FADD R3, R3, +INF ;  /* 0x7f80000003037421 */ /* 0x000fc80000000000 */
[----:B------:R-:W-:-:S04]  /*9900*/  FFMA R3, R0, 10.901793479919433594, R3 ;  /* 0x412e6dbf00037823 */ /* 0x000fc80000000003 */
[----:B------:R-:W-:-:S04]  /*9910*/  FADD R3, R3, -0.0015235720202326774597 ;  /* 0xbac7b29803037421 */ /* 0x000fc80000000000 */
[----:B------:R-:W-:-:S04]  /*9920*/  FADD R3, R3, 0.99999886751174926758 ;  /* 0x3f7fffed03037421 */ /* 0x000fc80000000000 */
[----:B------:R-:W-:-:S04]  /*9930*/  FADD R3, R3, +INF ;  /* 0x7f80000003037421 */ /* 0x000fc80000000000 */
[----:B------:R-:W-:-:S04]  /*9940*/  FFMA R3, R0, 10.904160499572753906, R3 ;  /* 0x412e777100037823 */ /* 0x000fc80000000003 */
[----:B------:R-:W-:-:S04]  /*9950*/  FADD R3, R3, 0.0015146631048992276192 ;  /* 0x3ac687a903037421 */ /* 0x000fc80000000000 */
[----:B------:R-:W-:-:S04]  /*9960*/  FADD R3, R3, -0.99999886751174926758 ;  /* 0xbf7fffed03037421 */ /* 0x000fc80000000000 */
[----:B------:R-:W-:-:S04]  /*9970*/  FADD R3, R3, +INF ;  /* 0x7f80000003037421 */ /* 0x000fc80000000000 */
[----:B------:R-:W-:-:S04]  /*9980*/  FFMA R3, R0, 10.906523704528808594, R3 ;  /* 0x412e811f00037823 */ /* 0x000fc80000000003 */
[----:B------:R-:W-:-:S04]  /*9990*/  FADD R3, R3, -0.0015057541895657777786 ;  /* 0xbac55cba03037421 */ /* 0x000fc80000000000 */
[----:B------:R-:W-:-:S04]  /*99a0*/  FADD R3, R3, 0.99999886751174926758 ;  /* 0x3f7fffed03037421 */ /* 0x000fc80000000000 */
[----:B------:R-:W-:-:S04]  /*99b0*/  FADD R3, R3, +INF ;  /* 0x7f80000003037421 */ /* 0x000fc80000000000 */
[----:B------:R-:W-:-:S04]  /*99c0*/  FFMA R3, R0, 10.908883094787597656, R3 ;  /* 0x412e8ac900037823 */ /* 0x000fc80000000003 */
[----:B------:R-:W-:-:S04]  /*99d0*/  FADD R3, R3, 0.0014968452742323279381 ;  /* 0x3ac431cb03037421 */ /* 0x000fc80000000000 */
[----:B------:R-:W-:-:S04]  /*99e0*/  FADD R3, R3, -0.99999886751174926758 ;  /* 0xbf7fffed03037421 */ /* 0x000fc80000000000 */
[----:B------:R-:W-:-:S04]  /*99f0*/  FADD R3, R3, +INF ;  /* 0x7f80000003037421 */ /* 0x000fc80000000000 */
[----:B------:R-:W-:-:S04]  /*9a00*/  FFMA R3, R0, 10.911238670349121094, R3 ;  /* 0x412e946f00037823 */ /* 0x000fc80000000003 */
[----:B------:R-:W-:-:S04]  /*9a10*/  FADD R3, R3, -0.0016100065549835562706 ;  /* 0xbad306db03037421 */ /* 0x000fc80000000000 */
[----:B------:R-:W-:-:S04]  /*9a20*/  FADD R3, R3, 0.99999868869781494141 ;  /* 0x3f7fffea03037421 */ /* 0x000fc80000000000 */
[----:B------:R-:W-:-:S04]  /*9a30*/  FADD R3, R3, +INF ;  /* 0x7f80000003037421 */ /* 0x000fc80000000000 */
[----:B------:R-:W-:-:S04]  /*9a40*/  FFMA R3, R0, 10.9135894775390625, R3 ;  /* 0x412e9e1000037823 */ /* 0x000fc80000000003 */
[----:B------:R-:W-:-:S04]  /*9a50*/  FADD R3, R3, 0.0016010976396501064301 ;  /* 0x3ad1dbec03037421 */ /* 0x000fc80000000000 */
[----:B------:R-:W-:-:S04]  /*9a60*/  FADD R3, R3, -0.99999868869781494141 ;  /* 0xbf7fffea03037421 */ /* 0x000fc80000000000 */
[----:B------:R-:W-:-:S04]  /*9a70*/  FADD R3, R3, +INF ;  /* 0x7f80000003037421 */ /* 0x000fc80000000000 */
[----:B------:R-:W-:-:S04]  /*9a80*/  FFMA R3, R0, 10.915937423706054688, R3 ;  /* 0x412ea7ae00037823 */ /* 0x000fc80000000003 */
[----:B------:R-:W-:-:S04]  /*9a90*/  FADD R3, R3, -0.0015921887243166565895 ;  /* 0xbad0b0fd03037421 */ /* 0x000fc80000000000 */
[----:B------:R-:W-:-:S04]  /*9aa0*/  FADD R3, R3, 0.9999987483024597168 ;  /* 0x3f7fffeb03037421 */ /* 0x000fc80000000000 */
[----:B------:R-:W-:-:S04]  /*9ab0*/  FADD R3, R3, +INF ;  /* 0x7f80000003037421 */ /* 0x000fc80000000000 */
[----:B------:R-:W-:-:S04]  /*9ac0*/  FFMA R3, R0, 10.91828155517578125, R3 ;  /* 0x412eb14800037823 */ /* 0x000fc80000000003 */
[----:B------:R-:W-:-:S04]  /*9ad0*/  FADD R3, R3, 0.001583279808983206749 ;  /* 0x3acf860e03037421 */ /* 0x000fc80000000000 */
[----:B------:R-:W-:-:S04]  /*9ae0*/  FADD R3, R3, -0.9999987483024597168 ;  /* 0xbf7fffeb03037421 */ /* 0x000fc80000000000 */
[----:B------:R-:W-:-:S04]  /*9af0*/  FADD R3, R3, +INF ;  /* 0x7f80000003037421 */ /* 0x000fc80000000000 */
[----:B------:R-:W-:-:S04]  /*9b00*/  FFMA R3, R0, 10.920621871948242188, R3 ;  /* 0x412ebade00037823 */ /* 0x000fc80000000003 */
[----:B------:R-:W-:-:S04]  /*9b10*/  FADD R3, R3, -0.0015743710100650787354 ;  /* 0xbace5b2003037421 */ /* 0x000fc80000000000 */
[----:B------:R-:W-:-:S04]  /*9b20*/  FADD R3, R3, 0.9999987483024597168 ;  /* 0x3f7fffeb03037421 */ /* 0x000fc80000000000 */
[----:B------:R-:W-:-:S04]  /*9b30*/  FADD R3, R3, +INF ;  /* 0x7f80000003037421 */ /* 0x000fc80000000000 */
[----:B------:R-:W-:-:S04]  /*9b40*/  FFMA R3, R0, 10.9229583740234375, R3 ;  /* 0x412ec47000037823 */ /* 0x000fc80000000003 */
[----:B------:R-:W-:-:S04]  /*9b50*/  FADD R3, R3, 0.0015654620947316288948 ;  /* 0x3acd303103037421 */ /* 0x000fc80000000000 */
[----:B------:R-:W-:-:S04]  /*9b60*/  FADD R3, R3, -0.9999987483024597168 ;  /* 0xbf7fffeb03037421 */ /* 0x000fc80000000000 */
[----:B------:R-:W-:-:S04]  /*9b70*/  FADD R3, R3, +INF ;  /* 0x7f80000003037421 */ /* 0x000fc80000000000 */
[----:B------:R-:W-:-:S04]  /*9b80*/  FFMA R3, R0, 10.925290107727050781, R3 ;  /* 0x412ecdfd00037823 */ /* 0x000fc80000000003 */
[----:B------:R-:W-:-:S04]  /*9b90*/  FADD R3, R3, -0.0015565531793981790543 ;  /* 0xbacc054203037421 */ /* 0x000fc80000000000 */
[----:B------:R-:W-:-:S04]  /*9ba0*/  FADD R3, R3, 0.99999880790710449219 ;  /* 0x3f7fffec03037421 */ /* 0x000fc80000000000 */
[----:B------:R-:W-:-:S04]  /*9bb0*/  FADD R3, R3, +INF ;  /* 0x7f80000003037421 */ /* 0x000fc80000000000 */
[----:B------:R-:W-:-:S04]  /*9bc0*/  FFMA R3, R0, 10.927618980407714844, R3 ;  /* 0x412ed78700037823 */ /* 0x000fc80000000003 */
[----:B------:R-:W-:-:S04]  /*9bd0*/  FADD R3, R3, 0.0015476442640647292137 ;  /* 0x3acada5303037421 */ /* 0x000fc80000000000 */
[----:B------:R-:W-:-:S04]  /*9be0*/  FADD R3, R3, -0.99999880790710449219 ;  /* 0xbf7fffec03037421 */ /* 0x000fc80000000000 */
[----:B------:R-:W-:-:S04]  /*9bf0*/  FADD R3, R3, +INF ;  /* 0x7f80000003037421 */ /* 0x000fc80000000000 */
[----:B------:R-:W-:-:S04]  /*9c00*/  FFMA R3, R0, 10.929944038391113281, R3 ;  /* 0x412ee10d00037823 */ /* 0x000fc80000000003 */
[----:B------:R-:W-:-:S04]  /*9c10*/  FADD R3, R3, -0.0015387353487312793732 ;  /* 0xbac9af6403037421 */ /* 0x000fc80000000000 */
[----:B------:R-:W-:-:S04]  /*9c20*/  FADD R3, R3, 0.99999880790710449219 ;  /* 0x3f7fffec03037421 */ /* 0x000fc80000000000 */
[----:B------:R-:W-:-:S04]  /*9c30*/  FADD R3, R3, +INF ;  /* 0x7f80000003037421 */ /* 0x000fc80000000000 */
[----:B------:R-:W-:-:S04]  /*9c40*/  FFMA R3, R0, 10.9322662353515625, R3 ;  /* 0x412eea9000037823 */ /* 0x000fc80000000003 */
[----:B------:R-:W-:-:S04]  /*9c50*/  FADD R3, R3, 0.0015298264333978295326 ;  /* 0x3ac8847503037421 */ /* 0x000fc80000000000 */
[----:B------:R-:W-:-:S04]  /*9c60*/  FADD R3, R3, -0.99999880790710449219 ;  /* 0xbf7fffec03037421 */ /* 0x000fc80000000000 */
[----:B------:R-:W-:-:S04]  /*9c70*/  FADD R3, R3, +INF ;  /* 0x7f80000003037421 */ /* 0x000fc80000000000 */
[----:B------:R-:W-:-:S04]  /*9c80*/  FFMA R3, R0, 10.934583663940429688, R3 ;  /* 0x412ef40e00037823 */ /* 0x000fc80000000003 */
[----:B------:R-:W-:-:S04]  /*9c90*/  FADD R3, R3, -0.0015209175180643796921 ;  /* 0xbac7598603037421 */ /* 0x000fc80000000000 */
[----:B------:R-:W-:-:S04]  /*9ca0*/  FADD R3, R3, 0.99999886751174926758 ;  /* 0x3f7fffed03037421 */ /* 0x000fc80000000000 */
[----:B------:R-:W-:-:S04]  /*9cb0*/  FADD R3, R3, +INF ;  /* 0x7f80000003037421 */ /* 0x000fc80000000000 */
[----:B------:R-:W-:-:S04]  /*9cc0*/  FFMA R3, R0, 10.93689727783203125, R3 ;  /* 0x412efd8800037823 */ /* 0x000fc80000000003 */
[----:B------:R-:W-:-:S04]  /*9cd0*/  FADD R3, R3, 0.0016340787988156080246 ;  /* 0x3ad62e9603037421 */ /* 0x000fc80000000000 */
[----:B------:R-:W-:-:S04]  /*9ce0*/  FADD R3, R3, -0.99999868869781494141 ;  /* 0xbf7fffea03037421 */ /* 0x000fc80000000000 */
[----:B------:R-:W-:-:S04]  /*9cf0*/  FADD R3, R3, +INF ;  /* 0x7f80000003037421 */ /* 0x000fc80000000000 */
[----:B------:R-:W-:-:S04]  /*9d00*/  FFMA R3, R0, 10.939207077026367188, R3 ;  /* 0x412f06fe00037823 */ /* 0x000fc80000000003 */
[----:B------:R-:W-:-:S04]  /*9d10*/  FADD R3, R3, -0.0016251698834821581841 ;  /* 0xbad503a703037421 */ /* 0x000fc80000000000 */
[----:B------:R-:W-:-:S04]  /*9d20*/  FADD R3, R3, 0.99999868869781494141 ;  /* 0x3f7fffea03037421 */ /* 0x000fc80000000000 */
[----:B------:R-:W-:-:S04]  /*9d30*/  FADD R3, R3, +INF ;  /* 0x7f80000003037421 */ /* 0x000fc80000000000 */
[----:B------:R-:W-:-:S04]  /*9d40*/  FFMA R3, R0, 10.941514015197753906, R3 ;  /* 0x412f107100037823 */ /* 0x000fc80000000003 */
[----:B------:R-:W-:-:S04]  /*9d50*/  FADD R3, R3, 0.0016162610845640301704 ;  /* 0x3ad3d8b903037421 */ /* 0x000fc80000000000 */
[----:B------:R-:W-:-:S04]  /*9d60*/  FADD R3, R3, -0.99999868869781494141 ;  /* 0xbf7fffea03037421 */ /* 0x000fc80000000000 */
[----:B------:R-:W-:-:S04]  /*9d70*/  FADD R3, R3, +INF ;  /* 0x7f80000003037421 */ /* 0x000fc80000000000 */
[----:B------:R-:W-:-:S04]  /*9d80*/  FFMA R3, R0, 10.943816184997558594, R3 ;  /* 0x412f19df00037823 */ /* 0x000fc80000000003 */
[----:B------:R-:W-:-:S04]  /*9d90*/  FADD R3, R3, -0.0016073521692305803299 ;  /* 0xbad2adca03037421 */ /* 0x000fc80000000000 */
[----:B------:R-:W-:-:S04]  /*9da0*/  FADD R3, R3, 0.99999868869781494141 ;  /* 0x3f7fffea03037421 */ /* 0x000fc80000000000 */
[----:B------:R-:W-:-:S04]  /*9db0*/  FADD R3, R3, +INF ;  /* 0x7f80000003037421 */ /* 0x000fc80000000000 */
[----:B------:R-:W-:-:S04]  /*9dc0*/  FFMA R3, R0, 10.946115493774414062, R3 ;  /* 0x412f234a00037823 */ /* 0x000fc80000000003 */
[----:B------:R-:W-:-:S04]  /*9dd0*/  FADD R3, R3, 0.0015984432538971304893 ;  /* 0x3ad182db03037421 */ /* 0x000fc80000000000 */
[----:B------:R-:W-:-:S04]  /*9de0*/  FADD R3, R3, -0.9999987483024597168 ;  /* 0xbf7fffeb03037421 */ /* 0x000fc80000000000 */
[----:B------:R-:W-:-:S04]  /*9df0*/  FADD R3, R3, +INF ;  /* 0x7f80000003037421 */ /* 0x000fc80000000000 */
[----:B------:R-:W-:-:S04]  /*9e00*/  FFMA R3, R0, 10.948410987854003906, R3 ;  /* 0x412f2cb100037823 */ /* 0x000fc80000000003 */
[----:B------:R-:W-:-:S04]  /*9e10*/  FADD R3, R3, -0.0015895343385636806488 ;  /* 0xbad057ec03037421 */ /* 0x000fc80000000000 */
[----:B------:R-:W-:-:S04]  /*9e20*/  FADD R3, R3, 0.9999987483024597168 ;  /* 0x3f7fffeb03037421 */ /* 0x000fc80000000000 */
[----:B------:R-:W-:-:S04]  /*9e30*/  FADD R3, R3, +INF ;  /* 0x7f80000003037421 */ /* 0x000fc80000000000 */
[----:B------:R-:W-:-:S04]  /*9e40*/  FFMA R3, R0, 10.950702667236328125, R3 ;  /* 0x412f361400037823 */ /* 0x000fc80000000003 */
[----:B------:R-:W-:-:S04]  /*9e50*/  FADD R3, R3, 0.0015806254232302308083 ;  /* 0x3acf2cfd03037421 */ /* 0x000fc80000000000 */
[----:B------:R-:W-:-:S04]  /*9e60*/  FADD R3, R3, -0.9999987483024597168 ;  /* 0xbf7fffeb03037421 */ /* 0x000fc80000000000 */
[----:B------:R-:W-:-:S04]  /*9e70*/  FADD R3, R3, +INF ;  /* 0x7f80000003037421 */ /* 0x000fc80000000000 */
[----:B------:R-:W-:-:S04]  /*9e80*/  FFMA R3, R0, 10.952991485595703125, R3 ;  /* 0x412f3f7400037823 */ /* 0x000fc80000000003 */
[----:B------:R-:W-:-:S04]  /*9e90*/  FADD R3, R3, -0.0015717165078967809677 ;  /* 0xbace020e03037421 */ /* 0x000fc80000000000 */
[----:B------:R-:W-:-:S04]  /*9ea0*/  FADD R3, R3, 0.9999987483024597168 ;  /* 0x3f7fffeb03037421 */ /* 0x000fc80000000000 */
[----:B------:R-:W-:-:S04]  /*9eb0*/  FADD R3, R3, +INF ;  /* 0x7f80000003037421 */ /* 0x000fc80000000000 */
[----:B------:R-:W-:-:S04]  /*9ec0*/  FFMA R3, R0, 10.955275535583496094, R3 ;  /* 0x412f48cf00037823 */ /* 0x000fc80000000003 */
[----:B------:R-:W-:-:S04]  /*9ed0*/  FADD R3, R3, 0.0015628075925633311272 ;  /* 0x3accd71f03037421 */ /* 0x000fc80000000000 */
[----:B------:R-:W-:-:S04]  /*9ee0*/  FADD R3, R3, -0.99999880790710449219 ;  /* 0xbf7fffec03037421 */ /* 0x000fc80000000000 */
[----:B------:R-:W-:-:S04]  /*9ef0*/  FADD R3, R3, +INF ;  /* 0x7f80000003037421 */ /* 0x000fc80000000000 */
[----:B------:R-:W-:-:S04]  /*9f00*/  FFMA R3, R0, 10.957556724548339844, R3 ;  /* 0x412f522700037823 */ /* 0x000fc80000000003 */
[----:B------:R-:W-:-:S04]  /*9f10*/  FADD R3, R3, -0.0015538987936452031136 ;  /* 0xbacbac3103037421 */ /* 0x000fc80000000000 */
[----:B------:R-:W-:-:S04]  /*9f20*/  FADD R3, R3, 0.99999880790710449219 ;  /* 0x3f7fffec03037421 */ /* 0x000fc80000000000 */
[----:B------:R-:W-:-:S04]  /*9f30*/  FADD R3, R3, +INF ;  /* 0x7f80000003037421 */ /* 0x000fc80000000000 */
[----:B------:R-:W-:-:S04]  /*9f40*/  FFMA R3, R0, 10.959834098815917969, R3 ;  /* 0x412f5b7b00037823 */ /* 0x000fc80000000003 */
[----:B------:R-:W-:-:S04]  /*9f50*/  FADD R3, R3, 0.0016670599579811096191 ;  /* 0x3ada814003037421 */ /* 0x000fc80000000000 */
[----:B------:R-:W-:-:S04]  /*9f60*/  FADD R3, R3, -0.99999862909317016602 ;  /* 0xbf7fffe903037421 */ /* 0x000fc80000000000 */
[----:B------:R-:W-:-:S04]  /*9f70*/  FADD R3, R3, +INF ;  /* 0x7f80000003037421 */ /* 0x000fc80000000000 */
[----:B------:R-:W-:-:S04]  /*9f80*/  FFMA R3, R0, 10.962107658386230469, R3 ;  /* 0x412f64cb00037823 */ /* 0x000fc80000000003 */
[----:B------:R-:W-:-:S04]  /*9f90*/  FADD R3, R3, -0.0016581510426476597786 ;  /* 0xbad9565103037421 */ /* 0x000fc80000000000 */
[----:B------:R-:W-:-:S04]  /*9fa0*/  FADD R3, R3, 0.99999862909317016602 ;  /* 0x3f7fffe903037421 */ /* 0x000fc80000000000 */
[----:B------:R-:W-:-:S04]  /*9fb0*/  FADD R3, R3, +INF ;  /* 0x7f80000003037421 */ /* 0x000fc80000000000 */
[----:B------:R-:W-:-:S04]  /*9fc0*/  FFMA R3, R0, 10.96437835693359375, R3 ;  /* 0x412f6e1800037823 */ /* 0x000fc80000000003 */
[----:B------:R-:W-:-:S04]  /*9fd0*/  FADD R3, R3, 0.001649242243729531765 ;  /* 0x3ad82b6303037421 */ /* 0x000fc80000000000 */
[----:B------:R-:W-:-:S04]  /*9fe0*/  FADD R3, R3, -0.99999862909317016602 ;  /* 0xbf7fffe903037421 */ /* 0x000fc80000000000 */
[----:B------:R-:W-:-:S04]  /*9ff0*/  FADD R3, R3, +INF ;  /* 0x7f80000003037421 */ /* 0x000fc80000000000 */
[----:B------:R-:W-:-:S04]  /*a000*/  FFMA R3, R0, 10.966644287109375, R3 ;  /* 0x412f776000037823 */ /* 0x000fc80000000003 */
[----:B------:R-:W-:-:S04]  /*a010*/  FADD R3, R3, -0.0016403333283960819244 ;  /* 0xbad7007403037421 */ /* 0x000fc80000000000 */
[----:B------:R-:W-:-:S04]  /*a020*/  FADD R3, R3, 0.99999862909317016602 ;  /* 0x3f7fffe903037421 */ /* 0x000fc80000000000 */
[----:B------:R-:W-:-:S04]  /*a030*/  FADD R3, R3, +INF ;  /* 0x7f80000003037421 */ /* 0x000fc80000000000 */
[----:B------:R-:W-:-:S04]  /*a040*/  FFMA R3, R0, 10.968907356262207031, R3 ;  /* 0x412f80a500037823 */ /* 0x000fc80000000003 */
[----:B------:R-:W-:-:S04]  /*a050*/  FADD R3, R3, 0.0016314244130626320839 ;  /* 0x3ad5d58503037421 */ /* 0x000fc80000000000 */
[----:B------:R-:W-:-:S04]  /*a060*/  FADD R3, R3, -0.99999868869781494141 ;  /* 0xbf7fffea03037421 */ /* 0x000fc80000000000 */
[----:B------:R-:W-:-:S04]  /*a070*/  FADD R3, R3, +INF ;  /* 0x7f80000003037421 */ /* 0x000fc80000000000 */
[----:B------:R-:W-:-:S04]  /*a080*/  FFMA R3, R0, 10.971166610717773438, R3 ;  /* 0x412f89e600037823 */ /* 0x000fc80000000003 */
[----:B------:R-:W-:-:S04]  /*a090*/  FADD R3, R3, -0.0016225154977291822433 ;  /* 0xbad4aa9603037421 */ /* 0x000fc80000000000 */
[----:B------:R-:W-:-:S04]  /*a0a0*/  FADD R3, R3, 0.99999868869781494141 ;  /* 0x3f7fffea03037421 */ /* 0x000fc80000000000 */
[----:B------:R-:W-:-:S04]  /*a0b0*/  FADD R3, R3, +INF ;  /* 0x7f80000003037421 */ /* 0x000fc80000000000 */
[----:B------:R-:W-:-:S04]  /*a0c0*/  FFMA R3, R0, 10.973423004150390625, R3 ;  /* 0x412f932400037823 */ /* 0x000fc80000000003 */
[----:B------:R-:W-:-:S04]  /*a0d0*/  FADD R3, R3, 0.0016136065823957324028 ;  /* 0x3ad37fa703037421 */ /* 0x000fc80000000000 */
[----:B------:R-:W-:-:S04]  /*a0e0*/  FADD R3, R3, -0.99999868869781494141 ;  /* 0xbf7fffea03037421 */ /* 0x000fc80000000000 */
[----:B------:R-:W-:-:S04]  /*a0f0*/  FADD R3, R3, +INF ;  /* 0x7f80000003037421 */ /* 0x000fc80000000000 */
[----:B------:R-:W-:-:S04]  /*a100*/  FFMA R3, R0, 10.975675582885742188, R3 ;  /* 0x412f9c5e00037823 */ /* 0x000fc80000000003 */
[----:B------:R-:W-:-:S04]  /*a110*/  FADD R3, R3, -0.0016046976670622825623 ;  /* 0xbad254b803037421 */ /* 0x000fc80000000000 */
[----:B------:R-:W-:-:S04]  /*a120*/  FADD R3, R3, 0.99999868869781494141 ;  /* 0x3f7fffea03037421 */ /* 0x000fc80000000000 */
[----:B------:R-:W-:-:S04]  /*a130*/  FADD R3, R3, +INF ;  /* 0x7f80000003037421 */ /* 0x000fc80000000000 */
[----:B------:R-:W-:-:S04]  /*a140*/  FFMA R3, R0, 10.977924346923828125, R3 ;  /* 0x412fa59400037823 */ /* 0x000fc80000000003 */
[----:B------:R-:W-:-:S04]  /*a150*/  FADD R3, R3, 0.0015957887517288327217 ;  /* 0x3ad129c903037421 */ /* 0x000fc80000000000 */
[----:B------:R-:W-:-:S04]  /*a160*/  FADD R3, R3, -0.9999987483024597168 ;  /* 0xbf7fffeb03037421 */ /* 0x000fc80000000000 */
[----:B------:R-:W-:-:S04]  /*a170*/  FADD R3, R3, +INF ;  /* 0x7f80000003037421 */ /* 0x000fc80000000000 */
[----:B------:R-:W-:-:S04]  /*a180*/  FFMA R3, R0, 10.980170249938964844, R3 ;  /* 0x412faec700037823 */ /* 0x000fc80000000003 */
[----:B------:R-:W-:-:S04]  /*a190*/  FADD R3, R3, -0.0015868799528107047081 ;  /* 0xbacffedb03037421 */ /* 0x000fc80000000000 */
[----:B------:R-:W-:-:S04]  /*a1a0*/  FADD R3, R3, 0.9999987483024597168 ;  /* 0x3f7fffeb03037421 */ /* 0x000fc80000000000 */
[----:B------:R-:W-:-:S04]  /*a1b0*/  FADD R3, R3, +INF ;  /* 0x7f80000003037421 */ /* 0x000fc80000000000 */
[----:B------:R-:W-:-:S04]  /*a1c0*/  FFMA R3, R0, 10.982412338256835938, R3 ;  /* 0x412fb7f600037823 */ /* 0x000fc80000000003 */
[----:B------:R-:W-:-:S04]  /*a1d0*/  FADD R3, R3, 0.0015779710374772548676 ;  /* 0x3aced3ec03037421 */ /* 0x000fc80000000000 */
[----:B------:R-:W-:-:S04]  /*a1e0*/  FADD R3, R3, -0.9999987483024597168 ;  /* 0xbf7fffeb03037421 */ /* 0x000fc80000000000 */
[----:B------:R-:W-:-:S04]  /*a1f0*/  FADD R3, R3, +INF ;  /* 0x7f80000003037421 */ /* 0x000fc80000000000 */
[----:B------:R-:W-:-:S04]  /*a200*/  FFMA R3, R0, 10.984650611877441406, R3 ;  /* 0x412fc12100037823 */ /* 0x000fc80000000003 */
[----:B------:R-:W-:-:S04]  /*a210*/  FADD R3, R3, -0.0016911323182284832001 ;  /* 0xbadda8fc03037421 */ /* 0x000fc80000000000 */
[----:B------:R-:W-:-:S04]  /*a220*/  FADD R3, R3, 0.99999856948852539062 ;  /* 0x3f7fffe803037421 */ /* 0x000fc80000000000 */
[----:B------:R-:W-:-:S04]  /*a230*/  FADD R3, R3, +INF ;  /* 0x7f80000003037421 */ /* 0x000fc80000000000 */
[----:B------:R-:W-:-:S04]  /*a240*/  FFMA R3, R0, 10.98688507080078125, R3 ;  /* 0x412fca4800037823 */ /* 0x000fc80000000003 */
[----:B------:R-:W-:-:S04]  /*a250*/  FADD R3, R3, 0.0016822234028950333595 ;  /* 0x3adc7e0d03037421 */ /* 0x000fc80000000000 */
[----:B------:R-:W-:-:S04]  /*a260*/  FADD R3, R3, -0.99999856948852539062 ;  /* 0xbf7fffe803037421 */ /* 0x000fc80000000000 */
[----:B------:R-:W-:-:S04]  /*a270*/  FADD R3, R3, +INF ;  /* 0x7f80000003037421 */ /* 0x000fc80000000000 */
[----:B------:R-:W-:-:S04]  /*a280*/  FFMA R3, R0, 10.989116668701171875, R3 ;  /* 0x412fd36c00037823 */ /* 0x000fc80000000003 */
[----:B------:R-:W-:-:S04]  /*a290*/  FADD R3, R3, -0.001673314487561583519 ;  /* 0xbadb531e03037421 */ /* 0x000fc80000000000 */
[----:B------:R-:W-:-:S04]  /*a2a0*/  FADD R3, R3, 0.99999862909317016602 ;  /* 0x3f7fffe903037421 */ /* 0x000fc80000000000 */
[----:B------:R-:W-:-:S04]  /*a2b0*/  FADD R3, R3, +INF ;  /* 0x7f80000003037421 */ /* 0x000fc80000000000 */
[----:B------:R-:W-:-:S04]  /*a2c0*/  FFMA R3, R0, 10.991345405578613281, R3 ;  /* 0x412fdc8d00037823 */ /* 0x000fc80000000003 */
[----:B------:R-:W-:-:S04]  /*a2d0*/  FADD R3, R3, 0.0016644055722281336784 ;  /* 0x3ada282f03037421 */ /* 0x000fc80000000000 */
[----:B------:R-:W-:-:S04]  /*a2e0*/  FADD R3, R3, -0.99999862909317016602 ;  /* 0xbf7fffe903037421 */ /* 0x000fc80000000000 */
[----:B------:R-:W-:-:S04]  /*a2f0*/  FADD R3, R3, +INF ;  /* 0x7f80000003037421 */ /* 0x000fc80000000000 */
[----:B------:R-:W-:-:S04]  /*a300*/  FFMA R3, R0, 10.993569374084472656, R3 ;  /* 0x412fe5a900037823 */ /* 0x000fc80000000003 */
[----:B------:R-:W-:-:S04]  /*a310*/  FADD R3, R3, -0.0016554966568946838379 ;  /* 0xbad8fd4003037421 */ /* 0x000fc80000000000 */
[----:B------:R-:W-:-:S04]  /*a320*/  FADD R3, R3, 0.99999862909317016602 ;  /* 0x3f7fffe903037421 */ /* 0x000fc80000000000 */
[----:B------:R-:W-:-:S04]  /*a330*/  FADD R3, R3, +INF ;  /* 0x7f80000003037421 */ /* 0x000fc80000000000 */
[----:B------:R-:W-:-:S04]  /*a340*/  FFMA R3, R0, 10.995790481567382812, R3 ;  /* 0x412feec200037823 */ /* 0x000fc80000000003 */
[----:B------:R-:W-:-:S04]  /*a350*/  FADD R3, R3, 0.0016465877415612339973 ;  /* 0x3ad7d25103037421 */ /* 0x000fc80000000000 */
[----:B------:R-:W-:-:S04]  /*a360*/  FADD R3, R3, -0.99999862909317016602 ;  /* 0xbf7fffe903037421 */ /* 0x000fc80000000000 */
[----:B------:R-:W-:-:S04]  /*a370*/  FADD R3, R3, +INF ;  /* 0x7f80000003037421 */ /* 0x000fc80000000000 */
[----:B------:R-:W-:-:S04]  /*a380*/  FFMA R3, R0, 10.99800872802734375, R3 ;  /* 0x412ff7d800037823 */ /* 0x000fc80000000003 */
[----:B------:R-:W-:-:S04]  /*a390*/  FADD R3, R3, -0.0017597490223124623299 ;  /* 0xbae6a76103037421 */ /* 0x000fc80000000000 */
[----:B------:R-:W-:-:S04]  /*a3a0*/  FADD R3, R3, 0.99999845027923583984 ;  /* 0x3f7fffe603037421 */ /* 0x000fc80000000000 */
[----:B------:R-:W-:-:S04]  /*a3b0*/  FADD R3, R3, +INF ;  /* 0x7f80000003037421 */ /* 0x000fc80000000000 */
[----:B------:R-:W-:-:S04]  /*a3c0*/  FFMA R3, R0, 11.000223159790039062, R3 ;  /* 0x413000ea00037823 */ /* 0x000fc80000000003 */
[----:B------:R-:W-:-:S04]  /*a3d0*/  FADD R3, R3, 0.0017508401069790124893 ;  /* 0x3ae57c7203037421 */ /* 0x000fc80000000000 */
[----:B------:R-:W-:-:S04]  /*a3e0*/  FADD R3, R3, -0.99999845027923583984 ;  /* 0xbf7fffe603037421 */ /* 0x000fc80000000000 */
[----:B------:R-:W-:-:S04]  /*a3f0*/  FADD R3, R3, +INF ;  /* 0x7f80000003037421 */ /* 0x000fc80000000000 */
[----:B------:R-:W-:-:S04]  /*a400*/  FFMA R3, R0, 11.00243377685546875, R3 ;  /* 0x413009f800037823 */ /* 0x000fc80000000003 */
[----:B------:R-:W-:-:S04]  /*a410*/  FADD R3, R3, -0.0017419311916455626488 ;  /* 0xbae4518303037421 */ /* 0x000fc80000000000 */
[----:B------:R-:W-:-:S04]  /*a420*/  FADD R3, R3, 0.99999850988388061523 ;  /* 0x3f7fffe703037421 */ /* 0x000fc80000000000 */
[----:B------:R-:W-:-:S04]  /*a430*/  FADD R3, R3, +INF ;  /* 0x7f80000003037421 */ /* 0x000fc80000000000 */
[----:B------:R-:W-:-:S04]  /*a440*/  FFMA R3, R0, 11.004641532897949219, R3 ;  /* 0x4130130300037823 */ /* 0x000fc80000000003 */
[----:B------:R-:W-:-:S04]  /*a450*/  FADD R3, R3, 0.0017330222763121128082 ;  /* 0x3ae3269403037421 */ /* 0x000fc80000000000 */
[----:B------:R-:W-:-:S04]  /*a460*/  FADD R3, R3, -0.99999850988388061523 ;  /* 0xbf7fffe703037421 */ /* 0x000fc80000000000 */
[----:B------:R-:W-:-:S04]  /*a470*/  FADD R3, R3, +INF ;  /* 0x7f80000003037421 */ /* 0x000fc80000000000 */
[----:B------:R-:W-:-:S04]  /*a480*/  FFMA R3, R0, 11.006846427917480469, R3 ;  /* 0x41301c0b00037823 */ /* 0x000fc80000000003 */
[----:B------:R-:W-:-:S04]  /*a490*/  FADD R3, R3, -0.0017241134773939847946 ;  /* 0xbae1fba603037421 */ /* 0x000fc80000000000 */
[----:B------:R-:W-:-:S04]  /*a4a0*/  FADD R3, R3, 0.99999850988388061523 ;  /* 0x3f7fffe703037421 */ /* 0x000fc80000000000 */
[----:B------:R-:W-:-:S04]  /*a4b0*/  FADD R3, R3, +INF ;  /* 0x7f80000003037421 */ /* 0x000fc80000000000 */
[----:B------:R-:W-:-:S04]  /*a4c0*/  FFMA R3, R0, 11.009046554565429688, R3 ;  /* 0x4130250e00037823 */ /* 0x000fc80000000003 */
[----:B------:R-:W-:-:S04]  /*a4d0*/  FADD R3, R3, 0.0017152045620605349541 ;  /* 0x3ae0d0b703037421 */ /* 0x000fc80000000000 */
[----:B------:R-:W-:-:S04]  /*a4e0*/  FADD R3, R3, -0.99999850988388061523 ;  /* 0xbf7fffe703037421 */ /* 0x000fc80000000000 */
[----:B------:R-:W-:-:S04]  /*a4f0*/  FADD R3, R3, +INF ;  /* 0x7f80000003037421 */ /* 0x000fc80000000000 */
[----:B------:R-:W-:-:S04]  /*a500*/  FFMA R3, R0, 11.011244773864746094, R3 ;  /* 0x41302e0f00037823 */ /* 0x000fc80000000003 */
[----:B------:R-:W-:-:S04]  /*a510*/  FADD R3, R3, -0.0017062956467270851135 ;  /* 0xbadfa5c803037421 */ /* 0x000fc80000000000 */
[----:B------:R-:W-:-:S04]  /*a520*/  FADD R3, R3, 0.99999856948852539062 ;  /* 0x3f7fffe803037421 */ /* 0x000fc80000000000 */
[----:B------:R-:W-:-:S04]  /*a530*/  FADD R3, R3, +INF ;  /* 0x7f80000003037421 */ /* 0x000fc80000000000 */
[----:B------:R-:W-:-:S04]  /*a540*/  FFMA R3, R0, 11.013439178466796875, R3 ;  /* 0x4130370c00037823 */ /* 0x000fc80000000003 */
[----:B------:R-:W-:-:S04]  /*a550*/  FADD R3, R3, 0.001697386731393635273 ;  /* 0x3ade7ad903037421 */ /* 0x000fc80000000000 */
[----:B------:R-:W-:-:S04]  /*a560*/  FADD R3, R3, -0.99999856948852539062 ;  /* 0xbf7fffe803037421 */ /* 0x000fc80000000000 */
[----:B------:R-:W-:-:S04]  /*a570*/  FADD R3, R3, +INF ;  /* 0x7f80000003037421 */ /* 0x000fc80000000000 */
[----:B------:R-:W-:-:S04]  /*a580*/  FFMA R3, R0, 11.015629768371582031, R3 ;  /* 0x4130400500037823 */ /* 0x000fc80000000003 */
[----:B------:R-:W-:-:S04]  /*a590*/  FADD R3, R3, -0.0016884778160601854324 ;  /* 0xbadd4fea03037421 */ /* 0x000fc80000000000 */
[----:B------:R-:W-:-:S04]  /*a5a0*/  FADD R3, R3, 0.99999856948852539062 ;  /* 0x3f7fffe803037421 */ /* 0x000fc80000000000 */
[----:B------:R-:W-:-:S04]  /*a5b0*/  FADD R3, R3, +INF ;  /* 0x7f80000003037421 */ /* 0x000fc80000000000 */
[----:B------:R-:W-:-:S04]  /*a5c0*/  FFMA R3, R0, 11.017817497253417969, R3 ;  /* 0x413048fb00037823 */ /* 0x000fc80000000003 */
[----:B------:R-:W-:-:S04]  /*a5d0*/  FADD R3, R3, 0.0016795689007267355919 ;  /* 0x3adc24fb03037421 */ /* 0x000fc80000000000 */
[----:B------:R-:W-:-:S04]  /*a5e0*/  FADD R3, R3, -0.99999856948852539062 ;  /* 0xbf7fffe803037421 */ /* 0x000fc80000000000 */
[----:B------:R-:W-:-:S04]  /*a5f0*/  FADD R3, R3, +INF ;  /* 0x7f80000003037421 */ /* 0x000fc80000000000 */
[----:B------:R-:W-:-:S04]  /*a600*/  FFMA R3, R0, 11.020001411437988281, R3 ;  /* 0x413051ed00037823 */ /* 0x000fc80000000003 */
[----:B------:R-:W-:-:S04]  /*a610*/  FADD R3, R3, -0.0016706599853932857513 ;  /* 0xbadafa0c03037421 */ /* 0x000fc80000000000 */
[----:B------:R-:W-:-:S04]  /*a620*/  FADD R3, R3, 0.99999862909317016602 ;  /* 0x3f7fffe903037421 */ /* 0x000fc80000000000 */
[----:B------:R-:W-:-:S04]  /*a630*/  FADD R3, R3, +INF ;  /* 0x7f80000003037421 */ /* 0x000fc80000000000 */
[----:B------:R-:W-:-:S04]  /*a640*/  FFMA R3, R0, 11.022182464599609375, R3 ;  /* 0x41305adc00037823 */ /* 0x000fc80000000003 */
[----:B------:R-:W-:-:S04]  /*a650*/  FADD R3, R3, 0.0016617511864751577377 ;  /* 0x3ad9cf1e03037421 */ /* 0x000fc80000000000 */
[----:B------:R-:W-:-:S04]  /*a660*/  FADD R3, R3, -0.99999862909317016602 ;  /* 0xbf7fffe903037421 */ /* 0x000fc80000000000 */
[----:B------:R-:W-:-:S04]  /*a670*/  FADD R3, R3, +INF ;  /* 0x7f80000003037421 */ /* 0x000fc80000000000 */
[----:B------:R-:W-:-:S04]  /*a680*/  FFMA R3, R0, 11.024359703063964844, R3 ;  /* 0x413063c700037823 */ /* 0x000fc80000000003 */
[----:B------:R-:W-:-:S04]  /*a690*/  FADD R3, R3, -0.0016528422711417078972 ;  /* 0xbad8a42f03037421 */ /* 0x000fc80000000000 */
[----:B------:R-:W-:-:S04]  /*a6a0*/  FADD R3, R3, 0.99999862909317016602 ;  /* 0x3f7fffe903037421 */ /* 0x000fc80000000000 */
[----:B------:R-:W-:-:S04]  /*a6b0*/  FADD R3, R3, +INF ;  /* 0x7f80000003037421 */ /* 0x000fc80000000000 */
[----:B------:R-:W-:-:S04]  /*a6c0*/  FFMA R3, R0, 11.026534080505371094, R3 ;  /* 0x41306caf00037823 */ /* 0x000fc80000000003 */
[----:B------:R-:W-:-:S04]  /*a6d0*/  FADD R3, R3, 0.0016439333558082580566 ;  /* 0x3ad7794003037421 */ /* 0x000fc80000000000 */
[----:B------:R-:W-:-:S04]  /*a6e0*/  FADD R3, R3, -0.99999862909317016602 ;  /* 0xbf7fffe903037421 */ /* 0x000fc80000000000 */
[----:B------:R-:W-:-:S04]  /*a6f0*/  FADD R3, R3, +INF ;  /* 0x7f80000003037421 */ /* 0x000fc80000000000 */
[----:B------:R-:W-:-:S04]  /*a700*/  FFMA R3, R0, 11.028705596923828125, R3 ;  /* 0x4130759400037823 */ /* 0x000fc80000000003 */
[----:B------:R-:W-:-:S04]  /*a710*/  FADD R3, R3, -0.0016350244404748082161 ;  /* 0xbad64e5103037421 */ /* 0x000fc80000000000 */
[----:B------:R-:W-:-:S04]  /*a720*/  FADD R3, R3, 0.99999868869781494141 ;  /* 0x3f7fffea03037421 */ /* 0x000fc80000000000 */
[----:B------:R-:W-:-:S04]  /*a730*/  FADD R3, R3, +INF ;  /* 0x7f80000003037421 */ /* 0x000fc80000000000 */
[----:B------:R-:W-:-:S04]  /*a740*/  FFMA R3, R0, 11.030873298645019531, R3 ;  /* 0x41307e7500037823 */ /* 0x000fc80000000003 */
[----:B------:R-:W-:-:S04]  /*a750*/  FADD R3, R3, 0.0016261155251413583755 ;  /* 0x3ad5236203037421 */ /* 0x000fc80000000000 */
[----:B------:R-:W-:-:S04]  /*a760*/  FADD R3, R3, -0.99999868869781494141 ;  /* 0xbf7fffea03037421 */ /* 0x000fc80000000000 */
[----:B------:R-:W-:-:S04]  /*a770*/  FADD R3, R3, +INF ;  /* 0x7f80000003037421 */ /* 0x000fc80000000000 */
[----:B------:R-:W-:-:S04]  /*a780*/  FFMA R3, R0, 11.033038139343261719, R3 ;  /* 0x4130875300037823 */ /* 0x000fc80000000003 */
[----:B------:R-:W-:-:S04]  /*a790*/  FADD R3, R3, -0.001617206609807908535 ;  /* 0xbad3f87303037421 */ /* 0x000fc80000000000 */
[----:B------:R-:W-:-:S04]  /*a7a0*/  FADD R3, R3, 0.99999868869781494141 ;  /* 0x3f7fffea03037421 */ /* 0x000fc80000000000 */
[----:B------:R-:W-:-:S04]  /*a7b0*/  FADD R3, R3, +INF ;  /* 0x7f80000003037421 */ /* 0x000fc80000000000 */
[----:B------:R-:W-:-:S04]  /*a7c0*/  FFMA R3, R0, 11.035199165344238281, R3 ;  /* 0x4130902d00037823 */ /* 0x000fc80000000003 */
[----:B------:R-:W-:-:S04]  /*a7d0*/  FADD R3, R3, 0.0016082978108897805214 ;  /* 0x3ad2cd8503037421 */ /* 0x000fc80000000000 */
[----:B------:R-:W-:-:S04]  /*a7e0*/  FADD R3, R3, -0.99999868869781494141 ;  /* 0xbf7fffea03037421 */ /* 0x000fc80000000000 */
[----:B------:R-:W-:-:S04]  /*a7f0*/  FADD R3, R3, +INF ;  /* 0x7f80000003037421 */ /* 0x000fc80000000000 */
[----:B------:R-:W-:-:S04]  /*a800*/  FFMA R3, R0, 11.037357330322265625, R3 ;  /* 0x4130990400037823 */ /* 0x000fc80000000003 */
[----:B------:R-:W-:-:S04]  /*a810*/  FADD R3, R3, -0.0015993888955563306808 ;  /* 0xbad1a29603037421 */ /* 0x000fc80000000000 */
[----:B------:R-:W-:-:S04]  /*a820*/  FADD R3, R3, 0.9999987483024597168 ;  /* 0x3f7fffeb03037421 */ /* 0x000fc80000000000 */
[----:B------:R-:W-:-:S04]  /*a830*/  FADD R3, R3, +INF ;  /* 0x7f80000003037421 */ /* 0x000fc80000000000 */
[----:B------:R-:W-:-:S04]  /*a840*/  FFMA R3, R0, 11.03951263427734375, R3 ;  /* 0x4130a1d800037823 */ /* 0x000fc80000000003 */
[----:B------:R-:W-:-:S04]  /*a850*/  FADD R3, R3, 0.0015904799802228808403 ;  /* 0x3ad077a703037421 */ /* 0x000fc80000000000 */
[----:B------:R-:W-:-:S04]  /*a860*/  FADD R3, R3, -0.9999987483024597168 ;  /* 0xbf7fffeb03037421 */ /* 0x000fc80000000000 */
[----:B------:R-:W-:-:S04]  /*a870*/  FADD R3, R3, +INF ;  /* 0x7f80000003037421 */ /* 0x000fc80000000000 */
[----:B------:R-:W-:-:S04]  /*a880*/  FFMA R3, R0, 11.04166412353515625, R3 ;  /* 0x4130aaa800037823 */ /* 0x000fc80000000003 */
[----:B------:R-:W-:-:S04]  /*a890*/  FADD R3, R3, -0.001825711340643465519 ;  /* 0xbaef4cb503037421 */ /* 0x000fc80000000000 */
[----:B------:R-:W-:-:S04]  /*a8a0*/  FADD R3, R3, 0.99999833106994628906 ;  /* 0x3f7fffe403037421 */ /* 0x000fc80000000000 */
[----:B------:R-:W-:-:S04]  /*a8b0*/  FADD R3, R3, +INF ;  /* 0x7f80000003037421 */ /* 0x000fc80000000000 */
[----:B------:R-:W-:-:S04]  /*a8c0*/  FFMA R3, R0, 11.043812751770019531, R3 ;  /* 0x4130b37500037823 */ /* 0x000fc80000000003 */
[----:B------:R-:W-:-:S04]  /*a8d0*/  FADD R3, R3, 0.0018168024253100156784 ;  /* 0x3aee21c603037421 */ /* 0x000fc80000000000 */
[----:B------:R-:W-:-:S04]  /*a8e0*/  FADD R3, R3, -0.99999833106994628906 ;  /* 0xbf7fffe403037421 */ /* 0x000fc80000000000 */
[----:B------:R-:W-:-:S04]  /*a8f0*/  FADD R3, R3, +INF ;  /* 0x7f80000003037421 */ /* 0x000fc80000000000 */
[----:B------:R-:W-:-:S04]  /*a900*/  FFMA R3, R0, 11.045957565307617188, R3 ;  /* 0x4130bc3e00037823 */ /* 0x000fc80000000003 */
[----:B------:R-:W-:-:S04]  /*a910*/  FADD R3, R3, -0.0018078935099765658379 ;  /* 0xbaecf6d703037421 */ /* 0x000fc80000000000 */
[----:B------:R-:W-:-:S04]  /*a920*/  FADD R3, R3, 0.99999839067459106445 ;  /* 0x3f7fffe503037421 */ /* 0x000fc80000000000 */
[----:B------:R-:W-:-:S04]  /*a930*/  FADD R3, R3, +INF ;  /* 0x7f80000003037421 */ /* 0x000fc80000000000 */
[----:B------:R-:W-:-:S04]  /*a940*/  FFMA R3, R0, 11.048099517822265625, R3 ;  /* 0x4130c50400037823 */ /* 0x000fc80000000003 */
[----:B------:R-:W-:-:S04]  /*a950*/  FADD R3, R3, 0.0017989845946431159973 ;  /* 0x3aebcbe803037421 */ /* 0x000fc80000000000 */
[----:B------:R-:W-:-:S04]  /*a960*/  FADD R3, R3, -0.99999839067459106445 ;  /* 0xbf7fffe503037421 */ /* 0x000fc80000000000 */
[----:B------:R-:W-:-:S04]  /*a970*/  FADD R3, R3, +INF ;  /* 0x7f80000003037421 */ /* 0x000fc80000000000 */
[----:B------:R-:W-:-:S04]  /*a980*/  FFMA R3, R0, 11.050238609313964844, R3 ;  /* 0x4130cdc700037823 */ /* 0x000fc80000000003 */
[----:B------:R-:W-:-:S04]  /*a990*/  FADD R3, R3, -0.0017900757957249879837 ;  /* 0xbaeaa0fa03037421 */ /* 0x000fc80000000000 */
[----:B------:R-:W-:-:S04]  /*a9a0*/  FADD R3, R3, 0.99999839067459106445 ;  /* 0x3f7fffe503037421 */ /* 0x000fc80000000000 */
[----:B------:R-:W-:-:S04]  /*a9b0*/  FADD R3, R3, +INF ;  /* 0x7f80000003037421 */ /* 0x000fc80000000000 */
[----:B------:R-:W-:-:S04]  /*a9c0*/  FFMA R3, R0, 11.052373886108398438, R3 ;  /* 0x4130d68600037823 */ /* 0x000fc80000000003 */
[----:B------:R-:W-:-:S04]  /*a9d0*/  FADD R3, R3, 0.0017811668803915381432 ;  /* 0x3ae9760b03037421 */ /* 0x000fc80000000000 */
[----:B------:R-:W-:-:S04]  /*a9e0*/  FADD R3, R3, -0.99999839067459106445 ;  /* 0xbf7fffe503037421 */ /* 0x000fc80000000000 */
[----:B------:R-:W-:-:S04]  /*a9f0*/  FADD R3, R3, +INF ;  /* 0x7f80000003037421 */ /* 0x000fc80000000000 */
[----:B------:R-:W-:-:S04]  /*aa00*/  FFMA R3, R0, 11.054507255554199219, R3 ;  /* 0x4130df4300037823 */ /* 0x000fc80000000003 */
[----:B------:R-:W-:-:S04]  /*aa10*/  FADD R3, R3, -0.0017722579650580883026 ;  /* 0xbae84b1c03037421 */ /* 0x000fc80000000000 */
[----:B------:R-:W-:-:S04]  /*aa20*/  FADD R3, R3, 0.99999845027923583984 ;  /* 0x3f7fffe603037421 */ /* 0x000fc80000000000 */
[----:B------:R-:W-:-:S04]  /*aa30*/  FADD R3, R3, +INF ;  /* 0x7f80000003037421 */ /* 0x000fc80000000000 */
[----:B------:R-:W-:-:S04]  /*aa40*/  FFMA R3, R0, 11.056636810302734375, R3 ;  /* 0x4130e7fc00037823 */ /* 0x000fc80000000003 */
[----:B------:R-:W-:-:S04]  /*aa50*/  FADD R3, R3, 0.0017633490497246384621 ;  /* 0x3ae7202d03037421 */ /* 0x000fc80000000000 */
[----:B------:R-:W-:-:S04]  /*aa60*/  FADD R3, R3, -0.99999845027923583984 ;  /* 0xbf7fffe603037421 */ /* 0x000fc80000000000 */
[----:B------:R-:W-:-:S04]  /*aa70*/  FADD R3, R3, +INF ;  /* 0x7f80000003037421 */ /* 0x000fc80000000000 */
[----:B------:R-:W-:-:S04]  /*aa80*/  FFMA R3, R0, 11.058762550354003906, R3 ;  /* 0x4130f0b100037823 */ /* 0x000fc80000000003 */
[----:B------:R-:W-:-:S04]  /*aa90*/  FADD R3, R3, -0.0017544401343911886215 ;  /* 0xbae5f53e03037421 */ /* 0x000fc80000000000 */
[----:B------:R-:W-:-:S04]  /*aaa0*/  FADD R3, R3, 0.99999845027923583984 ;  /* 0x3f7fffe603037421 */ /* 0x000fc80000000000 */
[----:B------:R-:W-:-:S04]  /*aab0*/  FADD R3, R3, +INF ;  /* 0x7f80000003037421 */ /* 0x000fc80000000000 */
[----:B------:R-:W-:-:S04]  /*aac0*/  FFMA R3, R0, 11.060885429382324219, R3 ;  /* 0x4130f96300037823 */ /* 0x000fc80000000003 */
[----:B------:R-:W-:-:S04]  /*aad0*/  FADD R3, R3, 0.001745531219057738781 ;  /* 0x3ae4ca4f03037421 */ /* 0x000fc80000000000 */
[----:B------:R-:W-:-:S04]  /*aae0*/  FADD R3, R3, -0.99999845027923583984 ;  /* 0xbf7fffe603037421 */ /* 0x000fc80000000000 */
[----:B------:R-:W-:-:S04]  /*aaf0*/  FADD R3, R3, +INF ;  /* 0x7f80000003037421 */ /* 0x000fc80000000000 */
[----:B------:R-:W-:-:S04]  /*ab00*/  FFMA R3, R0, 11.063006401062011719, R3 ;  /* 0x4131021300037823 */ /* 0x000fc80000000003 */
[----:B------:R-:W-:-:S04]  /*ab10*/  FADD R3, R3, -0.0017366224201396107674 ;  /* 0xbae39f6103037421 */ /* 0x000fc80000000000 */
[----:B------:R-:W-:-:S04]  /*ab20*/  FADD R3, R3, 0.99999850988388061523 ;  /* 0x3f7fffe703037421 */ /* 0x000fc80000000000 */
[----:B------:R-:W-:-:S04]  /*ab30*/  FADD R3, R3, +INF ;  /* 0x7f80000003037421 */ /* 0x000fc80000000000 */
[----:B------:R-:W-:-:S04]  /*ab40*/  FFMA R3, R0, 11.065122604370117188, R3 ;  /* 0x41310abe00037823 */ /* 0x000fc80000000003 */
[----:B------:R-:W-:-:S04]  /*ab50*/  FADD R3, R3, 0.0017277135048061609268 ;  /* 0x3ae2747203037421 */ /* 0x000fc80000000000 */
[----:B------:R-:W-:-:S04]  /*ab60*/  FADD R3, R3, -0.99999850988388061523 ;  /* 0xbf7fffe703037421 */ /* 0x000fc80000000000 */
[----:B------:R-:W-:-:S04]  /*ab70*/  FADD R3, R3, +INF ;  /* 0x7f80000003037421 */ /* 0x000fc80000000000 */
[----:B------:R-:W-:-:S04]  /*ab80*/  FFMA R3, R0, 11.067236900329589844, R3 ;  /* 0x4131136700037823 */ /* 0x000fc80000000003 */
[----:B------:R-:W-:-:S04]  /*ab90*/  FADD R3, R3, -0.0017188045894727110863 ;  /* 0xbae1498303037421 */ /* 0x000fc80000000000 */
[----:B------:R-:W-:-:S04]  /*aba0*/  FADD R3, R3, 0.99999850988388061523 ;  /* 0x3f7fffe703037421 */ /* 0x000fc80000000000 */
[----:B------:R-:W-:-:S04]  /*abb0*/  FADD R3, R3, +INF ;  /* 0x7f80000003037421 */ /* 0x000fc80000000000 */
[----:B------:R-:W-:-:S04]  /*abc0*/  FFMA R3, R0, 11.069347381591796875, R3 ;  /* 0x41311c0c00037823 */ /* 0x000fc80000000003 */
[----:B------:R-:W-:-:S04]  /*abd0*/  FADD R3, R3, 0.0017098956741392612457 ;  /* 0x3ae01e9403037421 */ /* 0x000fc80000000000 */
[----:B------:R-:W-:-:S04]  /*abe0*/  FADD R3, R3, -0.99999850988388061523 ;  /* 0xbf7fffe703037421 */ /* 0x000fc80000000000 */
[----:B------:R-:W-:-:S04]  /*abf0*/  FADD R3, R3, +INF ;  /* 0x7f80000003037421 */ /* 0x000fc80000000000 */
[----:B------:R-:W-:-:S04]  /*ac00*/  FFMA R3, R0, 11.071455001831054688, R3 ;  /* 0x413124ae00037823 */ /* 0x000fc80000000003 */
[----:B------:R-:W-:-:S04]  /*ac10*/  FADD R3, R3, -0.0017009867588058114052 ;  /* 0xbadef3a503037421 */ /* 0x000fc80000000000 */
[----:B------:R-:W-:-:S04]  /*ac20*/  FADD R3, R3, 0.99999856948852539062 ;  /* 0x3f7fffe803037421 */ /* 0x000fc80000000000 */
[----:B------:R-:W-:-:S04]  /*ac30*/  FADD R3, R3, +INF ;  /* 0x7f80000003037421 */ /* 0x000fc80000000000 */
[----:B------:R-:W-:-:S04]  /*ac40*/  FFMA R3, R0, 11.073559761047363281, R3 ;  /* 0x41312d4d00037823 */ /* 0x000fc80000000003 */
[----:B------:R-:W-:-:S04]  /*ac50*/  FADD R3, R3, 0.0016920778434723615646 ;  /* 0x3addc8b603037421 */ /* 0x000fc80000000000 */
[----:B------:R-:W-:-:S04]  /*ac60*/  FADD R3, R3, -0.99999856948852539062 ;  /* 0xbf7fffe803037421 */ /* 0x000fc80000000000 */
[----:B------:R-:W-:-:S04]  /*ac70*/  FADD R3, R3, +INF ;  /* 0x7f80000003037421 */ /* 0x000fc80000000000 */
[----:B------:R-:W-:-:S04]  /*ac80*/  FFMA R3, R0, 11.075661659240722656, R3 ;  /* 0x413135e900037823 */ /* 0x000fc80000000003 */
[----:B------:R-:W-:-:S04]  /*ac90*/  FADD R3, R3, -0.0016831689281389117241 ;  /* 0xbadc9dc703037421 */ /* 0x000fc80000000000 */
[----:B------:R-:W-:-:S04]  /*aca0*/  FADD R3, R3, 0.99999856948852539062 ;  /* 0x3f7fffe803037421 */ /* 0x000fc80000000000 */
[----:B------:R-:W-:-:S04]  /*acb0*/  FADD R3, R3, +INF ;  /* 0x7f80000003037421 */ /* 0x000fc80000000000 */
[----:B------:R-:W-:-:S04]  /*acc0*/  FFMA R3, R0, 11.077759742736816406, R3 ;  /* 0x41313e8100037823 */ /* 0x000fc80000000003 */
[----:B------:R-:W-:-:S04]  /*acd0*/  FADD R3, R3, 0.0016742601292207837105 ;  /* 0x3adb72d903037421 */ /* 0x000fc80000000000 */
[----:B------:R-:W-:-:S04]  /*ace0*/  FADD R3, R3, -0.99999856948852539062 ;  /* 0xbf7fffe803037421 */ /* 0x000fc80000000000 */
[----:B------:R-:W-:-:S04]  /*acf0*/  FADD R3, R3, +INF ;  /* 0x7f80000003037421 */ /* 0x000fc80000000000 */
[----:B------:R-:W-:-:S04]  /*ad00*/  FFMA R3, R0, 11.079854965209960938, R3 ;  /* 0x4131471600037823 */ /* 0x000fc80000000003 */
[----:B------:R-:W-:-:S04]  /*ad10*/  FADD R3, R3, -0.0016653512138873338699 ;  /* 0xbada47ea03037421 */ /* 0x000fc80000000000 */
[----:B------:R-:W-:-:S04]  /*ad20*/  FADD R3, R3, 0.99999862909317016602 ;  /* 0x3f7fffe903037421 */ /* 0x000fc80000000000 */
[----:B------:R-:W-:-:S04]  /*ad30*/  FADD R3, R3, +INF ;  /* 0x7f80000003037421 */ /* 0x000fc80000000000 */
[----:B------:R-:W-:-:S04]  /*ad40*/  FFMA R3, R0, 11.08194732666015625, R3 ;  /* 0x41314fa800037823 */ /* 0x000fc80000000003 */
[----:B------:R-:W-:-:S04]  /*ad50*/  FADD R3, R3, 0.0016564422985538840294 ;  /* 0x3ad91cfb03037421 */ /* 0x000fc80000000000 */
[----:B------:R-:W-:-:S04]  /*ad60*/  FADD R3, R3, -0.99999862909317016602 ;  /* 0xbf7fffe903037421 */ /* 0x000fc80000000000 */
[----:B------:R-:W-:-:S04]  /*ad70*/  FADD R3, R3, +INF ;  /* 0x7f80000003037421 */ /* 0x000fc80000000000 */
[----:B------:R-:W-:-:S04]  /*ad80*/  FFMA R3, R0, 11.084036827087402344, R3 ;  /* 0x4131583700037823 */ /* 0x000fc80000000003 */
[----:B------:R-:W-:-:S04]  /*ad90*/  FADD R3, R3, -0.0016475333832204341888 ;  /* 0xbad7f20c03037421 */ /* 0x000fc80000000000 */
[----:B------:R-:W-:-:S04]  /*ada0*/  FADD R3, R3, 0.99999862909317016602 ;  /* 0x3f7fffe903037421 */ /* 0x000fc80000000000 */
[----:B------:R-:W-:-:S04]  /*adb0*/  FADD R3, R3, +INF ;  /* 0x7f80000003037421 */ /* 0x000fc80000000000 */
[----:B------:R-:W-:-:S04]  /*adc0*/  FFMA R3, R0, 11.086123466491699219, R3 ;  /* 0x413160c300037823 */ /* 0x000fc80000000003 */
[----:B------:R-:W-:-:S04]  /*add0*/  FADD R3, R3, 0.0016386244678869843483 ;  /* 0x3ad6c71d03037421 */ /* 0x000fc80000000000 */
[----:B------:R-:W-:-:S04]  /*ade0*/  FADD R3, R3, -0.99999862909317016602 ;  /* 0xbf7fffe903037421 */ /* 0x000fc80000000000 */
[----:B------:R-:W-:-:S04]  /*adf0*/  FADD R3, R3, +INF ;  /* 0x7f80000003037421 */ /* 0x000fc80000000000 */
[----:B------:R-:W-:-:S04]  /*ae00*/  FFMA R3, R0, 11.088206291198730469, R3 ;  /* 0x4131694b00037823 */ /* 0x000fc80000000003 */
[----:B------:R-:W-:-:S04]  /*ae10*/  FADD R3, R3, -0.0018738558283075690269 ;  /* 0xbaf59c2b03037421 */ /* 0x000fc80000000000 */
[----:B------:R-:W-:-:S04]  /*ae20*/  FADD R3, R3, 0.99999827146530151367 ;  /* 0x3f7fffe303037421 */ /* 0x000fc80000000000 */
[----:B------:R-:W-:-:S04]  /*ae30*/  FADD R3, R3, +INF ;  /* 0x7f80000003037421 */ /* 0x000fc80000000000 */
[----:B------:R-:W-:-:S04]  /*ae40*/  FFMA R3, R0, 11.090287208557128906, R3 ;  /* 0x413171d100037823 */ /* 0x000fc80000000003 */
[----:B------:R-:W-:-:S04]  /*ae50*/  FADD R3, R3, 0.0018649469129741191864 ;  /* 0x3af4713c03037421 */ /* 0x000fc80000000000 */
[----:B------:R-:W-:-:S04]  /*ae60*/  FADD R3, R3, -0.99999827146530151367 ;  /* 0xbf7fffe303037421 */ /* 0x000fc80000000000 */
[----:B------:R-:W-:-:S04]  /*ae70*/  FADD R3, R3, +INF ;  /* 0x7f80000003037421 */ /* 0x000fc80000000000 */
[----:B------:R-:W-:-:S04]  /*ae80*/  FFMA R3, R0, 11.092364311218261719, R3 ;  /* 0x41317a5300037823 */ /* 0x000fc80000000003 */
[----:B------:R-:W-:-:S04]  /*ae90*/  FADD R3, R3, -0.0018560379976406693459 ;  /* 0xbaf3464d03037421 */ /* 0x000fc80000000000 */
[----:B------:R-:W-:-:S04]  /*aea0*/  FADD R3, R3, 0.99999827146530151367 ;  /* 0x3f7fffe303037421 */ /* 0x000fc80000000000 */
[----:B------:R-:W-:-:S04]  /*aeb0*/  FADD R3, R3, +INF ;  /* 0x7f80000003037421 */ /* 0x000fc80000000000 */
[----:B------:R-:W-:-:S04]  /*aec0*/  FFMA R3, R0, 11.094438552856445312, R3 ;  /* 0x413182d200037823 */ /* 0x000fc80000000003 */
[----:B------:R-:W-:-:S04]  /*aed0*/  FADD R3, R3, 0.0018471291987225413322 ;  /* 0x3af21b5f03037421 */ /* 0x000fc80000000000 */
[----:B------:R-:W-:-:S04]  /*aee0*/  FADD R3, R3, -0.99999827146530151367 ;  /* 0xbf7fffe303037421 */ /* 0x000fc80000000000 */
[----:B------:R-:W-:-:S04]  /*aef0*/  FADD R3, R3, +INF ;  /* 0x7f80000003037421 */ /* 0x000fc80000000000 */
[----:B------:R-:W-:-:S04]  /*af00*/  FFMA R3, R0, 11.096509933471679688, R3 ;  /* 0x41318b4e00037823 */ /* 0x000fc80000000003 */
[----:B------:R-:W-:-:S04]  /*af10*/  FADD R3, R3, -0.0018382202833890914917 ;  /* 0xbaf0f07003037421 */ /* 0x000fc80000000000 */
[----:B------:R-:W-:-:S04]  /*af20*/  FADD R3, R3, 0.99999833106994628906 ;  /* 0x3f7fffe403037421 */ /* 0x000fc80000000000 */
[----:B------:R-:W-:-:S04]  /*af30*/  FADD R3, R3, +INF ;  /* 0x7f80000003037421 */ /* 0x000fc80000000000 */
[----:B------:R-:W-:-:S04]  /*af40*/  FFMA R3, R0, 11.098578453063964844, R3 ;  /* 0x413193c700037823 */ /* 0x000fc80000000003 */
[----:B------:R-:W-:-:S04]  /*af50*/  FADD R3, R3, 0.0018293113680556416512 ;  /* 0x3aefc58103037421 */ /* 0x000fc80000000000 */
[----:B------:R-:W-:-:S04]  /*af60*/  FADD R3, R3, -0.99999833106994628906 ;  /* 0xbf7fffe403037421 */ /* 0x000fc80000000000 */
[----:B------:R-:W-:-:S04]  /*af70*/  FADD R3, R3, +INF ;  /* 0x7f80000003037421 */ /* 0x000fc80000000000 */
[----:B------:R-:W-:-:S04]  /*af80*/  FFMA R3, R0, 11.100643157958984375, R3 ;  /* 0x41319c3c00037823 */ /* 0x000fc80000000003 */
[----:B------:R-:W-:-:S04]  /*af90*/  FADD R3, R3, -0.0018204024527221918106 ;  /* 0xbaee9a9203037421 */ /* 0x000fc80000000000 */
[----:B------:R-:W-:-:S04]  /*afa0*/  FADD R3, R3, 0.99999833106994628906 ;  /* 0x3f7fffe403037421 */ /* 0x000fc80000000000 */
[----:B------:R-:W-:-:S04]  /*afb0*/  FADD R3, R3, +INF ;  /* 0x7f80000003037421 */ /* 0x000fc80000000000 */
[----:B------:R-:W-:-:S04]  /*afc0*/  FFMA R3, R0, 11.102705955505371094, R3 ;  /* 0x4131a4af00037823 */ /* 0x000fc80000000003 */
[----:B------:R-:W-:-:S04]  /*afd0*/  FADD R3, R3, 0.0018114935373887419701 ;  /* 0x3aed6fa303037421 */ /* 0x000fc80000000000 */
[----:B------:R-:W-:-:S04]  /*afe0*/  FADD R3, R3, -0.99999833106994628906 ;  /* 0xbf7fffe403037421 */ /* 0x000fc80000000000 */
[----:B------:R-:W-:-:S04]  /*aff0*/  FADD R3, R3, +INF ;  /* 0x7f80000003037421 */ /* 0x000fc80000000000 */
[----:B------:R-:W-:-:S04]  /*b000*/  FFMA R3, R0, 11.104765892028808594, R3 ;  /* 0x4131ad1f00037823 */ /* 0x000fc80000000003 */
[----:B------:R-:W-:-:S04]  /*b010*/  FADD R3, R3, -0.0018025847384706139565 ;  /* 0xbaec44b503037421 */ /* 0x000fc80000000000 */
[----:B------:R-:W-:-:S04]  /*b020*/  FADD R3, R3, 0.99999839067459106445 ;  /* 0x3f7fffe503037421 */ /* 0x000fc80000000000 */
[----:B------:R-:W-:-:S04]  /*b030*/  FADD R3, R3, +INF ;  /* 0x7f80000003037421 */ /* 0x000fc80000000000 */
[----:B------:R-:W-:-:S04]  /*b040*/  FFMA R3, R0, 11.106822013854980469, R3 ;  /* 0x4131b58b00037823 */ /* 0x000fc80000000003 */
[----:B------:R-:W-:-:S04]  /*b050*/  FADD R3, R3, 0.0017936758231371641159 ;  /* 0x3aeb19c603037421 */ /* 0x000fc80000000000 */
[----:B------:R-:W-:-:S04]  /*b060*/  FADD R3, R3, -0.99999839067459106445 ;  /* 0xbf7fffe503037421 */ /* 0x000fc80000000000 */
[----:B------:R-:W-:-:S04]  /*b070*/  FADD R3, R3, +INF ;  /* 0x7f80000003037421 */ /* 0x000fc80000000000 */
[----:B------:R-:W-:-:S04]  /*b080*/  FFMA R3, R0, 11.108876228332519531, R3 ;  /* 0x4131bdf500037823 */ /* 0x000fc80000000003 */
[----:B------:R-:W-:-:S04]  /*b090*/  FADD R3, R3, -0.0017847669078037142754 ;  /* 0xbae9eed703037421 */ /* 0x000fc80000000000 */
[----:B------:R-:W-:-:S04]  /*b0a0*/  FADD R3, R3, 0.99999839067459106445 ;  /* 0x3f7fffe503037421 */ /* 0x000fc80000000000 */
[----:B------:R-:W-:-:S04]  /*b0b0*/  FADD R3, R3, +INF ;  /* 0x7f80000003037421 */ /* 0x000fc80000000000 */
[----:B------:R-:W-:-:S04]  /*b0c0*/  FFMA R3, R0, 11.110926628112792969, R3 ;  /* 0x4131c65b00037823 */ /* 0x000fc80000000003 */
[----:B------:R-:W-:-:S04]  /*b0d0*/  FADD R3, R3, 0.0017758579924702644348 ;  /* 0x3ae8c3e803037421 */ /* 0x000fc80000000000 */
[----:B------:R-:W-:-:S04]  /*b0e0*/  FADD R3, R3, -0.99999845027923583984 ;  /* 0xbf7fffe603037421 */ /* 0x000fc80000000000 */
[----:B------:R-:W-:-:S04]  /*b0f0*/  FADD R3, R3, +INF ;  /* 0x7f80000003037421 */ /* 0x000fc80000000000 */
[----:B------:R-:W-:-:S04]  /*b100*/  FFMA R3, R0, 11.112974166870117188, R3 ;  /* 0x4131cebe00037823 */ /* 0x000fc80000000003 */
[----:B------:R-:W-:-:S04]  /*b110*/  FADD R3, R3, -0.0017669490771368145943 ;  /* 0xbae798f903037421 */ /* 0x000fc80000000000 */
[----:B------:R-:W-:-:S04]  /*b120*/  FADD R3, R3, 0.99999845027923583984 ;  /* 0x3f7fffe603037421 */ /* 0x000fc80000000000 */
[----:B------:R-:W-:-:S04]  /*b130*/  FADD R3, R3, +INF ;  /* 0x7f80000003037421 */ /* 0x000fc80000000000 */
[----:B------:R-:W-:-:S04]  /*b140*/  FFMA R3, R0, 11.115019798278808594, R3 ;  /* 0x4131d71f00037823 */ /* 0x000fc80000000003 */
[----:B------:R-:W-:-:S04]  /*b150*/  FADD R3, R3, 0.0017580401618033647537 ;  /* 0x3ae66e0a03037421 */ /* 0x000fc80000000000 */
[----:B------:R-:W-:-:S04]  /*b160*/  FADD R3, R3, -0.99999845027923583984 ;  /* 0xbf7fffe603037421 */ /* 0x000fc80000000000 */
[----:B------:R-:W-:-:S04]  /*b170*/  FADD R3, R3, +INF ;  /* 0x7f80000003037421 */ /* 0x000fc80000000000 */
[----:B------:R-:W-:-:S04]  /*b180*/  FFMA R3, R0, 11.117061614990234375, R3 ;  /* 0x4131df7c00037823 */ /* 0x000fc80000000003 */
[----:B------:R-:W-:-:S04]  /*b190*/  FADD R3, R3, -0.0017491313628852367401 ;  /* 0xbae5431c03037421 */ /* 0x000fc80000000000 */
[----:B------:R-:W-:-:S04]  /*b1a0*/  FADD R3, R3, 0.99999845027923583984 ;  /* 0x3f7fffe603037421 */ /* 0x000fc80000000000 */
[----:B------:R-:W-:-:S04]  /*b1b0*/  FADD R3, R3, +INF ;  /* 0x7f80000003037421 */ /* 0x000fc80000000000 */
[----:B------:R-:W-:-:S04]  /*b1c0*/  FFMA R3, R0, 11.119100570678710938, R3 ;  /* 0x4131e7d600037823 */ /* 0x000fc80000000003 */
[----:B------:R-:W-:-:S04]  /*b1d0*/  FADD R3, R3, 0.0017402224475517868996 ;  /* 0x3ae4182d03037421 */ /* 0x000fc80000000000 */
[----:B------:R-:W-:-:S04]  /*b1e0*/  FADD R3, R3, -0.99999850988388061523 ;  /* 0xbf7fffe703037421 */ /* 0x000fc80000000000 */
[----:B------:R-:W-:-:S04]  /*b1f0*/  FADD R3, R3, +INF ;  /* 0x7f80000003037421 */ /* 0x000fc80000000000 */
[----:B------:R-:W-:-:S04]  /*b200*/  FFMA R3, R0, 11.121136665344238281, R3 ;  /* 0x4131f02d00037823 */ /* 0x000fc80000000003 */
[----:B------:R-:W-:-:S04]  /*b210*/  FADD R3, R3, -0.001731313532218337059 ;  /* 0xbae2ed3e03037421 */ /* 0x000fc80000000000 */
[----:B------:R-:W-:-:S04]  /*b220*/  FADD R3, R3, 0.99999850988388061523 ;  /* 0x3f7fffe703037421 */ /* 0x000fc80000000000 */
[----:B------:R-:W-:-:S04]  /*b230*/  FADD R3, R3, +INF ;  /* 0x7f80000003037421 */ /* 0x000fc80000000000 */
[----:B------:R-:W-:-:S04]  /*b240*/  FFMA R3, R0, 11.123169898986816406, R3 ;  /* 0x4131f88100037823 */ /* 0x000fc80000000003 */
[----:B------:R-:W-:-:S04]  /*b250*/  FADD R3, R3, 0.0017224046168848872185 ;  /* 0x3ae1c24f03037421 */ /* 0x000fc80000000000 */
[----:B------:R-:W-:-:S04]  /*b260*/  FADD R3, R3, -0.99999850988388061523 ;  /* 0xbf7fffe703037421 */ /* 0x000fc80000000000 */
[----:B------:R-:W-:-:S04]  /*b270*/  FADD R3, R3, +INF ;  /* 0x7f80000003037421 */ /* 0x000fc80000000000 */
[----:B------:R-:W-:-:S04]  /*b280*/  FFMA R3, R0, 11.125201225280761719, R3 ;  /* 0x413200d300037823 */ /* 0x000fc80000000003 */
[----:B------:R-:W-:-:S04]  /*b290*/  FADD R3, R3, -0.0017134957015514373779 ;  /* 0xbae0976003037421 */ /* 0x000fc80000000000 */
[----:B------:R-:W-:-:S04]  /*b2a0*/  FADD R3, R3, 0.99999850988388061523 ;  /* 0x3f7fffe703037421 */ /* 0x000fc80000000000 */
[----:B------:R-:W-:-:S04]  /*b2b0*/  FADD R3, R3, +INF ;  /* 0x7f80000003037421 */ /* 0x000fc80000000000 */
[----:B------:R-:W-:-:S04]  /*b2c0*/  FFMA R3, R0, 11.127228736877441406, R3 ;  /* 0x4132092100037823 */ /* 0x000fc80000000003 */
[----:B------:R-:W-:-:S04]  /*b2d0*/  FADD R3, R3, 0.0017045867862179875374 ;  /* 0x3adf6c7103037421 */ /* 0x000fc80000000000 */
[----:B------:R-:W-:-:S04]  /*b2e0*/  FADD R3, R3, -0.99999856948852539062 ;  /* 0xbf7fffe803037421 */ /* 0x000fc80000000000 */
[----:B------:R-:W-:-:S04]  /*b2f0*/  FADD R3, R3, +INF ;  /* 0x7f80000003037421 */ /* 0x000fc80000000000 */
[----:B------:R-:W-:-:S04]  /*b300*/  FFMA R3, R0, 11.129253387451171875, R3 ;  /* 0x4132116c00037823 */ /* 0x000fc80000000003 */
[----:B------:R-:W-:-:S04]  /*b310*/  FADD R3, R3, -0.0016956778708845376968 ;  /* 0xbade418203037421 */ /* 0x000fc80000000000 */
[----:B------:R-:W-:-:S04]  /*b320*/  FADD R3, R3, 0.99999856948852539062 ;  /* 0x3f7fffe803037421 */ /* 0x000fc80000000000 */
[----:B------:R-:W-:-:S04]  /*b330*/  FADD R3, R3, +INF ;  /* 0x7f80000003037421 */ /* 0x000fc80000000000 */
[----:B------:R-:W-:-:S04]  /*b340*/  FFMA R3, R0, 11.131275177001953125, R3 ;  /* 0x413219b400037823 */ /* 0x000fc80000000003 */
[----:B------:R-:W-:-:S04]  /*b350*/  FADD R3, R3, 0.0019309092313051223755 ;  /* 0x3afd169003037421 */ /* 0x000fc80000000000 */
[----:B------:R-:W-:-:S04]  /*b360*/  FADD R3, R3, -0.99999815225601196289 ;  /* 0xbf7fffe103037421 */ /* 0x000fc80000000000 */
[----:B------:R-:W-:-:S04]  /*b370*/  FADD R3, R3, +INF ;  /* 0x7f80000003037421 */ /* 0x000fc80000000000 */
[----:B------:R-:W-:-:S04]  /*b380*/  FFMA R3, R0, 11.133294105529785156, R3 ;  /* 0x413221f900037823 */ /* 0x000fc80000000003 */
[----:B------:R-:W-:-:S04]  /*b390*/  FADD R3, R3, -0.0019220003159716725349 ;  /* 0xbafbeba103037421 */ /* 0x000fc80000000000 */
[----:B------:R-:W-:-:S04]  /*b3a0*/  FADD R3, R3, 0.99999815225601196289 ;  /* 0x3f7fffe103037421 */ /* 0x000fc80000000000 */
[----:B------:R-:W-:-:S04]  /*b3b0*/  FADD R3, R3, +INF ;  /* 0x7f80000003037421 */ /* 0x000fc80000000000 */
[----:B------:R-:W-:-:S04]  /*b3c0*/  FFMA R3, R0, 11.135311126708984375, R3 ;  /* 0x41322a3c00037823 */ /* 0x000fc80000000003 */
[----:B------:R-:W-:-:S04]  /*b3d0*/  FADD R3, R3, 0.0019130915170535445213 ;  /* 0x3afac0b303037421 */ /* 0x000fc80000000000 */
[----:B------:R-:W-:-:S04]  /*b3e0*/  FADD R3, R3, -0.99999815225601196289 ;  /* 0xbf7fffe103037421 */ /* 0x000fc80000000000 */
[----:B------:R-:W-:-:S04]  /*b3f0*/  FADD R3, R3, +INF ;  /* 0x7f80000003037421 */ /* 0x000fc80000000000 */
[----:B------:R-:W-:-:S04]  /*b400*/  FFMA R3, R0, 11.137324333190917969, R3 ;  /* 0x4132327b00037823 */ /* 0x000fc80000000003 */
[----:B------:R-:W-:-:S04]  /*b410*/  FADD R3, R3, -0.0019041826017200946808 ;  /* 0xbaf995c403037421 */ /* 0x000fc80000000000 */
[----:B------:R-:W-:-:S04]  /*b420*/  FADD R3, R3, 0.99999821186065673828 ;  /* 0x3f7fffe203037421 */ /* 0x000fc80000000000 */
[----:B------:R-:W-:-:S04]  /*b430*/  FADD R3, R3, +INF ;  /* 0x7f80000003037421 */ /* 0x000fc80000000000 */
[----:B------:R-:W-:-:S04]  /*b440*/  FFMA R3, R0, 11.139334678649902344, R3 ;  /* 0x41323ab700037823 */ /* 0x000fc80000000003 */
[----:B------:R-:W-:-:S04]  /*b450*/  FADD R3, R3, 0.0018952736863866448402 ;  /* 0x3af86ad503037421 */ /* 0x000fc80000000000 */
[----:B------:R-:W-:-:S04]  /*b460*/  FADD R3, R3, -0.99999821186065673828 ;  /* 0xbf7fffe203037421 */ /* 0x000fc80000000000 */
[----:B------:R-:W-:-:S04]  /*b470*/  FADD R3, R3, +INF ;  /* 0x7f80000003037421 */ /* 0x000fc80000000000 */
[----:B------:R-:W-:-:S04]  /*b480*/  FFMA R3, R0, 11.141343116760253906, R3 ;  /* 0x413242f100037823 */ /* 0x000fc80000000003 */
[----:B------:R-:W-:-:S04]  /*b490*/  FADD R3, R3, -0.0018863647710531949997 ;  /* 0xbaf73fe603037421 */ /* 0x000fc80000000000 */
[----:B------:R-:W-:-:S04]  /*b4a0*/  FADD R3, R3, 0.99999821186065673828 ;  /* 0x3f7fffe203037421 */ /* 0x000fc80000000000 */
[----:B------:R-:W-:-:S04]  /*b4b0*/  FADD R3, R3, +INF ;  /* 0x7f80000003037421 */ /* 0x000fc80000000000 */
[----:B------:R-:W-:-:S04]  /*b4c0*/  FFMA R3, R0, 11.143347740173339844, R3 ;  /* 0x41324b2700037823 */ /* 0x000fc80000000003 */
[----:B------:R-:W-:-:S04]  /*b4d0*/  FADD R3, R3, 0.0018774558557197451591 ;  /* 0x3af614f703037421 */ /* 0x000fc80000000000 */
[----:B------:R-:W-:-:S04]  /*b4e0*/  FADD R3, R3, -0.99999821186065673828 ;  /* 0xbf7fffe203037421 */ /* 0x000fc80000000000 */
[----:B------:R-:W-:-:S04]  /*b4f0*/  FADD R3, R3, +INF ;  /* 0x7f80000003037421 */ /* 0x000fc80000000000 */
[----:B------:R-:W-:-:S04]  /*b500*/  FFMA R3, R0, 11.145350456237792969, R3 ;  /* 0x4132535b00037823 */ /* 0x000fc80000000003 */
[----:B------:R-:W-:-:S04]  /*b510*/  FADD R3, R3, -0.0018685469403862953186 ;  /* 0xbaf4ea0803037421 */ /* 0x000fc80000000000 */
[----:B------:R-:W-:-:S04]  /*b520*/  FADD R3, R3, 0.99999827146530151367 ;  /* 0x3f7fffe303037421 */ /* 0x000fc80000000000 */
[----:B------:R-:W-:-:S04]  /*b530*/  FADD R3, R3, +INF ;  /* 0x7f80000003037421 */ /* 0x000fc80000000000 */
[----:B------:R-:W-:-:S04]  /*b540*/  FFMA R3, R0, 11.147350311279296875, R3 ;  /* 0x41325b8c00037823 */ /* 0x000fc80000000003 */
[----:B------:R-:W-:-:S04]  /*b550*/  FADD R3, R3, 0.001859638141468167305 ;  /* 0x3af3bf1a03037421 */ /* 0x000fc80000000000 */
[----:B------:R-:W-:-:S04]  /*b560*/  FADD R3, R3, -0.99999827146530151367 ;  /* 0xbf7fffe303037421 */ /* 0x000fc80000000000 */
[----:B------:R-:W-:-:S04]  /*b570*/  FADD R3, R3, +INF ;  /* 0x7f80000003037421 */ /* 0x000fc80000000000 */
[----:B------:R-:W-:-:S04]  /*b580*/  FFMA R3, R0, 11.149346351623535156, R3 ;  /* 0x413263b900037823 */ /* 0x000fc80000000003 */
[----:B------:R-:W-:-:S04]  /*b590*/  FADD R3, R3, -0.0018507292261347174644 ;  /* 0xbaf2942b03037421 */ /* 0x000fc80000000000 */
[----:B------:R-:W-:-:S04]  /*b5a0*/  FADD R3, R3, 0.99999827146530151367 ;  /* 0x3f7fffe303037421 */ /* 0x000fc80000000000 */
[----:B------:R-:W-:-:S04]  /*b5b0*/  FADD R3, R3, +INF ;  /* 0x7f80000003037421 */ /* 0x000fc80000000000 */
[----:B------:R-:W-:-:S04]  /*b5c0*/  FFMA R3, R0, 11.151340484619140625, R3 ;  /* 0x41326be400037823 */ /* 0x000fc80000000003 */
[----:B------:R-:W-:-:S04]  /*b5d0*/  FADD R3, R3, 0.0018418203108012676239 ;  /* 0x3af1693c03037421 */ /* 0x000fc80000000000 */
[----:B------:R-:W-:-:S04]  /*b5e0*/  FADD R3, R3, -0.99999833106994628906 ;  /* 0xbf7fffe403037421 */ /* 0x000fc80000000000 */
[----:B------:R-:W-:-:S04]  /*b5f0*/  FADD R3, R3, +INF ;  /* 0x7f80000003037421 */ /* 0x000fc80000000000 */
[----:B------:R-:W-:-:S04]  /*b600*/  FFMA R3, R0, 11.153331756591796875, R3 ;  /* 0x4132740c00037823 */ /* 0x000fc80000000003 */
[----:B------:R-:W-:-:S04]  /*b610*/  FADD R3, R3, -0.0018329113954678177834 ;  /* 0xbaf03e4d03037421 */ /* 0x000fc80000000000 */
[----:B------:R-:W-:-:S04]  /*b620*/  FADD R3, R3, 0.99999833106994628906 ;  /* 0x3f7fffe403037421 */ /* 0x000fc80000000000 */
[----:B------:R-:W-:-:S04]  /*b630*/  FADD R3, R3, +INF ;  /* 0x7f80000003037421 */ /* 0x000fc80000000000 */
[----:B------:R-:W-:-:S04]  /*b640*/  FFMA R3, R0, 11.155321121215820312, R3 ;  /* 0x41327c3200037823 */ /* 0x000fc80000000003 */
[----:B------:R-:W-:-:S04]  /*b650*/  FADD R3, R3, 0.0018240024801343679428 ;  /* 0x3aef135e03037421 */ /* 0x000fc80000000000 */
[----:B------:R-:W-:-:S04]  /*b660*/  FADD R3, R3, -0.99999833106994628906 ;  /* 0xbf7fffe403037421 */ /* 0x000fc80000000000 */
[----:B------:R-:W-:-:S04]  /*b670*/  FADD R3, R3, +INF ;  /* 0x7f80000003037421 */ /* 0x000fc80000000000 */
[----:B------:R-:W-:-:S04]  /*b680*/  FFMA R3, R0, 11.157306671142578125, R3 ;  /* 0x4132845400037823 */ /* 0x000fc80000000003 */
[----:B------:R-:W-:-:S04]  /*b690*/  FADD R3, R3, -0.0018150935648009181023 ;  /* 0xbaede86f03037421 */ /* 0x000fc80000000000 */
[----:B------:R-:W-:-:S04]  /*b6a0*/  FADD R3, R3, 0.99999833106994628906 ;  /* 0x3f7fffe403037421 */ /* 0x000fc80000000000 */
[----:B------:R-:W-:-:S04]  /*b6b0*/  FADD R3, R3, +INF ;  /* 0x7f80000003037421 */ /* 0x000fc80000000000 */
[----:B------:R-:W-:-:S04]  /*b6c0*/  FFMA R3, R0, 11.159289360046386719, R3 ;  /* 0x41328c7300037823 */ /* 0x000fc80000000003 */
[----:B------:R-:W-:-:S04]  /*b6d0*/  FADD R3, R3, 0.0018061847658827900887 ;  /* 0x3aecbd8103037421 */ /* 0x000fc80000000000 */
[----:B------:R-:W-:-:S04]  /*b6e0*/  FADD R3, R3, -0.99999839067459106445 ;  /* 0xbf7fffe503037421 */ /* 0x000fc80000000000 */
[----:B------:R-:W-:-:S04]  /*b6f0*/  FADD R3, R3, +INF ;  /* 0x7f80000003037421 */ /* 0x000fc80000000000 */
[----:B------:R-:W-:-:S04]  /*b700*/  FFMA R3, R0, 11.1612701416015625, R3 ;  /* 0x4132949000037823 */ /* 0x000fc80000000003 */
[----:B------:R-:W-:-:S04]  /*b710*/  FADD R3, R3, -0.0017972758505493402481 ;  /* 0xbaeb929203037421 */ /* 0x000fc80000000000 */
[----:B------:R-:W-:-:S04]  /*b720*/  FADD R3, R3, 0.99999839067459106445 ;  /* 0x3f7fffe503037421 */ /* 0x000fc80000000000 */
[----:B------:R-:W-:-:S04]  /*b730*/  FADD R3, R3, +INF ;  /* 0x7f80000003037421 */ /* 0x000fc80000000000 */
[----:B------:R-:W-:-:S04]  /*b740*/  FFMA R3, R0, 11.163248062133789062, R3 ;  /* 0x41329caa00037823 */ /* 0x000fc80000000003 */
[----:B------:R-:W-:-:S04]  /*b750*/  FADD R3, R3, 0.0017883669352158904076 ;  /* 0x3aea67a303037421 */ /* 0x000fc80000000000 */
[----:B------:R-:W-:-:S04]  /*b760*/  FADD R3, R3, -0.99999839067459106445 ;  /* 0xbf7fffe503037421 */ /* 0x000fc80000000000 */
[----:B------:R-:W-:-:S04]  /*b770*/  FADD R3, R3, +INF ;  /* 0x7f80000003037421 */ /* 0x000fc80000000000 */
[----:B------:R-:W-:-:S04]  /*b780*/  FFMA R3, R0, 11.16522216796875, R3 ;  /* 0x4132a4c000037823 */ /* 0x000fc80000000003 */
[----:B------:R-:W-:-:S04]  /*b790*/  FADD R3, R3, -0.001779458019882440567 ;  /* 0xbae93cb403037421 */ /* 0x000fc80000000000 */
[----:B------:R-:W-:-:S04]  /*b7a0*/  FADD R3, R3, 0.99999839067459106445 ;  /* 0x3f7fffe503037421 */ /* 0x000fc80000000000 */
[----:B------:R-:W-:-:S04]  /*b7b0*/  FADD R3, R3, +INF ;  /* 0x7f80000003037421 */ /* 0x000fc80000000000 */
[----:B------:R-:W-:-:S04]  /*b7c0*/  FFMA R3, R0, 11.167195320129394531, R3 ;  /* 0x4132acd500037823 */ /* 0x000fc80000000003 */
[----:B------:R-:W-:-:S04]  /*b7d0*/  FADD R3, R3, 0.0017705491045489907265 ;  /* 0x3ae811c503037421 */ /* 0x000fc80000000000 */
[----:B------:R-:W-:-:S04]  /*b7e0*/  FADD R3, R3, -0.99999845027923583984 ;  /* 0xbf7fffe603037421 */ /* 0x000fc80000000000 */
[----:B------:R-:W-:-:S04]  /*b7f0*/  FADD R3, R3, +INF ;  /* 0x7f80000003037421 */ /* 0x000fc80000000000 */
[----:B------:R-:W-:-:S04]  /*b800*/  FFMA R3, R0, 11.169164657592773438, R3 ;  /* 0x4132b4e600037823 */ /* 0x000fc80000000003 */
[----:B------:R-:W-:-:S04]  /*b810*/  FADD R3, R3, -0.0017616401892155408859 ;  /* 0xbae6e6d603037421 */ /* 0x000fc80000000000 */
[----:B------:R-:W-:-:S04]  /*b820*/  FADD R3, R3, 0.99999845027923583984 ;  /* 0x3f7fffe603037421 */ /* 0x000fc80000000000 */
[----:B------:R-:W-:-:S04]  /*b830*/  FADD R3, R3, +INF ;  /* 0x7f80000003037421 */ /* 0x000fc80000000000 */
[----:B------:R-:W-:-:S04]  /*b840*/  FFMA R3, R0, 11.171131134033203125, R3 ;  /* 0x4132bcf400037823 */ /* 0x000fc80000000003 */
[----:B------:R-:W-:-:S04]  /*b850*/  FADD R3, R3, 0.0017527313902974128723 ;  /* 0x3ae5bbe803037421 */ /* 0x000fc80000000000 */
[----:B------:R-:W-:-:S04]  /*b860*/  FADD R3, R3, -0.99999845027923583984 ;  /* 0xbf7fffe603037421 */ /* 0x000fc80000000000 */
[----:B------:R-:W-:-:S04]  /*b870*/  FADD R3, R3, +INF ;  /* 0x7f80000003037421 */ /* 0x000fc80000000000 */
[----:B------:R-:W-:-:S04]  /*b880*/  FFMA R3, R0, 11.173095703125, R3 ;  /* 0x4132c50000037823 */ /* 0x000fc80000000003 */
[----:B------:R-:W-:-:S04]  /*b890*/  FADD R3, R3, -0.0017438224749639630318 ;  /* 0xbae490f903037421 */ /* 0x000fc80000000000 */
[----:B------:R-:W-:-:S04]  /*b8a0*/  FADD R3, R3, 0.99999845027923583984 ;  /* 0x3f7fffe603037421 */ /* 0x000fc80000000000 */
[----:B------:R-:W-:-:S04]  /*b8b0*/  FADD R3, R3, +INF ;  /* 0x7f80000003037421 */ /* 0x000fc80000000000 */
[----:B------:R-:W-:-:S04]  /*b8c0*/  FFMA R3, R0, 11.175057411193847656, R3 ;  /* 0x4132cd0900037823 */ /* 0x000fc80000000003 */
[----:B------:R-:W-:-:S04]  /*b8d0*/  FADD R3, R3, 0.0019790537189692258835 ;  /* 0x3b01b30303037421 */ /* 0x000fc80000000000 */
[----:B------:R-:W-:-:S04]  /*b8e0*/  FADD R3, R3, -0.99999803304672241211 ;  /* 0xbf7fffdf03037421 */ /* 0x000fc80000000000 */
[----:B------:R-:W-:-:S04]  /*b8f0*/  FADD R3, R3, +INF ;  /* 0x7f80000003037421 */ /* 0x000fc80000000000 */
[----:B------:R-:W-:-:S04]  /*b900*/  FFMA R3, R0, 11.177015304565429688, R3 ;  /* 0x4132d50e00037823 */ /* 0x000fc80000000003 */
[----:B------:R-:W-:-:S04]  /*b910*/  FADD R3, R3, -0.0019701449200510978699 ;  /* 0xbb011d8c03037421 */ /* 0x000fc80000000000 */
[----:B------:R-:W-:-:S04]  /*b920*/  FADD R3, R3, 0.99999803304672241211 ;  /* 0x3f7fffdf03037421 */ /* 0x000fc80000000000 */
[----:B------:R-:W-:-:S04]  /*b930*/  FADD R3, R3, +INF ;  /* 0x7f80000003037421 */ /* 0x000fc80000000000 */
[----:B------:R-:W-:-:S04]  /*b940*/  FFMA R3, R0, 11.178972244262695312, R3 ;  /* 0x4132dd1200037823 */ /* 0x000fc80000000003 */
[----:B------:R-:W-:-:S04]  /*b950*/  FADD R3, R3, 0.0019612358883023262024 ;  /* 0x3b00881403037421 */ /* 0x000fc80000000000 */
[----:B------:R-:W-:-:S04]  /*b960*/  FADD R3, R3, -0.9999980926513671875 ;  /* 0xbf7fffe003037421 */ /* 0x000fc80000000000 */
[----:B------:R-:W-:-:S04]  /*b970*/  FADD R3, R3, +INF ;  /* 0x7f80000003037421 */ /* 0x000fc80000000000 */
[----:B------:R-:W-:-:S04]  /*b980*/  FFMA R3, R0, 11.180925369262695312, R3 ;  /* 0x4132e51200037823 */ /* 0x000fc80000000003 */
[----:B------:R-:W-:-:S04]  /*b990*/  FADD R3, R3, -0.0019523270893841981888 ;  /* 0xbaffe53a03037421 */ /* 0x000fc80000000000 */
[----:B------:R-:W-:-:S04]  /*b9a0*/  FADD R3, R3, 0.9999980926513671875 ;  /* 0x3f7fffe003037421 */ /* 0x000fc80000000000 */
[----:B------:R-:W-:-:S04]  /*b9b0*/  FADD R3, R3, +INF ;  /* 0x7f80000003037421 */ /* 0x000fc80000000000 */
[----:B------:R-:W-:-:S04]  /*b9c0*/  FFMA R3, R0, 11.1828765869140625, R3 ;  /* 0x4132ed1000037823 */ /* 0x000fc80000000003 */
[----:B------:R-:W-:-:S04]  /*b9d0*/  FADD R3, R3, 0.0019434181740507483482 ;  /* 0x3afeba4b03037421 */ /* 0x000fc80000000000 */
[----:B------:R-:W-:-:S04]  /*b9e0*/  FADD R3, R3, -0.9999980926513671875 ;  /* 0xbf7fffe003037421 */ /* 0x000fc80000000000 */
[----:B------:R-:W-:-:S04]  /*b9f0*/  FADD R3, R3, +INF ;  /* 0x7f80000003037421 */ /* 0x000fc80000000000 */
[----:B------:R-:W-:-:S04]  /*ba00*/  FFMA R3, R0, 11.184824943542480469, R3 ;  /* 0x4132f50b00037823 */ /* 0x000fc80000000003 */
[----:B------:R-:W-:-:S04]  /*ba10*/  FADD R3, R3, -0.0019345092587172985077 ;  /* 0xbafd8f5c03037421 */ /* 0x000fc80000000000 */
[----:B------:R-:W-:-:S04]  /*ba20*/  FADD R3, R3, 0.99999815225601196289 ;  /* 0x3f7fffe103037421 */ /* 0x000fc80000000000 */
[----:B------:R-:W-:-:S04]  /*ba30*/  FADD R3, R3, +INF ;  /* 0x7f80000003037421 */ /* 0x000fc80000000000 */
[----:B------:R-:W-:-:S04]  /*ba40*/  FFMA R3, R0, 11.186770439147949219, R3 ;  /* 0x4132fd0300037823 */ /* 0x000fc80000000003 */
[----:B------:R-:W-:-:S04]  /*ba50*/  FADD R3, R3, 0.0019256003433838486671 ;  /* 0x3afc646d03037421 */ /* 0x000fc80000000000 */
[----:B------:R-:W-:-:S04]  /*ba60*/  FADD R3, R3, -0.99999815225601196289 ;  /* 0xbf7fffe103037421 */ /* 0x000fc80000000000 */
[----:B------:R-:W-:-:S04]  /*ba70*/  FADD R3, R3, +INF ;  /* 0x7f80000003037421 */ /* 0x000fc80000000000 */
[----:B------:R-:W-:-:S04]  /*ba80*/  FFMA R3, R0, 11.18871307373046875, R3 ;  /* 0x413304f800037823 */ /* 0x000fc80000000003 */
[----:B------:R-:W-:-:S04]  /*ba90*/  FADD R3, R3, -0.0019166915444657206535 ;  /* 0xbafb397f03037421 */ /* 0x000fc80000000000 */
[----:B------:R-:W-:-:S04]  /*baa0*/  FADD R3, R3, 0.99999815225601196289 ;  /* 0x3f7fffe103037421 */ /* 0x000fc80000000000 */
[----:B------:R-:W-:-:S04]  /*bab0*/  FADD R3, R3, +INF ;  /* 0x7f80000003037421 */ /* 0x000fc80000000000 */
[----:B------:R-:W-:-:S04]  /*bac0*/  FFMA R3, R0, 11.190653800964355469, R3 ;  /* 0x41330ceb00037823 */ /* 0x000fc80000000003 */
[----:B------:R-:W-:-:S04]  /*bad0*/  FADD R3, R3, 0.001907782629132270813 ;  /* 0x3afa0e9003037421 */ /* 0x000fc80000000000 */
[----:B------:R-:W-:-:S04]  /*bae0*/  FADD R3, R3, -0.99999815225601196289 ;  /* 0xbf7fffe103037421 */ /* 0x000fc80000000000 */
[----:B------:R-:W-:-:S04]  /*baf0*/  FADD R3, R3, +INF ;  /* 0x7f80000003037421 */ /* 0x000fc80000000000 */
[----:B------:R-:W-:-:S04]  /*bb00*/  FFMA R3, R0, 11.192591667175292969, R3 ;  /* 0x413314db00037823 */ /* 0x000fc80000000003 */
[----:B------:R-:W-:-:S04]  /*bb10*/  FADD R3, R3, -0.0018988737137988209724 ;  /* 0xbaf8e3a103037421 */ /* 0x000fc80000000000 */
[----:B------:R-:W-:-:S04]  /*bb20*/  FADD R3, R3, 0.99999821186065673828 ;  /* 0x3f7fffe203037421 */ /* 0x000fc80000000000 */
[----:B------:R-:W-:-:S04]  /*bb30*/  FADD R3, R3, +INF ;  /* 0x7f80000003037421 */ /* 0x000fc80000000000 */
[----:B------:R-:W-:-:S04]  /*bb40*/  FFMA R3, R0, 11.19452667236328125, R3 ;  /* 0x41331cc800037823 */ /* 0x000fc80000000003 */
[----:B------:R-:W-:-:S04]  /*bb50*/  FADD R3, R3, 0.0018899647984653711319 ;  /* 0x3af7b8b203037421 */ /* 0x000fc80000000000 */
[----:B------:R-:W-:-:S04]  /*bb60*/  FADD R3, R3, -0.99999821186065673828 ;  /* 0xbf7fffe203037421 */ /* 0x000fc80000000000 */
[----:B------:R-:W-:-:S04]  /*bb70*/  FADD R3, R3, +INF ;  /* 0x7f80000003037421 */ /* 0x000fc80000000000 */
[----:B------:R-:W-:-:S04]  /*bb80*/  FFMA R3, R0, 11.196459770202636719, R3 ;  /* 0x413324b300037823 */ /* 0x000fc80000000003 */
[----:B------:R-:W-:-:S04]  /*bb90*/  FADD R3, R3, -0.0018810558831319212914 ;  /* 0xbaf68dc303037421 */ /* 0x000fc80000000000 */
[----:B------:R-:W-:-:S04]  /*bba0*/  FADD R3, R3, 0.99999821186065673828 ;  /* 0x3f7fffe203037421 */ /* 0x000fc80000000000 */
[----:B------:R-:W-:-:S04]  /*bbb0*/  FADD R3, R3, +INF ;  /* 0x7f80000003037421 */ /* 0x000fc80000000000 */
[----:B------:R-:W-:-:S04]  /*bbc0*/  FFMA R3, R0, 11.198389053344726562, R3 ;  /* 0x41332c9a00037823 */ /* 0x000fc80000000003 */
[----:B------:R-:W-:-:S04]  /*bbd0*/  FADD R3, R3, 0.0018721470842137932777 ;  /* 0x3af562d503037421 */ /* 0x000fc80000000000 */
[----:B------:R-:W-:-:S04]  /*bbe0*/  FADD R3, R3, -0.99999827146530151367 ;  /* 0xbf7fffe303037421 */ /* 0x000fc80000000000 */
[----:B------:R-:W-:-:S04]  /*bbf0*/  FADD R3, R3, +INF ;  /* 0x7f80000003037421 */ /* 0x000fc80000000000 */
[----:B------:R-:W-:-:S04]  /*bc00*/  FFMA R3, R0, 11.200316429138183594, R3 ;  /* 0x4133347f00037823 */ /* 0x000fc80000000003 */
[----:B------:R-:W-:-:S04]  /*bc10*/  FADD R3, R3, -0.0018632381688803434372 ;  /* 0xbaf437e603037421 */ /* 0x000fc80000000000 */
[----:B------:R-:W-:-:S04]  /*bc20*/  FADD R3, R3, 0.99999827146530151367 ;  /* 0x3f7fffe303037421 */ /* 0x000fc80000000000 */
[----:B------:R-:W-:-:S04]  /*bc30*/  FADD R3, R3, +INF ;  /* 0x7f80000003037421 */ /* 0x000fc80000000000 */
[----:B------:R-:W-:-:S04]  /*bc40*/  FFMA R3, R0, 11.202241897583007812, R3 ;  /* 0x41333c6200037823 */ /* 0x000fc80000000003 */
[----:B------:R-:W-:-:S04]  /*bc50*/  FADD R3, R3, 0.0018543292535468935966 ;  /* 0x3af30cf703037421 */ /* 0x000fc80000000000 */
[----:B------:R-:W-:-:S04]  /*bc60*/  FADD R3, R3, -0.99999827146530151367 ;  /* 0xbf7fffe303037421 */ /* 0x000fc80000000000 */
[----:B------:R-:W-:-:S04]  /*bc70*/  FADD R3, R3, +INF ;  /* 0x7f80000003037421 */ /* 0x000fc80000000000 */
[----:B------:R-:W-:-:S04]  /*bc80*/  FFMA R3, R0, 11.204164505004882812, R3 ;  /* 0x4133444200037823 */ /* 0x000fc80000000003 */
[----:B------:R-:W-:-:S04]  /*bc90*/  FADD R3, R3, -0.0018454203382134437561 ;  /* 0xbaf1e20803037421 */ /* 0x000fc80000000000 */
[----:B------:R-:W-:-:S04]  /*bca0*/  FADD R3, R3, 0.99999827146530151367 ;  /* 0x3f7fffe303037421 */ /* 0x000fc80000000000 */
[----:B------:R-:W-:-:S04]  /*bcb0*/  FADD R3, R3, +INF ;  /* 0x7f80000003037421 */ /* 0x000fc80000000000 */
[----:B------:R-:W-:-:S04]  /*bcc0*/  FFMA R3, R0, 11.206084251403808594, R3 ;  /* 0x41334c1f00037823 */ /* 0x000fc80000000003 */
[----:B------:R-:W-:-:S04]  /*bcd0*/  FADD R3, R3, 0.0018365114228799939156 ;  /* 0x3af0b71903037421 */ /* 0x000fc80000000000 */
[----:B------:R-:W-:-:S04]  /*bce0*/  FADD R3, R3, -0.99999833106994628906 ;  /* 0xbf7fffe403037421 */ /* 0x000fc80000000000 */
[----:B------:R-:W-:-:S04]  /*bcf0*/  FADD R3, R3, +INF ;  /* 0x7f80000003037421 */ /* 0x000fc80000000000 */
[----:B------:R-:W-:-:S04]  /*bd00*/  FFMA R3, R0, 11.208001136779785156, R3 ;  /* 0x413353f900037823 */ /* 0x000fc80000000003 */
[----:B------:R-:W-:-:S04]  /*bd10*/  FADD R3, R3, -0.001827602507546544075 ;  /* 0xbaef8c2a03037421 */ /* 0x000fc80000000000 */
[----:B------:R-:W-:-:S04]  /*bd20*/  FADD R3, R3, 0.99999833106994628906 ;  /* 0x3f7fffe403037421 */ /* 0x000fc80000000000 */
[----:B------:R-:W-:-:S04]  /*bd30*/  FADD R3, R3, +INF ;  /* 0x7f80000003037421 */ /* 0x000fc80000000000 */
[----:B------:R-:W-:-:S04]  /*bd40*/  FFMA R3, R0, 11.209916114807128906, R3 ;  /* 0x41335bd100037823 */ /* 0x000fc80000000003 */
[----:B------:R-:W-:-:S04]  /*bd50*/  FADD R3, R3, 0.0018186937086284160614 ;  /* 0x3aee613c03037421 */ /* 0x000fc80000000000 */
[----:B------:R-:W-:-:S04]  /*bd60*/  FADD R3, R3, -0.99999833106994628906 ;  /* 0xbf7fffe403037421 */ /* 0x000fc80000000000 */
[----:B------:R-:W-:-:S04]  /*bd70*/  FADD R3, R3, +INF ;  /* 0x7f80000003037421 */ /* 0x000fc80000000000 */
[----:B------:R-:W-:-:S04]  /*bd80*/  FFMA R3, R0, 11.211828231811523438, R3 ;  /* 0x413363a600037823 */ /* 0x000fc80000000003 */
[----:B------:R-:W-:-:S04]  /*bd90*/  FADD R3, R3, -0.0018097847932949662209 ;  /* 0xbaed364d03037421 */ /* 0x000fc80000000000 */
[----:B------:R-:W-:-:S04]  /*bda0*/  FADD R3, R3, 0.99999839067459106445 ;  /* 0x3f7fffe503037421 */ /* 0x000fc80000000000 */
[----:B------:R-:W-:-:S04]  /*bdb0*/  FADD R3, R3, +INF ;  /* 0x7f80000003037421 */ /* 0x000fc80000000000 */
[----:B------:R-:W-:-:S04]  /*bdc0*/  FFMA R3, R0, 11.21373748779296875, R3 ;  /* 0x41336b7800037823 */ /* 0x000fc80000000003 */
[----:B------:R-:W-:-:S04]  /*bdd0*/  FADD R3, R3, 0.0018008758779615163803 ;  /* 0x3aec0b5e03037421 */ /* 0x000fc80000000000 */
[----:B------:R-:W-:-:S04]  /*bde0*/  FADD R3, R3, -0.99999839067459106445 ;  /* 0xbf7fffe503037421 */ /* 0x000fc80000000000 */
[----:B------:R-:W-:-:S04]  /*bdf0*/  FADD R3, R3, +INF ;  /* 0x7f80000003037421 */ /* 0x000fc80000000000 */
[----:B------:R-:W-:-:S04]  /*be00*/  FFMA R3, R0, 11.21564483642578125, R3 ;  /* 0x4133734800037823 */ /* 0x000fc80000000003 */
[----:B------:R-:W-:-:S04]  /*be10*/  FADD R3, R3, -0.002036107238382101059 ;  /* 0xbb05703603037421 */ /* 0x000fc80000000000 */
[----:B------:R-:W-:-:S04]  /*be20*/  FADD R3, R3, 0.99999791383743286133 ;  /* 0x3f7fffdd03037421 */ /* 0x000fc80000000000 */
[----:B------:R-:W-:-:S04]  /*be30*/  FADD R3, R3, +INF ;  /* 0x7f80000003037421 */ /* 0x000fc80000000000 */
[----:B------:R-:W-:-:S04]  /*be40*/  FFMA R3, R0, 11.217549324035644531, R3 ;  /* 0x41337b1500037823 */ /* 0x000fc80000000003 */
[----:B------:R-:W-:-:S04]  /*be50*/  FADD R3, R3, 0.0020271982066333293915 ;  /* 0x3b04dabe03037421 */ /* 0x000fc80000000000 */
[----:B------:R-:W-:-:S04]  /*be60*/  FADD R3, R3, -0.99999797344207763672 ;  /* 0xbf7fffde03037421 */ /* 0x000fc80000000000 */
[----:B------:R-:W-:-:S04]  /*be70*/  FADD R3, R3, +INF ;  /* 0x7f80000003037421 */ /* 0x000fc80000000000 */
[----:B------:R-:W-:-:S04]  /*be80*/  FFMA R3, R0, 11.219450950622558594, R3 ;  /* 0x413382df00037823 */ /* 0x000fc80000000003 */
[----:B------:R-:W-:-:S04]  /*be90*/  FADD R3, R3, -0.0020182894077152013779 ;  /* 0xbb04454703037421 */ /* 0x000fc80000000000 */
[----:B------:R-:W-:-:S04]  /*bea0*/  FADD R3, R3, 0.99999797344207763672 ;  /* 0x3f7fffde03037421 */ /* 0x000fc80000000000 */
[----:B------:R-:W-:-:S04]  /*beb0*/  FADD R3, R3, +INF ;  /* 0x7f80000003037421 */ /* 0x000fc80000000000 */
[----:B------:R-:W-:-:S04]  /*bec0*/  FFMA R3, R0, 11.221350669860839844, R3 ;  /* 0x41338aa700037823 */ /* 0x000fc80000000003 */
[----:B------:R-:W-:-:S04]  /*bed0*/  FADD R3, R3, 0.0020093803759664297104 ;  /* 0x3b03afcf03037421 */ /* 0x000fc80000000000 */
[----:B------:R-:W-:-:S04]  /*bee0*/  FADD R3, R3, -0.99999797344207763672 ;  /* 0xbf7fffde03037421 */ /* 0x000fc80000000000 */
[----:B------:R-:W-:-:S04]  /*bef0*/  FADD R3, R3, +INF ;  /* 0x7f80000003037421 */ /* 0x000fc80000000000 */
[----:B------:R-:W-:-:S04]  /*bf00*/  FFMA R3, R0, 11.223247528076171875, R3 ;  /* 0x4133926c00037823 */ /* 0x000fc80000000003 */
[----:B------:R-:W-:-:S04]  /*bf10*/  FADD R3, R3, -0.0020004715770483016968 ;  /* 0xbb031a5803037421 */ /* 0x000fc80000000000 */
[----:B------:R-:W-:-:S04]  /*bf20*/  FADD R3, R3, 0.99999797344207763672 ;  /* 0x3f7fffde03037421 */ /* 0x000fc80000000000 */
[----:B------:R-:W-:-:S04]  /*bf30*/  FADD R3, R3, +INF ;  /* 0x7f80000003037421 */ /* 0x000fc80000000000 */
[----:B------:R-:W-:-:S04]  /*bf40*/  FFMA R3, R0, 11.225142478942871094, R3 ;  /* 0x41339a2f00037823 */ /* 0x000fc80000000003 */
[----:B------:R-:W-:-:S04]  /*bf50*/  FADD R3, R3, 0.0019915627781301736832 ;  /* 0x3b0284e103037421 */ /* 0x000fc80000000000 */
[----:B------:R-:W-:-:S04]  /*bf60*/  FADD R3, R3, -0.99999803304672241211 ;  /* 0xbf7fffdf03037421 */ /* 0x000fc80000000000 */
[----:B------:R-:W-:-:S04]  /*bf70*/  FADD R3, R3, +INF ;  /* 0x7f80000003037421 */ /* 0x000fc80000000000 */
[----:B------:R-:W-:-:S04]  /*bf80*/  FFMA R3, R0, 11.227034568786621094, R3 ;  /* 0x4133a1ef00037823 */ /* 0x000fc80000000003 */
[----:B------:R-:W-:-:S04]  /*bf90*/  FADD R3, R3, -0.0019826537463814020157 ;  /* 0xbb01ef6903037421 */ /* 0x000fc80000000000 */
[----:B------:R-:W-:-:S04]  /*bfa0*/  FADD R3, R3, 0.99999803304672241211 ;  /* 0x3f7fffdf03037421 */ /* 0x000fc80000000000 */
[----:B------:R-:W-:-:S04]  /*bfb0*/  FADD R3, R3, +INF ;  /* 0x7f80000003037421 */ /* 0x000fc80000000000 */
[----:B------:R-:W-:-:S04]  /*bfc0*/  FFMA R3, R0, 11.228923797607421875, R3 ;  /* 0x4133a9ac00037823 */ /* 0x000fc80000000003 */
[----:B------:R-:W-:-:S04]  /*bfd0*/  FADD R3, R3, 0.0019737449474632740021 ;  /* 0x3b0159f203037421 */ /* 0x000fc80000000000 */
[----:B------:R-:W-:-:S04]  /*bfe0*/  FADD R3, R3, -0.99999803304672241211 ;  /* 0xbf7fffdf03037421 */ /* 0x000fc80000000000 */
[----:B------:R-:W-:-:S04]  /*bff0*/  FADD R3, R3, +INF ;  /* 0x7f80000003037421 */ /* 0x000fc80000000000 */
[----:B------:R-:W-:-:S04]  /*c000*/  FFMA R3, R0, 11.230811119079589844, R3 ;  /* 0x4133b16700037823 */ /* 0x000fc80000000003 */
[----:B------:R-:W-:-:S04]  /*c010*/  FADD R3, R3, -0.0019648359157145023346 ;  /* 0xbb00c47a03037421 */ /* 0x000fc80000000000 */
[----:B------:R-:W-:-:S04]  /*c020*/  FADD R3, R3, 0.9999980926513671875 ;  /* 0x3f7fffe003037421 */ /* 0x000fc80000000000 */
[----:B------:R-:W-:-:S04]  /*c030*/  FADD R3, R3, +INF ;  /* 0x7f80000003037421 */ /* 0x000fc80000000000 */
[----:B------:R-:W-:-:S04]  /*c040*/  FFMA R3, R0, 11.232695579528808594, R3 ;  /* 0x4133b91f00037823 */ /* 0x000fc80000000003 */
[----:B------:R-:W-:-:S04]  /*c050*/  FADD R3, R3, 0.001955927116796374321 ;  /* 0x3b002f0303037421 */ /* 0x000fc80000000000 */
[----:B------:R-:W-:-:S04]  /*c060*/  FADD R3, R3, -0.9999980926513671875 ;  /* 0xbf7fffe003037421 */ /* 0x000fc80000000000 */
[----:B------:R-:W-:-:S04]  /*c070*/  FADD R3, R3, +INF ;  /* 0x7f80000003037421 */ /* 0x000fc80000000000 */
[----:B------:R-:W-:-:S04]  /*c080*/  FFMA R3, R0, 11.234578132629394531, R3 ;  /* 0x4133c0d500037823 */ /* 0x000fc80000000003 */
[----:B------:R-:W-:-:S04]  /*c090*/  FADD R3, R3, -0.0019470182014629244804 ;  /* 0xbaff331703037421 */ /* 0x000fc80000000000 */
[----:B------:R-:W-:-:S04]  /*c0a0*/  FADD R3, R3, 0.9999980926513671875 ;  /* 0x3f7fffe003037421 */ /* 0x000fc80000000000 */
[----:B------:R-:W-:-:S04]  /*c0b0*/  FADD R3, R3, +INF ;  /* 0x7f80000003037421 */ /* 0x000fc80000000000 */
[----:B------:R-:W-:-:S04]  /*c0c0*/  FFMA R3, R0, 11.23645782470703125, R3 ;  /* 0x4133c88800037823 */ /* 0x000fc80000000003 */
[----:B------:R-:W-:-:S04]  /*c0d0*/  FADD R3, R3, 0.0019381092861294746399 ;  /* 0x3afe082803037421 */ /* 0x000fc80000000000 */
[----:B------:R-:W-:-:S04]  /*c0e0*/  FADD R3, R3, -0.9999980926513671875 ;  /* 0xbf7fffe003037421 */ /* 0x000fc80000000000 */
[----:B------:R-:W-:-:S04]  /*c0f0*/  FADD R3, R3, +INF ;  /* 0x7f80000003037421 */ /* 0x000fc80000000000 */
[----:B------:R-:W-:-:S04]  /*c100*/  FFMA R3, R0, 11.23833465576171875, R3 ;  /* 0x4133d03800037823 */ /* 0x000fc80000000003 */
[----:B------:R-:W-:-:S04]  /*c110*/  FADD R3, R3, -0.0019292004872113466263 ;  /* 0xbafcdd3a03037421 */ /* 0x000fc80000000000 */
[----:B------:R-:W-:-:S04]  /*c120*/  FADD R3, R3, 0.99999815225601196289 ;  /* 0x3f7fffe103037421 */ /* 0x000fc80000000000 */
[----:B------:R-:W-:-:S04]  /*c130*/  FADD R3, R3, +INF ;  /* 0x7f80000003037421 */ /* 0x000fc80000000000 */
[----:B------:R-:W-:-:S04]  /*c140*/  FFMA R3, R0, 11.240209579467773438, R3 ;  /* 0x4133d7e600037823 */ /* 0x000fc80000000003 */
[----:B------:R-:W-:-:S04]  /*c150*/  FADD R3, R3, 0.0019202915718778967857 ;  /* 0x3afbb24b03037421 */ /* 0x000fc80000000000 */
[----:B------:R-:W-:-:S04]  /*c160*/  FADD R3, R3, -0.99999815225601196289 ;  /* 0xbf7fffe103037421 */ /* 0x000fc80000000000 */
[----:B------:R-:W-:-:S04]  /*c170*/  FADD R3, R3, +INF ;  /* 0x7f80000003037421 */ /* 0x000fc80000000000 */
[----:B------:R-:W-:-:S04]  /*c180*/  FFMA R3, R0, 11.242081642150878906, R3 ;  /* 0x4133df9100037823 */ /* 0x000fc80000000003 */
[----:B------:R-:W-:-:S04]  /*c190*/  FADD R3, R3, -0.0019113826565444469452 ;  /* 0xbafa875c03037421 */ /* 0x000fc80000000000 */
[----:B------:R-:W-:-:S04]  /*c1a0*/  FADD R3, R3, 0.99999815225601196289 ;  /* 0x3f7fffe103037421 */ /* 0x000fc80000000000 */
[----:B------:R-:W-:-:S04]  /*c1b0*/  FADD R3, R3, +INF ;  /* 0x7f80000003037421 */ /* 0x000fc80000000000 */
[----:B------:R-:W-:-:S04]  /*c1c0*/  FFMA R3, R0, 11.243951797485351562, R3 ;  /* 0x4133e73a00037823 */ /* 0x000fc80000000003 */
[----:B------:R-:W-:-:S04]  /*c1d0*/  FADD R3, R3, 0.0019024737412109971046 ;  /* 0x3af95c6d03037421 */ /* 0x000fc80000000000 */
[----:B------:R-:W-:-:S04]  /*c1e0*/  FADD R3, R3, -0.99999821186065673828 ;  /* 0xbf7fffe203037421 */ /* 0x000fc80000000000 */
[----:B------:R-:W-:-:S04]  /*c1f0*/  FADD R3, R3, +INF ;  /* 0x7f80000003037421 */ /* 0x000fc80000000000 */
[----:B------:R-:W-:-:S04]  /*c200*/  FFMA R3, R0, 11.245820045471191406, R3 ;  /* 0x4133eee100037823 */ /* 0x000fc80000000003 */
[----:B------:R-:W-:-:S04]  /*c210*/  FADD R3, R3, -0.0018935648258775472641 ;  /* 0xbaf8317e03037421 */ /* 0x000fc80000000000 */
[----:B------:R-:W-:-:S04]  /*c220*/  FADD R3, R3, 0.99999821186065673828 ;  /* 0x3f7fffe203037421 */ /* 0x000fc80000000000 */
[----:B------:R-:W-:-:S04]  /*c230*/  FADD R3, R3, +INF ;  /* 0x7f80000003037421 */ /* 0x000fc80000000000 */
[----:B------:R-:W-:-:S04]  /*c240*/  FFMA R3, R0, 11.247684478759765625, R3 ;  /* 0x4133f68400037823 */ /* 0x000fc80000000003 */
[----:B------:R-:W-:-:S04]  /*c250*/  FADD R3, R3, 0.0018846560269594192505 ;  /* 0x3af7069003037421 */ /* 0x000fc80000000000 */
[----:B------:R-:W-:-:S04]  /*c260*/  FADD R3, R3, -0.99999821186065673828 ;  /* 0xbf7fffe203037421 */ /* 0x000fc80000000000 */
[----:B------:R-:W-:-:S04]  /*c270*/  FADD R3, R3, +INF ;  /* 0x7f80000003037421 */ /* 0x000fc80000000000 */
[----:B------:R-:W-:-:S04]  /*c280*/  FFMA R3, R0, 11.249547958374023438, R3 ;  /* 0x4133fe2600037823 */ /* 0x000fc80000000003 */
[----:B------:R-:W-:-:S04]  /*c290*/  FADD R3, R3, -0.0018757471116259694099 ;  /* 0xbaf5dba103037421 */ /* 0x000fc80000000000 */
[----:B------:R-:W-:-:S04]  /*c2a0*/  FADD R3, R3, 0.99999821186065673828 ;  /* 0x3f7fffe203037421 */ /* 0x000fc80000000000 */
[----:B------:R-:W-:-:S04]  /*c2b0*/  FADD R3, R3, +INF ;  /* 0x7f80000003037421 */ /* 0x000fc80000000000 */
[----:B------:R-:W-:-:S04]  /*c2c0*/  FFMA R3, R0, 11.251407623291015625, R3 ;  /* 0x413405c400037823 */ /* 0x000fc80000000003 */
[----:B------:R-:W-:-:S04]  /*c2d0*/  FADD R3, R3, 0.0018668381962925195694 ;  /* 0x3af4b0b203037421 */ /* 0x000fc80000000000 */
[----:B------:R-:W-:-:S04]  /*c2e0*/  FADD R3, R3, -0.99999827146530151367 ;  /* 0xbf7fffe303037421 */ /* 0x000fc80000000000 */
[----:B------:R-:W-:-:S04]  /*c2f0*/  FADD R3, R3, +INF ;  /* 0x7f80000003037421 */ /* 0x000fc80000000000 */
[----:B------:R-:W-:-:S04]  /*c300*/  FFMA R3, R0, 11.253265380859375, R3 ;  /* 0x41340d6000037823 */ /* 0x000fc80000000003 */
[----:B------:R-:W-:-:S04]  /*c310*/  FADD R3, R3, -0.0018579292809590697289 ;  /* 0xbaf385c303037421 */ /* 0x000fc80000000000 */
[----:B------:R-:W-:-:S04]  /*c320*/  FADD R3, R3, 0.99999827146530151367 ;  /* 0x3f7fffe303037421 */ /* 0x000fc80000000000 */
[----:B------:R-:W-:-:S04]  /*c330*/  FADD R3, R3, +INF ;  /* 0x7f80000003037421 */ /* 0x000fc80000000000 */
[----:B------:R-:W-:-:S04]  /*c340*/  FFMA R3, R0, 11.255121231079101562, R3 ;  /* 0x413414fa00037823 */ /* 0x000fc80000000003 */
[----:B------:R-:W-:-:S04]  /*c350*/  FADD R3, R3, 0.0020931605249643325806 ;  /* 0x3b092d6803037421 */ /* 0x000fc80000000000 */
[----:B------:R-:W-:-:S04]  /*c360*/  FADD R3, R3, -0.99999779462814331055 ;  /* 0xbf7fffdb03037421 */ /* 0x000fc80000000000 */
[----:B------:R-:W-:-:S04]  /*c370*/  FADD R3, R3, +INF ;  /* 0x7f80000003037421 */ /* 0x000fc80000000000 */
[----:B------:R-:W-:-:S04]  /*c380*/  FFMA R3, R0, 11.256974220275878906, R3 ;  /* 0x41341c9100037823 */ /* 0x000fc80000000003 */
[----:B------:R-:W-:-:S04]  /*c390*/  FADD R3, R3, -0.002084251726046204567 ;  /* 0xbb0897f103037421 */ /* 0x000fc80000000000 */
[----:B------:R-:W-:-:S04]  /*c3a0*/  FADD R3, R3, 0.99999785423278808594 ;  /* 0x3f7fffdc03037421 */ /* 0x000fc80000000000 */
[----:B------:R-:W-:-:S04]  /*c3b0*/  FADD R3, R3, +INF ;  /* 0x7f80000003037421 */ /* 0x000fc80000000000 */
[----:B------:R-:W-:-:S04]  /*c3c0*/  FFMA R3, R0, 11.258825302124023438, R3 ;  /* 0x4134242600037823 */ /* 0x000fc80000000003 */
[----:B------:R-:W-:-:S04]  /*c3d0*/  FADD R3, R3, 0.0020753426942974328995 ;  /* 0x3b08027903037421 */ /* 0x000fc80000000000 */
[----:B------:R-:W-:-:S04]  /*c3e0*/  FADD R3, R3, -0.99999785423278808594 ;  /* 0xbf7fffdc03037421 */ /* 0x000fc80000000000 */
[----:B------:R-:W-:-:S04]  /*c3f0*/  FADD R3, R3, +INF ;  /* 0x7f80000003037421 */ /* 0x000fc80000000000 */
[----:B------:R-:W-:-:S04]  /*c400*/  FFMA R3, R0, 11.26067352294921875, R3 ;  /* 0x41342bb800037823 */ /* 0x000fc80000000003 */
[----:B------:R-:W-:-:S04]  /*c410*/  FADD R3, R3, -0.0020664338953793048859 ;  /* 0xbb076d0203037421 */ /* 0x000fc80000000000 */
[----:B------:R-:W-:-:S04]  /*c420*/  FADD R3, R3, 0.99999785423278808594 ;  /* 0x3f7fffdc03037421 */ /* 0x000fc80000000000 */
[----:B------:R-:W-:-:S04]  /*c430*/  FADD R3, R3, +INF ;  /* 0x7f80000003037421 */ /* 0x000fc80000000000 */
[----:B------:R-:W-:-:S04]  /*c440*/  FFMA R3, R0, 11.26251983642578125, R3 ;  /* 0x4134334800037823 */ /* 0x000fc80000000003 */
[----:B------:R-:W-:-:S04]  /*c450*/  FADD R3, R3, 0.0020575250964611768723 ;  /* 0x3b06d78b03037421 */ /* 0x000fc80000000000 */
[----:B------:R-:W-:-:S04]  /*c460*/  FADD R3, R3, -0.99999785423278808594 ;  /* 0xbf7fffdc03037421 */ /* 0x000fc80000000000 */
[----:B------:R-:W-:-:S04]  /*c470*/  FADD R3, R3, +INF ;  /* 0x7f80000003037421 */ /* 0x000fc80000000000 */
[----:B------:R-:W-:-:S04]  /*c480*/  FFMA R3, R0, 11.264363288879394531, R3 ;  /* 0x41343ad500037823 */ /* 0x000fc80000000003 */
[----:B------:R-:W-:-:S04]  /*c490*/  FADD R3, R3, -0.0020486160647124052048 ;  /* 0xbb06421303037421 */ /* 0x000fc80000000000 */
[----:B------:R-:W-:-:S04]  /*c4a0*/  FADD R3, R3, 0.99999791383743286133 ;  /* 0x3f7fffdd03037421 */ /* 0x000fc80000000000 */
[----:B------:R-:W-:-:S04]  /*c4b0*/  FADD R3, R3, +INF ;  /* 0x7f80000003037421 */ /* 0x000fc80000000000 */
[----:B------:R-:W-:-:S04]  /*c4c0*/  FFMA R3, R0, 11.266204833984375, R3 ;  /* 0x4134426000037823 */ /* 0x000fc80000000003 */
[----:B------:R-:W-:-:S04]  /*c4d0*/  FADD R3, R3, 0.0020397072657942771912 ;  /* 0x3b05ac9c03037421 */ /* 0x000fc80000000000 */
[----:B------:R-:W-:-:S04]  /*c4e0*/  FADD R3, R3, -0.99999791383743286133 ;  /* 0xbf7fffdd03037421 */ /* 0x000fc80000000000 */
[----:B------:R-:W-:-:S04]  /*c4f0*/  FADD R3, R3, +INF ;  /* 0x7f80000003037421 */ /* 0x000fc80000000000 */
[----:B------:R-:W-:-:S04]  /*c500*/  FFMA R3, R0, 11.26804351806640625, R3 ;  /* 0x413449e800037823 */ /* 0x000fc80000000003 */
[----:B------:R-:W-:-:S04]  /*c510*/  FADD R3, R3, -0.0020307982340455055237 ;  /* 0xbb05172403037421 */ /* 0x000fc80000000000 */
[----:B------:R-:W-:-:S04]  /*c520*/  FADD R3, R3, 0.99999791383743286133 ;  /* 0x3f7fffdd03037421 */ /* 0x000fc80000000000 */
[----:B------:R-:W-:-:S04]  /*c530*/  FADD R3, R3, +INF ;  /* 0x7f80000003037421 */ /* 0x000fc80000000000 */
[----:B------:R-:W-:-:S04]  /*c540*/  FFMA R3, R0, 11.269880294799804688, R3 ;  /* 0x4134516e00037823 */ /* 0x000fc80000000003 */
[----:B------:R-:W-:-:S04]  /*c550*/  FADD R3, R3, 0.0020218894351273775101 ;  /* 0x3b0481ad03037421 */ /* 0x000fc80000000000 */
[----:B------:R-:W-:-:S04]  /*c560*/  FADD R3, R3, -0.99999797344207763672 ;  /* 0xbf7fffde03037421 */ /* 0x000fc80000000000 */
[----:B------:R-:W-:-:S04]  /*c570*/  FADD R3, R3, +INF ;  /* 0x7f80000003037421 */ /* 0x000fc80000000000 */
[----:B------:R-:W-:-:S04]  /*c580*/  FFMA R3, R0, 11.271715164184570312, R3 ;  /* 0x413458f200037823 */ /* 0x000fc80000000003 */
[----:B------:R-:W-:-:S04]  /*c590*/  FADD R3, R3, -0.0020129806362092494965 ;  /* 0xbb03ec3603037421 */ /* 0x000fc80000000000 */
[----:B------:R-:W-:-:S04]  /*c5a0*/  FADD R3, R3, 0.99999797344207763672 ;  /* 0x3f7fffde03037421 */ /* 0x000fc80000000000 */
[----:B------:R-:W-:-:S04]  /*c5b0*/  FADD R3, R3, +INF ;  /* 0x7f80000003037421 */ /* 0x000fc80000000000 */
[----:B------:R-:W-:-:S04]  /*c5c0*/  FFMA R3, R0, 11.273547172546386719, R3 ;  /* 0x4134607300037823 */ /* 0x000fc80000000003 */
[----:B------:R-:W-:-:S04]  /*c5d0*/  FADD R3, R3, 0.002004071604460477829 ;  /* 0x3b0356be03037421 */ /* 0x000fc80000000000 */
[----:B------:R-:W-:-:S04]  /*c5e0*/  FADD R3, R3, -0.99999797344207763672 ;  /* 0xbf7fffde03037421 */ /* 0x000fc80000000000 */
[----:B------:R-:W-:-:S04]  /*c5f0*/  FADD R3, R3, +INF ;  /* 0x7f80000003037421 */ /* 0x000fc80000000000 */
[----:B------:R-:W-:-:S04]  /*c600*/  FFMA R3, R0, 11.275376319885253906, R3 ;  /* 0x413467f100037823 */ /* 0x000fc80000000003 */
[----:B------:R-:W-:-:S04]  /*c610*/  FADD R3, R3, -0.0019951628055423498154 ;  /* 0xbb02c14703037421 */ /* 0x000fc80000000000 */
[----:B------:R-:W-:-:S04]  /*c620*/  FADD R3, R3, 0.99999803304672241211 ;  /* 0x3f7fffdf03037421 */ /* 0x000fc80000000000 */
[----:B------:R-:W-:-:S04]  /*c630*/  FADD R3, R3, +INF ;  /* 0x7f80000003037421 */ /* 0x000fc80000000000 */
[----:B------:R-:W-:-:S04]  /*c640*/  FFMA R3, R0, 11.277203559875488281, R3 ;  /* 0x41346f6d00037823 */ /* 0x000fc80000000003 */
[----:B------:R-:W-:-:S04]  /*c650*/  FADD R3, R3, 0.0019862537737935781479 ;  /* 0x3b022bcf03037421 */ /* 0x000fc80000000000 */
[----:B------:R-:W-:-:S04]  /*c660*/  FADD R3, R3, -0.99999803304672241211 ;  /* 0xbf7fffdf03037421 */ /* 0x000fc80000000000 */
[----:B------:R-:W-:-:S04]  /*c670*/  FADD R3, R3, +INF ;  /* 0x7f80000003037421 */ /* 0x000fc80000000000 */
[----:B------:R-:W-:-:S04]  /*c680*/  FFMA R3, R0, 11.279028892517089844, R3 ;  /* 0x413476e700037823 */ /* 0x000fc80000000003 */
[----:B------:R-:W-:-:S04]  /*c690*/  FADD R3, R3, -0.0019773449748754501343 ;  /* 0xbb01965803037421 */ /* 0x000fc80000000000 */
[----:B------:R-:W-:-:S04]  /*c6a0*/  FADD R3, R3, 0.99999803304672241211 ;  /* 0x3f7fffdf03037421 */ /* 0x000fc80000000000 */
[----:B------:R-:W-:-:S04]  /*c6b0*/  FADD R3, R3, +INF ;  /* 0x7f80000003037421 */ /* 0x000fc80000000000 */
[----:B------:R-:W-:-:S04]  /*c6c0*/  FFMA R3, R0, 11.280851364135742188, R3 ;  /* 0x41347e5e00037823 */ /* 0x000fc80000000003 */
[----:B------:R-:W-:-:S04]  /*c6d0*/  FADD R3, R3, 0.0019684361759573221207 ;  /* 0x3b0100e103037421 */ /* 0x000fc80000000000 */
[----:B------:R-:W-:-:S04]  /*c6e0*/  FADD R3, R3, -0.99999803304672241211 ;  /* 0xbf7fffdf03037421 */ /* 0x000fc80000000000 */
[----:B------:R-:W-:-:S04]  /*c6f0*/  FADD R3, R3, +INF ;  /* 0x7f80000003037421 */ /* 0x000fc80000000000 */
[----:B------:R-:W-:-:S04]  /*c700*/  FFMA R3, R0, 11.282671928405761719, R3 ;  /* 0x413485d300037823 */ /* 0x000fc80000000003 */
[----:B------:R-:W-:-:S04]  /*c710*/  FADD R3, R3, -0.0019595271442085504532 ;  /* 0xbb006b6903037421 */ /* 0x000fc80000000000 */
[----:B------:R-:W-:-:S04]  /*c720*/  FADD R3, R3, 0.9999980926513671875 ;  /* 0x3f7fffe003037421 */ /* 0x000fc80000000000 */
[----:B------:R-:W-:-:S04]  /*c730*/  FADD R3, R3, +INF ;  /* 0x7f80000003037421 */ /* 0x000fc80000000000 */
[----:B------:R-:W-:-:S04]  /*c740*/  FFMA R3, R0, 11.284490585327148438, R3 ;  /* 0x41348d4600037823 */ /* 0x000fc80000000003 */
[----:B------:R-:W-:-:S04]  /*c750*/  FADD R3, R3, 0.0019506182288751006126 ;  /* 0x3affabe303037421 */ /* 0x000fc80000000000 */
[----:B------:R-:W-:-:S04]  /*c760*/  FADD R3, R3, -0.9999980926513671875 ;  /* 0xbf7fffe003037421 */ /* 0x000fc80000000000 */
[----:B------:R-:W-:-:S04]  /*c770*/  FADD R3, R3, +INF ;  /* 0x7f80000003037421 */ /* 0x000fc80000000000 */
[----:B------:R-:W-:-:S04]  /*c780*/  FFMA R3, R0, 11.286306381225585938, R3 ;  /* 0x413494b600037823 */ /* 0x000fc80000000003 */
[----:B------:R-:W-:-:S04]  /*c790*/  FADD R3, R3, -0.001941709429956972599 ;  /* 0xbafe80f503037421 */ /* 0x000fc80000000000 */
[----:B------:R-:W-:-:S04]  /*c7a0*/  FADD R3, R3, 0.9999980926513671875 ;  /* 0x3f7fffe003037421 */ /* 0x000fc80000000000 */
[----:B------:R-:W-:-:S04]  /*c7b0*/  FADD R3, R3, +INF ;  /* 0x7f80000003037421 */ /* 0x000fc80000000000 */
[----:B------:R-:W-:-:S04]  /*c7c0*/  FFMA R3, R0, 11.288119316101074219, R3 ;  /* 0x41349c2300037823 */ /* 0x000fc80000000003 */
[----:B------:R-:W-:-:S04]  /*c7d0*/  FADD R3, R3, 0.0019328005146235227585 ;  /* 0x3afd560603037421 */ /* 0x000fc80000000000 */
[----:B------:R-:W-:-:S04]  /*c7e0*/  FADD R3, R3, -0.99999815225601196289 ;  /* 0xbf7fffe103037421 */ /* 0x000fc80000000000 */
[----:B------:R-:W-:-:S04]  /*c7f0*/  FADD R3, R3, +INF ;  /* 0x7f80000003037421 */ /* 0x000fc80000000000 */
[----:B------:R-:W-:-:S04]  /*c800*/  FFMA R3, R0, 11.289931297302246094, R3 ;  /* 0x4134a38f00037823 */ /* 0x000fc80000000003 */
[----:B------:R-:W-:-:S04]  /*c810*/  FADD R3, R3, -0.0019238915992900729179 ;  /* 0xbafc2b1703037421 */ /* 0x000fc80000000000 */
[----:B------:R-:W-:-:S04]  /*c820*/  FADD R3, R3, 0.99999815225601196289 ;  /* 0x3f7fffe103037421 */ /* 0x000fc80000000000 */
[----:B------:R-:W-:-:S04]  /*c830*/  FADD R3, R3, +INF ;  /* 0x7f80000003037421 */ /* 0x000fc80000000000 */
[----:B------:R-:W-:-:S04]  /*c840*/  FFMA R3, R0, 11.29174041748046875, R3 ;  /* 0x4134aaf800037823 */ /* 0x000fc80000000003 */
[----:B------:R-:W-:-:S04]  /*c850*/  FADD R3, R3, 0.0019149826839566230774 ;  /* 0x3afb002803037421 */ /* 0x000fc80000000000 */
[----:B------:R-:W-:-:S04]  /*c860*/  FADD R3, R3, -0.99999815225601196289 ;  /* 0xbf7fffe103037421 */ /* 0x000fc80000000000 */
[----:B------:R-:W-:-:S04]  /*c870*/  FADD R3, R3, +INF ;  /* 0x7f80000003037421 */ /* 0x000fc80000000000 */
[----:B------:R-:W-:-:S04]  /*c880*/  FFMA R3, R0, 11.293546676635742188, R3 ;  /* 0x4134b25e00037823 */ /* 0x000fc80000000003 */
[----:B------:R-:W-:-:S04]  /*c890*/  FADD R3, R3, -0.0021502138115465641022 ;  /* 0xbb0cea9a03037421 */ /* 0x000fc80000000000 */
[----:B------:R-:W-:-:S04]  /*c8a0*/  FADD R3, R3, 0.99999767541885375977 ;  /* 0x3f7fffd903037421 */ /* 0x000fc80000000000 */
[----:B------:R-:W-:-:S04]  /*c8b0*/  FADD R3, R3, +INF ;  /* 0x7f80000003037421 */ /* 0x000fc80000000000 */
[----:B------:R-:W-:-:S04]  /*c8c0*/  FFMA R3, R0, 11.295351028442382812, R3 ;  /* 0x4134b9c200037823 */ /* 0x000fc80000000003 */
[----:B------:R-:W-:-:S04]  /*c8d0*/  FADD R3, R3, 0.0021413050126284360886 ;  /* 0x3b0c552303037421 */ /* 0x000fc80000000000 */
[----:B------:R-:W-:-:S04]  /*c8e0*/  FADD R3, R3, -0.99999773502349853516 ;  /* 0xbf7fffda03037421 */ /* 0x000fc80000000000 */
[----:B------:R-:W-:-:S04]  /*c8f0*/  FADD R3, R3, +INF ;  /* 0x7f80000003037421 */ /* 0x000fc80000000000 */
[----:B------:R-:W-:-:S04]  /*c900*/  FFMA R3, R0, 11.297153472900390625, R3 ;  /* 0x4134c12400037823 */ /* 0x000fc80000000003 */
[----:B------:R-:W-:-:S04]  /*c910*/  FADD R3, R3, -0.002132396213710308075 ;  /* 0xbb0bbfac03037421 */ /* 0x000fc80000000000 */
[----:B------:R-:W-:-:S04]  /*c920*/  FADD R3, R3, 0.99999773502349853516 ;  /* 0x3f7fffda03037421 */ /* 0x000fc80000000000 */
[----:B------:R-:W-:-:S04]  /*c930*/  FADD R3, R3, +INF ;  /* 0x7f80000003037421 */ /* 0x000fc80000000000 */
[----:B------:R-:W-:-:S04]  /*c940*/  FFMA R3, R0, 11.298953056335449219, R3 ;  /* 0x4134c88300037823 */ /* 0x000fc80000000003 */
[----:B------:R-:W-:-:S04]  /*c950*/  FADD R3, R3, 0.0021234871819615364075 ;  /* 0x3b0b2a3403037421 */ /* 0x000fc80000000000 */
[----:B------:R-:W-:-:S04]  /*c960*/  FADD R3, R3, -0.99999773502349853516 ;  /* 0xbf7fffda03037421 */ /* 0x000fc80000000000 */
[----:B------:R-:W-:-:S04]  /*c970*/  FADD R3, R3, +INF ;  /* 0x7f80000003037421 */ /* 0x000fc80000000000 */
[----:B------:R-:W-:-:S04]  /*c980*/  FFMA R3, R0, 11.300750732421875, R3 ;  /* 0x4134cfe000037823 */ /* 0x000fc80000000003 */
[----:B------:R-:W-:-:S04]  /*c990*/  FADD R3, R3, -0.0021145783830434083939 ;  /* 0xbb0a94bd03037421 */ /* 0x000fc80000000000 */
[----:B------:R-:W-:-:S04]  /*c9a0*/  FADD R3, R3, 0.99999773502349853516 ;  /* 0x3f7fffda03037421 */ /* 0x000fc80000000000 */
[----:B------:R-:W-:-:S04]  /*c9b0*/  FADD R3, R3, +INF ;  /* 0x7f80000003037421 */ /* 0x000fc80000000000 */
[----:B------:R-:W-:-:S04]  /*c9c0*/  FFMA R3, R0, 11.302546501159667969, R3 ;  /* 0x4134d73b00037823 */ /* 0x000fc80000000003 */
[----:B------:R-:W-:-:S04]  /*c9d0*/  FADD R3, R3, 0.0021056695841252803802 ;  /* 0x3b09ff4603037421 */ /* 0x000fc80000000000 */
[----:B------:R-:W-:-:S04]  /*c9e0*/  FADD R3, R3, -0.99999779462814331055 ;  /* 0xbf7fffdb03037421 */ /* 0x000fc80000000000 */
[----:B------:R-:W-:-:S04]  /*c9f0*/  FADD R3, R3, +INF ;  /* 0x7f80000003037421 */ /* 0x000fc80000000000 */
[----:B------:R-:W-:-:S04]  /*ca00*/  FFMA R3, R0, 11.304340362548828125, R3 ;  /* 0x4134de9400037823 */ /* 0x000fc80000000003 */
[----:B------:R-:W-:-:S04]  /*ca10*/  FADD R3, R3, -0.0020967605523765087128 ;  /* 0xbb0969ce03037421 */ /* 0x000fc80000000000 */
[----:B------:R-:W-:-:S04]  /*ca20*/  FADD R3, R3, 0.99999779462814331055 ;  /* 0x3f7fffdb03037421 */ /* 0x000fc80000000000 */
[----:B------:R-:W-:-:S04]  /*ca30*/  FADD R3, R3, +INF ;  /* 0x7f80000003037421 */ /* 0x000fc80000000000 */
[----:B------:R-:W-:-:S04]  /*ca40*/  FFMA R3, R0, 11.306131362915039062, R3 ;  /* 0x4134e5ea00037823 */ /* 0x000fc80000000003 */
[----:B------:R-:W-:-:S04]  /*ca50*/  FADD R3, R3, 0.0020878517534583806992 ;  /* 0x3b08d45703037421 */ /* 0x000fc80000000000 */
[----:B------:R-:W-:-:S04]  /*ca60*/  FADD R3, R3, -0.99999779462814331055 ;  /* 0xbf7fffdb03037421 */ /* 0x000fc80000000000 */
[----:B------:R-:W-:-:S04]  /*ca70*/  FADD R3, R3, +INF ;  /* 0x7f80000003037421 */ /* 0x000fc80000000000 */
[----:B------:R-:W-:-:S04]  /*ca80*/  FFMA R3, R0, 11.307919502258300781, R3 ;  /* 0x4134ed3d00037823 */ /* 0x000fc80000000003 */
[----:B------:R-:W-:-:S04]  /*ca90*/  FADD R3, R3, -0.0020789427217096090317 ;  /* 0xbb083edf03037421 */ /* 0x000fc80000000000 */
[----:B------:R-:W-:-:S04]  /*caa0*/  FADD R3, R3, 0.99999785423278808594 ;  /* 0x3f7fffdc03037421 */ /* 0x000fc80000000000 */
[----:B------:R-:W-:-:S04]  /*cab0*/  FADD R3, R3, +INF ;  /* 0x7f80000003037421 */ /* 0x000fc80000000000 */
[----:B------:R-:W-:-:S04]  /*cac0*/  FFMA R3, R0, 11.309706687927246094, R3 ;  /* 0x4134f48f00037823 */ /* 0x000fc80000000003 */
[----:B------:R-:W-:-:S04]  /*cad0*/  FADD R3, R3, 0.0020700339227914810181 ;  /* 0x3b07a96803037421 */ /* 0x000fc80000000000 */
[----:B------:R-:W-:-:S04]  /*cae0*/  FADD R3, R3, -0.99999785423278808594 ;  /* 0xbf7fffdc03037421 */ /* 0x000fc80000000000 */
[----:B------:R-:W-:-:S04]  /*caf0*/  FADD R3, R3, +INF ;  /* 0x7f80000003037421 */ /* 0x000fc80000000000 */
[----:B------:R-:W-:-:S04]  /*cb00*/  FFMA R3, R0, 11.311491012573242188, R3 ;  /* 0x4134fbde00037823 */ /* 0x000fc80000000003 */
[----:B------:R-:W-:-:S04]  /*cb10*/  FADD R3, R3, -0.0020611251238733530045 ;  /* 0xbb0713f103037421 */ /* 0x000fc80000000000 */
[----:B------:R-:W-:-:S04]  /*cb20*/  FADD R3, R3, 0.99999785423278808594 ;  /* 0x3f7fffdc03037421 */ /* 0x000fc80000000000 */
[----:B------:R-:W-:-:S04]  /*cb30*/  FADD R3, R3, +INF ;  /* 0x7f80000003037421 */ /* 0x000fc80000000000 */
[----:B------:R-:W-:-:S04]  /*cb40*/  FFMA R3, R0, 11.313273429870605469, R3 ;  /* 0x4135032b00037823 */ /* 0x000fc80000000003 */
[----:B------:R-:W-:-:S04]  /*cb50*/  FADD R3, R3, 0.002052216092124581337 ;  /* 0x3b067e7903037421 */ /* 0x000fc80000000000 */
[----:B------:R-:W-:-:S04]  /*cb60*/  FADD R3, R3, -0.99999791383743286133 ;  /* 0xbf7fffdd03037421 */ /* 0x000fc80000000000 */
[----:B------:R-:W-:-:S04]  /*cb70*/  FADD R3, R3, +INF ;  /* 0x7f80000003037421 */ /* 0x000fc80000000000 */
[----:B------:R-:W-:-:S04]  /*cb80*/  FFMA R3, R0, 11.315052986145019531, R3 ;  /* 0x41350a7500037823 */ /* 0x000fc80000000003 */
[----:B------:R-:W-:-:S04]  /*cb90*/  FADD R3, R3, -0.0020433072932064533234 ;  /* 0xbb05e90203037421 */ /* 0x000fc80000000000 */
[----:B------:R-:W-:-:S04]  /*cba0*/  FADD R3, R3, 0.99999791383743286133 ;  /* 0x3f7fffdd03037421 */ /* 0x000fc80000000000 */
[----:B------:R-:W-:-:S04]  /*cbb0*/  FADD R3, R3, +INF ;  /* 0x7f80000003037421 */ /* 0x000fc80000000000 */
[----:B------:R-:W-:-:S04]  /*cbc0*/  FFMA R3, R0, 11.316830635070800781, R3 ;  /* 0x413511bd00037823 */ /* 0x000fc80000000003 */
[----:B------:R-:W-:-:S04]  /*cbd0*/  FADD R3, R3, 0.0020343982614576816559 ;  /* 0x3b05538a03037421 */ /* 0x000fc80000000000 */
[----:B------:R-:W-:-:S04]  /*cbe0*/  FADD R3, R3, -0.99999791383743286133 ;  /* 0xbf7fffdd03037421 */ /* 0x000fc80000000000 */
[----:B------:R-:W-:-:S04]  /*cbf0*/  FADD R3, R3, +INF ;  /* 0x7f80000003037421 */ /* 0x000fc80000000000 */
[----:B------:R-:W-:-:S04]  /*cc00*/  FFMA R3, R0, 11.318606376647949219, R3 ;  /* 0x4135190300037823 */ /* 0x000fc80000000003 */
[----:B------:R-:W-:-:S04]  /*cc10*/  FADD R3, R3, -0.0020254894625395536423 ;  /* 0xbb04be1303037421 */ /* 0x000fc80000000000 */
[----:B------:R-:W-:-:S04]  /*cc20*/  FADD R3, R3, 0.99999797344207763672 ;  /* 0x3f7fffde03037421 */ /* 0x000fc80000000000 */
[----:B------:R-:W-:-:S04]  /*cc30*/  FADD R3, R3, +INF ;  /* 0x7f80000003037421 */ /* 0x000fc80000000000 */
[----:B------:R-:W-:-:S04]  /*cc40*/  FFMA R3, R0, 11.320380210876464844, R3 ;  /* 0x4135204700037823 */ /* 0x000fc80000000003 */
[----:B------:R-:W-:-:S04]  /*cc50*/  FADD R3, R3, 0.0020165806636214256287 ;  /* 0x3b04289c03037421 */ /* 0x000fc80000000000 */
[----:B------:R-:W-:-:S04]  /*cc60*/  FADD R3, R3, -0.99999797344207763672 ;  /* 0xbf7fffde03037421 */ /* 0x000fc80000000000 */
[----:B------:R-:W-:-:S04]  /*cc70*/  FADD R3, R3, +INF ;  /* 0x7f80000003037421 */ /* 0x000fc80000000000 */
[----:B------:R-:W-:-:S04]  /*cc80*/  FFMA R3, R0, 11.32215118408203125, R3 ;  /* 0x4135278800037823 */ /* 0x000fc80000000003 */
[----:B------:R-:W-:-:S04]  /*cc90*/  FADD R3, R3, -0.0020076716318726539612 ;  /* 0xbb03932403037421 */ /* 0x000fc80000000000 */
[----:B------:R-:W-:-:S04]  /*cca0*/  FADD R3, R3, 0.99999797344207763672 ;  /* 0x3f7fffde03037421 */ /* 0x000fc80000000000 */
[----:B------:R-:W-:-:S04]  /*ccb0*/  FADD R3, R3, +INF ;  /* 0x7f80000003037421 */ /* 0x000fc80000000000 */
[----:B------:R-:W-:-:S04]  /*ccc0*/  FFMA R3, R0, 11.323920249938964844, R3 ;  /* 0x41352ec700037823 */ /* 0x000fc80000000003 */
[----:B------:R-:W-:-:S04]  /*ccd0*/  FADD R3, R3, 0.0019987628329545259476 ;  /* 0x3b02fdad03037421 */ /* 0x000fc80000000000 */
[----:B------:R-:W-:-:S04]  /*cce0*/  FADD R3, R3, -0.99999797344207763672 ;  /* 0xbf7fffde03037421 */ /* 0x000fc80000000000 */
[----:B------:R-:W-:-:S04]  /*ccf0*/  FADD R3, R3, +INF ;  /* 0x7f80000003037421 */ /* 0x000fc80000000000 */
[----:B------:R-:W-:-:S04]  /*cd00*/  FFMA R3, R0, 11.325687408447265625, R3 ;  /* 0x4135360400037823 */ /* 0x000fc80000000003 */
[----:B------:R-:W-:-:S04]  /*cd10*/  FADD R3, R3, -0.0019898538012057542801 ;  /* 0xbb02683503037421 */ /* 0x000fc80000000000 */
[----:B------:R-:W-:-:S04]  /*cd20*/  FADD R3, R3, 0.99999803304672241211 ;  /* 0x3f7fffdf03037421 */ /* 0x000fc80000000000 */
[----:B------:R-:W-:-:S04]  /*cd30*/  FADD R3, R3, +INF ;  /* 0x7f80000003037421 */ /* 0x000fc80000000000 */
[----:B------:R-:W-:-:S04]  /*cd40*/  FFMA R3, R0, 11.327451705932617188, R3 ;  /* 0x41353d3e00037823 */ /* 0x000fc80000000003 */
[----:B------:R-:W-:-:S04]  /*cd50*/  FADD R3, R3, 0.0019809450022876262665 ;  /* 0x3b01d2be03037421 */ /* 0x000fc80000000000 */
[----:B------:R-:W-:-:S04]  /*cd60*/  FADD R3, R3, -0.99999803304672241211 ;  /* 0xbf7fffdf03037421 */ /* 0x000fc80000000000 */
[----:B------:R-:W-:-:S04]  /*cd70*/  FADD R3, R3, +INF ;  /* 0x7f80000003037421 */ /* 0x000fc80000000000 */
[----:B------:R-:W-:-:S04]  /*cd80*/  FFMA R3, R0, 11.329215049743652344, R3 ;  /* 0x4135447700037823 */ /* 0x000fc80000000003 */
[----:B------:R-:W-:-:S04]  /*cd90*/  FADD R3, R3, -0.0019720362033694982529 ;  /* 0xbb013d4703037421 */ /* 0x000fc80000000000 */
[----:B------:R-:W-:-:S04]  /*cda0*/  FADD R3, R3, 0.99999803304672241211 ;  /* 0x3f7fffdf03037421 */ /* 0x000fc80000000000 */
[----:B------:R-:W-:-:S04]  /*cdb0*/  FADD R3, R3, +INF ;  /* 0x7f80000003037421 */ /* 0x000fc80000000000 */
[----:B------:R-:W-:-:S04]  /*cdc0*/  FFMA R3, R0, 11.330975532531738281, R3 ;  /* 0x41354bad00037823 */ /* 0x000fc80000000003 */
[----:B------:R-:W-:-:S04]  /*cdd0*/  FADD R3, R3, 0.0019631271716207265854 ;  /* 0x3b00a7cf03037421 */ /* 0x000fc80000000000 */
[----:B------:R-:W-:-:S04]  /*cde0*/  FADD R3, R3, -0.9999980926513671875 ;  /* 0xbf7fffe003037421 */ /* 0x000fc80000000000 */
[----:B------:R-:W-:-:S04]  /*cdf0*/  FADD R3, R3, +INF ;  /* 0x7f80000003037421 */ /* 0x000fc80000000000 */
[----:B------:R-:W-:-:S04]  /*ce00*/  FFMA R3, R0, 11.332733154296875, R3 ;  /* 0x413552e000037823 */ /* 0x000fc80000000003 */
[----:B------:R-:W-:-:S04]  /*ce10*/  FADD R3, R3, -0.0021983582992106676102 ;  /* 0xbb10125503037421 */ /* 0x000fc80000000000 */
[----:B------:R-:W-:-:S04]  /*ce20*/  FADD R3, R3, 0.99999755620956420898 ;  /* 0x3f7fffd703037421 */ /* 0x000fc80000000000 */
[----:B------:R-:W-:-:S04]  /*ce30*/  FADD R3, R3, +INF ;  /* 0x7f80000003037421 */ /* 0x000fc80000000000 */
[----:B------:R-:W-:-:S04]  /*ce40*/  FFMA R3, R0, 11.334489822387695312, R3 ;  /* 0x41355a1200037823 */ /* 0x000fc80000000003 */
[----:B------:R-:W-:-:S04]  /*ce50*/  FADD R3, R3, 0.0021894495002925395966 ;  /* 0x3b0f7cde03037421 */ /* 0x000fc80000000000 */
[----:B------:R-:W-:-:S04]  /*ce60*/  FADD R3, R3, -0.99999761581420898438 ;  /* 0xbf7fffd803037421 */ /* 0x000fc80000000000 */
[----:B------:R-:W-:-:S04]  /*ce70*/  FADD R3, R3, +INF ;  /* 0x7f80000003037421 */ /* 0x000fc80000000000 */
[----:B------:R-:W-:-:S04]  /*ce80*/  FFMA R3, R0, 11.336243629455566406, R3 ;  /* 0x4135614100037823 */ /* 0x000fc80000000003 */
[----:B------:R-:W-:-:S04]  /*ce90*/  FADD R3, R3, -0.0021805407013744115829 ;  /* 0xbb0ee76703037421 */ /* 0x000fc80000000000 */
[----:B------:R-:W-:-:S04]  /*cea0*/  FADD R3, R3, 0.99999761581420898438 ;  /* 0x3f7fffd803037421 */ /* 0x000fc80000000000 */
[----:B------:R-:W-:-:S04]  /*ceb0*/  FADD R3, R3, +INF ;  /* 0x7f80000003037421 */ /* 0x000fc80000000000 */
[----:B------:R-:W-:-:S04]  /*cec0*/  FFMA R3, R0, 11.337995529174804688, R3 ;  /* 0x4135686e00037823 */ /* 0x000fc80000000003 */
[----:B------:R-:W-:-:S04]  /*ced0*/  FADD R3, R3, 0.0021716316696256399155 ;  /* 0x3b0e51ef03037421 */ /* 0x000fc80000000000 */
[----:B------:R-:W-:-:S04]  /*cee0*/  FADD R3, R3, -0.99999761581420898438 ;  /* 0xbf7fffd803037421 */ /* 0x000fc80000000000 */
[----:B------:R-:W-:-:S04]  /*cef0*/  FADD R3, R3, +INF ;  /* 0x7f80000003037421 */ /* 0x000fc80000000000 */
[----:B------:R-:W-:-:S04]  /*cf00*/  FFMA R3, R0, 11.339745521545410156, R3 ;  /* 0x41356f9900037823 */ /* 0x000fc80000000003 */
[----:B------:R-:W-:-:S04]  /*cf10*/  FADD R3, R3, -0.0021627228707075119019 ;  /* 0xbb0dbc7803037421 */ /* 0x000fc80000000000 */
[----:B------:R-:W-:-:S04]  /*cf20*/  FADD R3, R3, 0.99999767541885375977 ;  /* 0x3f7fffd903037421 */ /* 0x000fc80000000000 */
[----:B------:R-:W-:-:S04]  /*cf30*/  FADD R3, R3, +INF ;  /* 0x7f80000003037421 */ /* 0x000fc80000000000 */
[----:B------:R-:W-:-:S04]  /*cf40*/  FFMA R3, R0, 11.341492652893066406, R3 ;  /* 0x413576c100037823 */ /* 0x000fc80000000003 */
[----:B------:R-:W-:-:S04]  /*cf50*/  FADD R3, R3, 0.0021538140717893838882 ;  /* 0x3b0d270103037421 */ /* 0x000fc80000000000 */
[----:B------:R-:W-:-:S04]  /*cf60*/  FADD R3, R3, -0.99999767541885375977 ;  /* 0xbf7fffd903037421 */ /* 0x000fc80000000000 */
[----:B------:R-:W-:-:S04]  /*cf70*/  FADD R3, R3, +INF ;  /* 0x7f80000003037421 */ /* 0x000fc80000000000 */
[----:B------:R-:W-:-:S04]  /*cf80*/  FFMA R3, R0, 11.34323883056640625, R3 ;  /* 0x41357de800037823 */ /* 0x000fc80000000003 */
[----:B------:R-:W-:-:S04]  /*cf90*/  FADD R3, R3, -0.0021449050400406122208 ;  /* 0xbb0c918903037421 */ /* 0x000fc80000000000 */
[----:B------:R-:W-:-:S04]  /*cfa0*/  FADD R3, R3, 0.99999767541885375977 ;  /* 0x3f7fffd903037421 */ /* 0x000fc80000000000 */
[----:B------:R-:W-:-:S04]  /*cfb0*/  FADD R3, R3, +INF ;  /* 0x7f80000003037421 */ /* 0x000fc80000000000 */
[----:B------:R-:W-:-:S04]  /*cfc0*/  FFMA R3, R0, 11.344982147216796875, R3 ;  /* 0x4135850c00037823 */ /* 0x000fc80000000003 */
[----:B------:R-:W-:-:S04]  /*cfd0*/  FADD R3, R3, 0.0021359962411224842072 ;  /* 0x3b0bfc1203037421 */ /* 0x000fc80000000000 */
[----:B------:R-:W-:-:S04]  /*cfe0*/  FADD R3, R3, -0.99999773502349853516 ;  /* 0xbf7fffda03037421 */ /* 0x000fc80000000000 */
[----:B------:R-:W-:-:S04]  /*cff0*/  FADD R3, R3, +INF ;  /* 0x7f80000003037421 */ /* 0x000fc80000000000 */
[----:B------:R-:W-:-:S04]  /*d000*/  FFMA R3, R0, 11.346723556518554688, R3 ;  /* 0x41358c2e00037823 */ /* 0x000fc80000000003 */
[----:B------:R-:W-:-:S04]  /*d010*/  FADD R3, R3, -0.0021270872093737125397 ;  /* 0xbb0b669a03037421 */ /* 0x000fc80000000000 */
[----:B------:R-:W-:-:S04]  /*d020*/  FADD R3, R3, 0.99999773502349853516 ;  /* 0x3f7fffda03037421 */ /* 0x000fc80000000000 */
[----:B------:R-:W-:-:S04]  /*d030*/  FADD R3, R3, +INF ;  /* 0x7f80000003037421 */ /* 0x000fc80000000000 */
[----:B------:R-:W-:-:S04]  /*d040*/  FFMA R3, R0, 11.348462104797363281, R3 ;  /* 0x4135934d00037823 */ /* 0x000fc80000000003 */
[----:B------:R-:W-:-:S04]  /*d050*/  FADD R3, R3, 0.0021181784104555845261 ;  /* 0x3b0ad12303037421 */ /* 0x000fc80000000000 */
[----:B------:R-:W-:-:S04]  /*d060*/  FADD R3, R3, -0.99999773502349853516 ;  /* 0xbf7fffda03037421 */ /* 0x000fc80000000000 */
[----:B------:R-:W-:-:S04]  /*d070*/  FADD R3, R3, +INF ;  /* 0x7f80000003037421 */ /* 0x000fc80000000000 */
[----:B------:R-:W-:-:S04]  /*d080*/  FFMA R3, R0, 11.350199699401855469, R3 ;  /* 0x41359a6b00037823 */ /* 0x000fc80000000003 */
[----:B------:R-:W-:-:S04]  /*d090*/  FADD R3, R3, -0.0021092696115374565125 ;  /* 0xbb0a3bac03037421 */ /* 0x000fc80000000000 */
[----:B------:R-:W-:-:S04]  /*d0a0*/  FADD R3, R3, 0.99999779462814331055 ;  /* 0x3f7fffdb03037421 */ /* 0x000fc80000000000 */
[----:B------:R-:W-:-:S04]  /*d0b0*/  FADD R3, R3, +INF ;  /* 0x7f80000003037421 */ /* 0x000fc80000000000 */
[----:B------:R-:W-:-:S04]  /*d0c0*/  FFMA R3, R0, 11.351934432983398438, R3 ;  /* 0x4135a18600037823 */ /* 0x000fc80000000003 */
[----:B------:R-:W-:-:S04]  /*d0d0*/  FADD R3, R3, 0.002100360579788684845 ;  /* 0x3b09a63403037421 */ /* 0x000fc80000000000 */
[----:B------:R-:W-:-:S04]  /*d0e0*/  FADD R3, R3, -0.99999779462814331055 ;  /* 0xbf7fffdb03037421 */ /* 0x000fc80000000000 */
[----:B------:R-:W-:-:S04]  /*d0f0*/  FADD R3, R3, +INF ;  /* 0x7f80000003037421 */ /* 0x000fc80000000000 */
[----:B------:R-:W-:-:S04]  /*d100*/  FFMA R3, R0, 11.353667259216308594, R3 ;  /* 0x4135a89f00037823 */ /* 0x000fc80000000003 */
[----:B------:R-:W-:-:S04]  /*d110*/  FADD R3, R3, -0.0020914517808705568314 ;  /* 0xbb0910bd03037421 */ /* 0x000fc80000000000 */
[----:B------:R-:W-:-:S04]  /*d120*/  FADD R3, R3, 0.99999779462814331055 ;  /* 0x3f7fffdb03037421 */ /* 0x000fc80000000000 */
[----:B------:R-:W-:-:S04]  /*d130*/  FADD R3, R3, +INF ;  /* 0x7f80000003037421 */ /* 0x000fc80000000000 */
[----:B------:R-:W-:-:S04]  /*d140*/  FFMA R3, R0, 11.355398178100585938, R3 ;  /* 0x4135afb600037823 */ /* 0x000fc80000000003 */
[----:B------:R-:W-:-:S04]  /*d150*/  FADD R3, R3, 0.0020825427491217851639 ;  /* 0x3b087b4503037421 */ /* 0x000fc80000000000 */
[----:B------:R-:W-:-:S04]  /*d160*/  FADD R3, R3, -0.99999785423278808594 ;  /* 0xbf7fffdc03037421 */ /* 0x000fc80000000000 */
[----:B------:R-:W-:-:S04]  /*d170*/  FADD R3, R3, +INF ;  /* 0x7f80000003037421 */ /* 0x000fc80000000000 */
[----:B------:R-:W-:-:S04]  /*d180*/  FFMA R3, R0, 11.357127189636230469, R3 ;  /* 0x4135b6cb00037823 */ /* 0x000fc80000000003 */
[----:B------:R-:W-:-:S04]  /*d190*/  FADD R3, R3, -0.0020736339502036571503 ;  /* 0xbb07e5ce03037421 */ /* 0x000fc80000000000 */
[----:B------:R-:W-:-:S04]  /*d1a0*/  FADD R3, R3, 0.99999785423278808594 ;  /* 0x3f7fffdc03037421 */ /* 0x000fc80000000000 */
[----:B------:R-:W-:-:S04]  /*d1b0*/  FADD R3, R3, +INF ;  /* 0x7f80000003037421 */ /* 0x000fc80000000000 */
[----:B------:R-:W-:-:S04]  /*d1c0*/  FFMA R3, R0, 11.358854293823242188, R3 ;  /* 0x4135bdde00037823 */ /* 0x000fc80000000003 */
[----:B------:R-:W-:-:S04]  /*d1d0*/  FADD R3, R3, 0.0020647251512855291367 ;  /* 0x3b07505703037421 */ /* 0x000fc80000000000 */
[----:B------:R-:W-:-:S04]  /*d1e0*/  FADD R3, R3, -0.99999785423278808594 ;  /* 0xbf7fffdc03037421 */ /* 0x000fc80000000000 */
[----:B------:R-:W-:-:S04]  /*d1f0*/  FADD R3, R3, +INF ;  /* 0x7f80000003037421 */ /* 0x000fc80000000000 */
[----:B------:R-:W-:-:S04]  /*d200*/  FFMA R3, R0, 11.360578536987304688, R3 ;  /* 0x4135c4ee00037823 */ /* 0x000fc80000000003 */
[----:B------:R-:W-:-:S04]  /*d210*/  FADD R3, R3, -0.0020558161195367574692 ;  /* 0xbb06badf03037421 */ /* 0x000fc80000000000 */
[----:B------:R-:W-:-:S04]  /*d220*/  FADD R3, R3, 0.99999791383743286133 ;  /* 0x3f7fffdd03037421 */ /* 0x000fc80000000000 */
[----:B------:R-:W-:-:S04]  /*d230*/  FADD R3, R3, +INF ;  /* 0x7f80000003037421 */ /* 0x000fc80000000000 */
[----:B------:R-:W-:-:S04]  /*d240*/  FFMA R3, R0, 11.362301826477050781, R3 ;  /* 0x4135cbfd00037823 */ /* 0x000fc80000000003 */
[----:B------:R-:W-:-:S04]  /*d250*/  FADD R3, R3, 0.0020469073206186294556 ;  /* 0x3b06256803037421 */ /* 0x000fc80000000000 */
[----:B------:R-:W-:-:S04]  /*d260*/  FADD R3, R3, -0.99999791383743286133 ;  /* 0xbf7fffdd03037421 */ /* 0x000fc80000000000 */
[----:B------:R-:W-:-:S04]  /*d270*/  FADD R3, R3, +INF ;  /* 0x7f80000003037421 */ /* 0x000fc80000000000 */
[----:B------:R-:W-:-:S04]  /*d280*/  FFMA R3, R0, 11.364022254943847656, R3 ;  /* 0x4135d30900037823 */ /* 0x000fc80000000003 */
[----:B------:R-:W-:-:S04]  /*d290*/  FADD R3, R3, -0.0020379982888698577881 ;  /* 0xbb058ff003037421 */ /* 0x000fc80000000000 */
[----:B------:R-:W-:-:S04]  /*d2a0*/  FADD R3, R3, 0.99999791383743286133 ;  /* 0x3f7fffdd03037421 */ /* 0x000fc80000000000 */
[----:B------:R-:W-:-:S04]  /*d2b0*/  FADD R3, R3, +INF ;  /* 0x7f80000003037421 */ /* 0x000fc80000000000 */
[----:B------:R-:W-:-:S04]  /*d2c0*/  FFMA R3, R0, 11.365740776062011719, R3 ;  /* 0x4135da1300037823 */ /* 0x000fc80000000003 */
[----:B------:R-:W-:-:S04]  /*d2d0*/  FADD R3, R3, 0.0020290894899517297745 ;  /* 0x3b04fa7903037421 */ /* 0x000fc80000000000 */
[----:B------:R-:W-:-:S04]  /*d2e0*/  FADD R3, R3, -0.99999791383743286133 ;  /* 0xbf7fffdd03037421 */ /* 0x000fc80000000000 */
[----:B------:R-:W-:-:S04]  /*d2f0*/  FADD R3, R3, +INF ;  /* 0x7f80000003037421 */ /* 0x000fc80000000000 */
[----:B------:R-:W-:-:S04]  /*d300*/  FFMA R3, R0, 11.367457389831542969, R3 ;  /* 0x4135e11b00037823 */ /* 0x000fc80000000003 */
[----:B------:R-:W-:-:S04]  /*d310*/  FADD R3, R3, -0.0020201806910336017609 ;  /* 0xbb04650203037421 */ /* 0x000fc80000000000 */
[----:B------:R-:W-:-:S04]  /*d320*/  FADD R3, R3, 0.99999797344207763672 ;  /* 0x3f7fffde03037421 */ /* 0x000fc80000000000 */
[----:B------:R-:W-:-:S04]  /*d330*/  FADD R3, R3, +INF ;  /* 0x7f80000003037421 */ /* 0x000fc80000000000 */
[----:B------:R-:W-:-:S04]  /*d340*/  FFMA R3, R0, 11.369171142578125, R3 ;  /* 0x4135e82000037823 */ /* 0x000fc80000000003 */
[----:B------:R-:W-:-:S04]  /*d350*/  FADD R3, R3, 0.0022554118186235427856 ;  /* 0x3b13cf8803037421 */ /* 0x000fc80000000000 */
[----:B------:R-:W-:-:S04]  /*d360*/  FADD R3, R3, -0.9999974370002746582 ;  /* 0xbf7fffd503037421 */ /* 0x000fc80000000000 */
[----:B------:R-:W-:-:S04]  /*d370*/  FADD R3, R3, +INF ;  /* 0x7f80000003037421 */ /* 0x000fc80000000000 */
[----:B------:R-:W-:-:S04]  /*d380*/  FFMA R3, R0, 11.370883941650390625, R3 ;  /* 0x4135ef2400037823 */ /* 0x000fc80000000003 */
[----:B------:R-:W-:-:S04]  /*d390*/  FADD R3, R3, -0.0022465027868747711182 ;  /* 0xbb133a1003037421 */ /* 0x000fc80000000000 */
[----:B------:R-:W-:-:S04]  /*d3a0*/  FADD R3, R3, 0.99999749660491943359 ;  /* 0x3f7fffd603037421 */ /* 0x000fc80000000000 */
[----:B------:R-:W-:-:S04]  /*d3b0*/  FADD R3, R3, +INF ;  /* 0x7f80000003037421 */ /* 0x000fc80000000000 */
[----:B------:R-:W-:-:S04]  /*d3c0*/  FFMA R3, R0, 11.372593879699707031, R3 ;  /* 0x4135f62500037823 */ /* 0x000fc80000000003 */
[----:B------:R-:W-:-:S04]  /*d3d0*/  FADD R3, R3, 0.0022375939879566431046 ;  /* 0x3b12a49903037421 */ /* 0x000fc80000000000 */
[----:B------:R-:W-:-:S04]  /*d3e0*/  FADD R3, R3, -0.99999749660491943359 ;  /* 0xbf7fffd603037421 */ /* 0x000fc80000000000 */
[----:B------:R-:W-:-:S04]  /*d3f0*/  FADD R3, R3, +INF ;  /* 0x7f80000003037421 */ /* 0x000fc80000000000 */
[----:B------:R-:W-:-:S04]  /*d400*/  FFMA R3, R0, 11.374302864074707031, R3 ;  /* 0x4135fd2500037823 */ /* 0x000fc80000000003 */
[----:B------:R-:W-:-:S04]  /*d410*/  FADD R3, R3, -0.0022286851890385150909 ;  /* 0xbb120f2203037421 */ /* 0x000fc80000000000 */
[----:B------:R-:W-:-:S04]  /*d420*/  FADD R3, R3, 0.99999749660491943359 ;  /* 0x3f7fffd603037421 */ /* 0x000fc80000000000 */
[----:B------:R-:W-:-:S04]  /*d430*/  FADD R3, R3, +INF ;  /* 0x7f80000003037421 */ /* 0x000fc80000000000 */
[----:B------:R-:W-:-:S04]  /*d440*/  FFMA R3, R0, 11.376008987426757812, R3 ;  /* 0x4136042200037823 */ /* 0x000fc80000000003 */
[----:B------:R-:W-:-:S04]  /*d450*/  FADD R3, R3, 0.0022197761572897434235 ;  /* 0x3b1179aa03037421 */ /* 0x000fc80000000000 */
[----:B------:R-:W-:-:S04]  /*d460*/  FADD R3, R3, -0.99999755620956420898 ;  /* 0xbf7fffd703037421 */ /* 0x000fc80000000000 */
[----:B------:R-:W-:-:S04]  /*d470*/  FADD R3, R3, +INF ;  /* 0x7f80000003037421 */ /* 0x000fc80000000000 */
[----:B------:R-:W-:-:S04]  /*d480*/  FFMA R3, R0, 11.377713203430175781, R3 ;  /* 0x41360b1d00037823 */ /* 0x000fc80000000003 */
[----:B------:R-:W-:-:S04]  /*d490*/  FADD R3, R3, -0.0022108673583716154099 ;  /* 0xbb10e43303037421 */ /* 0x000fc80000000000 */
[----:B------:R-:W-:-:S04]  /*d4a0*/  FADD R3, R3, 0.99999755620956420898 ;  /* 0x3f7fffd703037421 */ /* 0x000fc80000000000 */
[----:B------:R-:W-:-:S04]  /*d4b0*/  FADD R3, R3, +INF ;  /* 0x7f80000003037421 */ /* 0x000fc80000000000 */
[----:B------:R-:W-:-:S04]  /*d4c0*/  FFMA R3, R0, 11.379415512084960938, R3 ;  /* 0x4136121600037823 */ /* 0x000fc80000000003 */
[----:B------:R-:W-:-:S04]  /*d4d0*/  FADD R3, R3, 0.0022019585594534873962 ;  /* 0x3b104ebc03037421 */ /* 0x000fc80000000000 */
[----:B------:R-:W-:-:S04]  /*d4e0*/  FADD R3, R3, -0.99999755620956420898 ;  /* 0xbf7fffd703037421 */ /* 0x000fc80000000000 */
[----:B------:R-:W-:-:S04]  /*d4f0*/  FADD R3, R3, +INF ;  /* 0x7f80000003037421 */ /* 0x000fc80000000000 */
[----:B------:R-:W-:-:S04]  /*d500*/  FFMA R3, R0, 11.381115913391113281, R3 ;  /* 0x4136190d00037823 */ /* 0x000fc80000000003 */
[----:B------:R-:W-:-:S04]  /*d510*/  FADD R3, R3, -0.0021930495277047157288 ;  /* 0xbb0fb94403037421 */ /* 0x000fc80000000000 */
[----:B------:R-:W-:-:S04]  /*d520*/  FADD R3, R3, 0.99999761581420898438 ;  /* 0x3f7fffd803037421 */ /* 0x000fc80000000000 */
[----:B------:R-:W-:-:S04]  /*d530*/  FADD R3, R3, +INF ;  /* 0x7f80000003037421 */ /* 0x000fc80000000000 */
[----:B------:R-:W-:-:S04]  /*d540*/  FFMA R3, R0, 11.382814407348632812, R3 ;  /* 0x4136200200037823 */ /* 0x000fc80000000003 */
[----:B------:R-:W-:-:S04]  /*d550*/  FADD R3, R3, 0.0021841407287865877151 ;  /* 0x3b0f23cd03037421 */ /* 0x000fc80000000000 */
[----:B------:R-:W-:-:S04]  /*d560*/  FADD R3, R3, -0.99999761581420898438 ;  /* 0xbf7fffd803037421 */ /* 0x000fc80000000000 */
[----:B------:R-:W-:-:S04]  /*d570*/  FADD R3, R3, +INF ;  /* 0x7f80000003037421 */ /* 0x000fc80000000000 */
[----:B------:R-:W-:-:S04]  /*d580*/  FFMA R3, R0, 11.384510040283203125, R3 ;  /* 0x413626f400037823 */ /* 0x000fc80000000003 */
[----:B------:R-:W-:-:S04]  /*d590*/  FADD R3, R3, -0.0021752316970378160477 ;  /* 0xbb0e8e5503037421 */ /* 0x000fc80000000000 */
[----:B------:R-:W-:-:S04]  /*d5a0*/  FADD R3, R3, 0.99999761581420898438 ;  /* 0x3f7fffd803037421 */ /* 0x000fc80000000000 */
[----:B------:R-:W-:-:S04]  /*d5b0*/  FADD R3, R3, +INF ;  /* 0x7f80000003037421 */ /* 0x000fc80000000000 */
[----:B------:R-:W-:-:S04]  /*d5c0*/  FFMA R3, R0, 11.386204719543457031, R3 ;  /* 0x41362de500037823 */ /* 0x000fc80000000003 */
[----:B------:R-:W-:-:S04]  /*d5d0*/  FADD R3, R3, 0.0021663228981196880341 ;  /* 0x3b0df8de03037421 */ /* 0x000fc80000000000 */
[----:B------:R-:W-:-:S04]  /*d5e0*/  FADD R3, R3, -0.99999767541885375977 ;  /* 0xbf7fffd903037421 */ /* 0x000fc80000000000 */
[----:B------:R-:W-:-:S04]  /*d5f0*/  FADD R3, R3, +INF ;  /* 0x7f80000003037421 */ /* 0x000fc80000000000 */
[----:B------:R-:W-:-:S04]  /*d600*/  FFMA R3, R0, 11.387896537780761719, R3 ;  /* 0x413634d300037823 */ /* 0x000fc80000000003 */
[----:B------:R-:W-:-:S04]  /*d610*/  FADD R3, R3, -0.0021574140992015600204 ;  /* 0xbb0d636703037421 */ /* 0x000fc80000000000 */
[----:B------:R-:W-:-:S04]  /*d620*/  FADD R3, R3, 0.99999767541885375977 ;  /* 0x3f7fffd903037421 */ /* 0x000fc80000000000 */
[----:B------:R-:W-:-:S04]  /*d630*/  FADD R3, R3, +INF ;  /* 0x7f80000003037421 */ /* 0x000fc80000000000 */
[----:B------:R-:W-:-:S04]  /*d640*/  FFMA R3, R0, 11.38958740234375, R3 ;  /* 0x41363bc000037823 */ /* 0x000fc80000000003 */
[----:B------:R-:W-:-:S04]  /*d650*/  FADD R3, R3, 0.002148505067452788353 ;  /* 0x3b0ccdef03037421 */ /* 0x000fc80000000000 */
[----:B------:R-:W-:-:S04]  /*d660*/  FADD R3, R3, -0.99999767541885375977 ;  /* 0xbf7fffd903037421 */ /* 0x000fc80000000000 */
[----:B------:R-:W-:-:S04]  /*d670*/  FADD R3, R3, +INF ;  /* 0x7f80000003037421 */ /* 0x000fc80000000000 */
[----:B------:R-:W-:-:S04]  /*d680*/  FFMA R3, R0, 11.391275405883789062, R3 ;  /* 0x413642aa00037823 */ /* 0x000fc80000000003 */
[----:B------:R-:W-:-:S04]  /*d690*/  FADD R3, R3, -0.0021395962685346603394 ;  /* 0xbb0c387803037421 */ /* 0x000fc80000000000 */
[----:B------:R-:W-:-:S04]  /*d6a0*/  FADD R3, R3, 0.99999773502349853516 ;  /* 0x3f7fffda03037421 */ /* 0x000fc80000000000 */
[----:B------:R-:W-:-:S04]  /*d6b0*/  FADD R3, R3, +INF ;  /* 0x7f80000003037421 */ /* 0x000fc80000000000 */
[----:B------:R-:W-:-:S04]  /*d6c0*/  FFMA R3, R0, 11.392961502075195312, R3 ;  /* 0x4136499200037823 */ /* 0x000fc80000000003 */
[----:B------:R-:W-:-:S04]  /*d6d0*/  FADD R3, R3, 0.0021306872367858886719 ;  /* 0x3b0ba30003037421 */ /* 0x000fc80000000000 */
[----:B------:R-:W-:-:S04]  /*d6e0*/  FADD R3, R3, -0.99999773502349853516 ;  /* 0xbf7fffda03037421 */ /* 0x000fc80000000000 */
[----:B------:R-:W-:-:S04]  /*d6f0*/  FADD R3, R3, +INF ;  /* 0x7f80000003037421 */ /* 0x000fc80000000000 */
[----:B------:R-:W-:-:S04]  /*d700*/  FFMA R3, R0, 11.394646644592285156, R3 ;  /* 0x4136507900037823 */ /* 0x000fc80000000003 */
[----:B------:R-:W-:-:S04]  /*d710*/  FADD R3, R3, -0.0021217784378677606583 ;  /* 0xbb0b0d8903037421 */ /* 0x000fc80000000000 */
[----:B------:R-:W-:-:S04]  /*d720*/  FADD R3, R3, 0.99999773502349853516 ;  /* 0x3f7fffda03037421 */ /* 0x000fc80000000000 */
[----:B------:R-:W-:-:S04]  /*d730*/  FADD R3, R3, +INF ;  /* 0x7f80000003037421 */ /* 0x000fc80000000000 */
[----:B------:R-:W-:-:S04]  /*d740*/  FFMA R3, R0, 11.396328926086425781, R3 ;  /* 0x4136575d00037823 */ /* 0x000fc80000000003 */
[----:B------:R-:W-:-:S04]  /*d750*/  FADD R3, R3, 0.0021128696389496326447 ;  /* 0x3b0a781203037421 */ /* 0x000fc80000000000 */
[----:B------:R-:W-:-:S04]  /*d760*/  FADD R3, R3, -0.99999779462814331055 ;  /* 0xbf7fffdb03037421 */ /* 0x000fc80000000000 */
[----:B------:R-:W-:-:S04]  /*d770*/  FADD R3, R3, +INF ;  /* 0x7f80000003037421 */ /* 0x000fc80000000000 */
[----:B------:R-:W-:-:S04]  /*d780*/  FFMA R3, R0, 11.398009300231933594, R3 ;  /* 0x41365e3f00037823 */ /* 0x000fc80000000003 */
[----:B------:R-:W-:-:S04]  /*d790*/  FADD R3, R3, -0.0021039606072008609772 ;  /* 0xbb09e29a03037421 */ /* 0x000fc80000000000 */
[----:B------:R-:W-:-:S04]  /*d7a0*/  FADD R3, R3, 0.99999779462814331055 ;  /* 0x3f7fffdb03037421 */ /* 0x000fc80000000000 */
[----:B------:R-:W-:-:S04]  /*d7b0*/  FADD R3, R3, +INF ;  /* 0x7f80000003037421 */ /* 0x000fc80000000000 */
[----:B------:R-:W-:-:S04]  /*d7c0*/  FFMA R3, R0, 11.399687767028808594, R3 ;  /* 0x4136651f00037823 */ /* 0x000fc80000000003 */
[----:B------:R-:W-:-:S04]  /*d7d0*/  FADD R3, R3, 0.0020950518082827329636 ;  /* 0x3b094d2303037421 */ /* 0x000fc80000000000 */
[----:B------:R-:W-:-:S04]  /*d7e0*/  FADD R3, R3, -0.99999779462814331055 ;  /* 0xbf7fffdb03037421 */ /* 0x000fc80000000000 */
[----:B------:R-:W-:-:S04]  /*d7f0*/  FADD R3, R3, +INF ;  /* 0x7f80000003037421 */ /* 0x000fc80000000000 */
[----:B------:R-:W-:-:S04]  /*d800*/  FFMA R3, R0, 11.401364326477050781, R3 ;  /* 0x41366bfd00037823 */ /* 0x000fc80000000003 */
[----:B------:R-:W-:-:S04]  /*d810*/  FADD R3, R3, -0.0020861427765339612961 ;  /* 0xbb08b7ab03037421 */ /* 0x000fc80000000000 */
[----:B------:R-:W-:-:S04]  /*d820*/  FADD R3, R3, 0.99999779462814331055 ;  /* 0x3f7fffdb03037421 */ /* 0x000fc80000000000 */
[----:B------:R-:W-:-:S04]  /*d830*/  FADD R3, R3, +INF ;  /* 0x7f80000003037421 */ /* 0x000fc80000000000 */
[----:B------:R-:W-:-:S04]  /*d840*/  FFMA R3, R0, 11.403038978576660156, R3 ;  /* 0x413672d900037823 */ /* 0x000fc80000000003 */
[----:B------:R-:W-:-:S04]  /*d850*/  FADD R3, R3, 0.0020772339776158332825 ;  /* 0x3b08223403037421 */ /* 0x000fc80000000000 */
[----:B------:R-:W-:-:S04]  /*d860*/  FADD R3, R3, -0.99999785423278808594 ;  /* 0xbf7fffdc03037421 */ /* 0x000fc80000000000 */
[----:B------:R-:W-:-:S04]  /*d870*/  FADD R3, R3, +INF ;  /* 0x7f80000003037421 */ /* 0x000fc80000000000 */
[----:B------:R-:W-:-:S04]  /*d880*/  FFMA R3, R0, 11.404711723327636719, R3 ;  /* 0x413679b300037823 */ /* 0x000fc80000000003 */
[----:B------:R-:W-:-:S04]  /*d890*/  FADD R3, R3, -0.0020683251786977052689 ;  /* 0xbb078cbd03037421 */ /* 0x000fc80000000000 */
[----:B------:R-:W-:-:S04]  /*d8a0*/  FADD R3, R3, 0.99999785423278808594 ;  /* 0x3f7fffdc03037421 */ /* 0x000fc80000000000 */
[----:B------:R-:W-:-:S04]  /*d8b0*/  FADD R3, R3, +INF ;  /* 0x7f80000003037421 */ /* 0x000fc80000000000 */
[----:B------:R-:W-:-:S04]  /*d8c0*/  FFMA R3, R0, 11.406382560729980469, R3 ;  /* 0x4136808b00037823 */ /* 0x000fc80000000003 */
[----:B------:R-:W-:-:S04]  /*d8d0*/  FADD R3, R3, 0.0023035563062876462936 ;  /* 0x3b16f74303037421 */ /* 0x000fc80000000000 */
[----:B------:R-:W-:-:S04]  /*d8e0*/  FADD R3, R3, -0.99999731779098510742 ;  /* 0xbf7fffd303037421 */ /* 0x000fc80000000000 */
[----:B------:R-:W-:-:S04]  /*d8f0*/  FADD R3, R3, +INF ;  /* 0x7f80000003037421 */ /* 0x000fc80000000000 */
[----:B------:R-:W-:-:S04]  /*d900*/  FFMA R3, R0, 11.408051490783691406, R3 ;  /* 0x4136876100037823 */ /* 0x000fc80000000003 */
[----:B------:R-:W-:-:S04]  /*d910*/  FADD R3, R3, -0.0022946472745388746262 ;  /* 0xbb1661cb03037421 */ /* 0x000fc80000000000 */
[----:B------:R-:W-:-:S04]  /*d920*/  FADD R3, R3, 0.99999737739562988281 ;  /* 0x3f7fffd403037421 */ /* 0x000fc80000000000 */
[----:B------:R-:W-:-:S04]  /*d930*/  FADD R3, R3, +INF ;  /* 0x7f80000003037421 */ /* 0x000fc80000000000 */
[----:B------:R-:W-:-:S04]  /*d940*/  FFMA R3, R0, 11.409718513488769531, R3 ;  /* 0x41368e3500037823 */ /* 0x000fc80000000003 */
[----:B------:R-:W-:-:S04]  /*d950*/  FADD R3, R3, 0.0022857384756207466125 ;  /* 0x3b15cc5403037421 */ /* 0x000fc80000000000 */
[----:B------:R-:W-:-:S04]  /*d960*/  FADD R3, R3, -0.99999737739562988281 ;  /* 0xbf7fffd403037421 */ /* 0x000fc80000000000 */
[----:B------:R-:W-:-:S04]  /*d970*/  FADD R3, R3, +INF ;  /* 0x7f80000003037421 */ /* 0x000fc80000000000 */
[----:B------:R-:W-:-:S04]  /*d980*/  FFMA R3, R0, 11.411382675170898438, R3 ;  /* 0x4136950600037823 */ /* 0x000fc80000000003 */
[----:B------:R-:W-:-:S04]  /*d990*/  FADD R3, R3, -0.0022768296767026185989 ;  /* 0xbb1536dd03037421 */ /* 0x000fc80000000000 */
[----:B------:R-:W-:-:S04]  /*d9a0*/  FADD R3, R3, 0.9999974370002746582 ;  /* 0x3f7fffd503037421 */ /* 0x000fc80000000000 */
[----:B------:R-:W-:-:S04]  /*d9b0*/  FADD R3, R3, +INF ;  /* 0x7f80000003037421 */ /* 0x000fc80000000000 */
[----:B------:R-:W-:-:S04]  /*d9c0*/  FFMA R3, R0, 11.413045883178710938, R3 ;  /* 0x41369bd600037823 */ /* 0x000fc80000000003 */
[----:B------:R-:W-:-:S04]  /*d9d0*/  FADD R3, R3, 0.0022679206449538469315 ;  /* 0x3b14a16503037421 */ /* 0x000fc80000000000 */
[----:B------:R-:W-:-:S04]  /*d9e0*/  FADD R3, R3, -0.9999974370002746582 ;  /* 0xbf7fffd503037421 */ /* 0x000fc80000000000 */
[----:B------:R-:W-:-:S04]  /*d9f0*/  FADD R3, R3, +INF ;  /* 0x7f80000003037421 */ /* 0x000fc80000000000 */
[----:B------:R-:W-:-:S04]  /*da00*/  FFMA R3, R0, 11.414707183837890625, R3 ;  /* 0x4136a2a400037823 */ /* 0x000fc80000000003 */
[----:B------:R-:W-:-:S04]  /*da10*/  FADD R3, R3, -0.0022590118460357189178 ;  /* 0xbb140bee03037421 */ /* 0x000fc80000000000 */
[----:B------:R-:W-:-:S04]  /*da20*/  FADD R3, R3, 0.9999974370002746582 ;  /* 0x3f7fffd503037421 */ /* 0x000fc80000000000 */
[----:B------:R-:W-:-:S04]  /*da30*/  FADD R3, R3, +INF ;  /* 0x7f80000003037421 */ /* 0x000fc80000000000 */
[----:B------:R-:W-:-:S04]  /*da40*/  FFMA R3, R0, 11.4163665771484375, R3 ;  /* 0x4136a97000037823 */ /* 0x000fc80000000003 */
[----:B------:R-:W-:-:S04]  /*da50*/  FADD R3, R3, 0.0022501030471175909042 ;  /* 0x3b13767703037421 */ /* 0x000fc80000000000 */
[----:B------:R-:W-:-:S04]  /*da60*/  FADD R3, R3, -0.99999749660491943359 ;  /* 0xbf7fffd603037421 */ /* 0x000fc80000000000 */
[----:B------:R-:W-:-:S04]  /*da70*/  FADD R3, R3, +INF ;  /* 0x7f80000003037421 */ /* 0x000fc80000000000 */
[----:B------:R-:W-:-:S04]  /*da80*/  FFMA R3, R0, 11.418024063110351562, R3 ;  /* 0x4136b03a00037823 */ /* 0x000fc80000000003 */
[----:B------:R-:W-:-:S04]  /*da90*/  FADD R3, R3, -0.0022411940153688192368 ;  /* 0xbb12e0ff03037421 */ /* 0x000fc80000000000 */
[----:B------:R-:W-:-:S04]  /*daa0*/  FADD R3, R3, 0.99999749660491943359 ;  /* 0x3f7fffd603037421 */ /* 0x000fc80000000000 */
[----:B------:R-:W-:-:S04]  /*dab0*/  FADD R3, R3, +INF ;  /* 0x7f80000003037421 */ /* 0x000fc80000000000 */
[----:B------:R-:W-:-:S04]  /*dac0*/  FFMA R3, R0, 11.419679641723632812, R3 ;  /* 0x4136b70200037823 */ /* 0x000fc80000000003 */
[----:B------:R-:W-:-:S04]  /*dad0*/  FADD R3, R3, 0.0022322852164506912231 ;  /* 0x3b124b8803037421 */ /* 0x000fc80000000000 */
[----:B------:R-:W-:-:S04]  /*dae0*/  FADD R3, R3, -0.99999749660491943359 ;  /* 0xbf7fffd603037421 */ /* 0x000fc80000000000 */
[----:B------:R-:W-:-:S04]  /*daf0*/  FADD R3, R3, +INF ;  /* 0x7f80000003037421 */ /* 0x000fc80000000000 */
[----:B------:R-:W-:-:S04]  /*db00*/  FFMA R3, R0, 11.421332359313964844, R3 ;  /* 0x4136bdc700037823 */ /* 0x000fc80000000003 */
[----:B------:R-:W-:-:S04]  /*db10*/  FADD R3, R3, -0.0022233761847019195557 ;  /* 0xbb11b61003037421 */ /* 0x000fc80000000000 */
[----:B------:R-:W-:-:S04]  /*db20*/  FADD R3, R3, 0.99999755620956420898 ;  /* 0x3f7fffd703037421 */ /* 0x000fc80000000000 */
[----:B------:R-:W-:-:S04]  /*db30*/  FADD R3, R3, +INF ;  /* 0x7f80000003037421 */ /* 0x000fc80000000000 */
[----:B------:R-:W-:-:S04]  /*db40*/  FFMA R3, R0, 11.422984123229980469, R3 ;  /* 0x4136c48b00037823 */ /* 0x000fc80000000003 */
[----:B------:R-:W-:-:S04]  /*db50*/  FADD R3, R3, 0.0022144673857837915421 ;  /* 0x3b11209903037421 */ /* 0x000fc80000000000 */
[----:B------:R-:W-:-:S04]  /*db60*/  FADD R3, R3, -0.99999755620956420898 ;  /* 0xbf7fffd703037421 */ /* 0x000fc80000000000 */
[----:B------:R-:W-:-:S04]  /*db70*/  FADD R3, R3, +INF ;  /* 0x7f80000003037421 */ /* 0x000fc80000000000 */
[----:B------:R-:W-:-:S04]  /*db80*/  FFMA R3, R0, 11.424633979797363281, R3 ;  /* 0x4136cb4d00037823 */ /* 0x000fc80000000003 */
[----:B------:R-:W-:-:S04]  /*db90*/  FADD R3, R3, -0.0022055585868656635284 ;  /* 0xbb108b2203037421 */ /* 0x000fc80000000000 */
[----:B------:R-:W-:-:S04]  /*dba0*/  FADD R3, R3, 0.99999755620956420898 ;  /* 0x3f7fffd703037421 */ /* 0x000fc80000000000 */
[----:B------:R-:W-:-:S04]  /*dbb0*/  FADD R3, R3, +INF ;  /* 0x7f80000003037421 */ /* 0x000fc80000000000 */
[----:B------:R-:W-:-:S04]  /*dbc0*/  FFMA R3, R0, 11.426281929016113281, R3 ;  /* 0x4136d20d00037823 */ /* 0x000fc80000000003 */
[----:B------:R-:W-:-:S04]  /*dbd0*/  FADD R3, R3, 0.002196649555116891861 ;  /* 0x3b0ff5aa03037421 */ /* 0x000fc80000000000 */
[----:B------:R-:W-:-:S04]  /*dbe0*/  FADD R3, R3, -0.99999761581420898438 ;  /* 0xbf7fffd803037421 */ /* 0x000fc80000000000 */
[----:B------:R-:W-:-:S04]  /*dbf0*/  FADD R3, R3, +INF ;  /* 0x7f80000003037421 */ /* 0x000fc80000000000 */
[----:B------:R-:W-:-:S04]  /*dc00*/  FFMA R3, R0, 11.427927970886230469, R3 ;  /* 0x4136d8cb00037823 */ /* 0x000fc80000000003 */
[----:B------:R-:W-:-:S04]  /*dc10*/  FADD R3, R3, -0.0021877407561987638474 ;  /* 0xbb0f603303037421 */ /* 0x000fc80000000000 */
[----:B------:R-:W-:-:S04]  /*dc20*/  FADD R3, R3, 0.99999761581420898438 ;  /* 0x3f7fffd803037421 */ /* 0x000fc80000000000 */
[----:B------:R-:W-:-:S04]  /*dc30*/  FADD R3, R3, +INF ;  /* 0x7f80000003037421 */ /* 0x000fc80000000000 */
[----:B------:R-:W-:-:S04]  /*dc40*/  FFMA R3, R0, 11.429572105407714844, R3 ;  /* 0x4136df8700037823 */ /* 0x000fc80000000003 */
[----:B------:R-:W-:-:S04]  /*dc50*/  FADD R3, R3, 0.0021788317244499921799 ;  /* 0x3b0ecabb03037421 */ /* 0x000fc80000000000 */
[----:B------:R-:W-:-:S04]  /*dc60*/  FADD R3, R3, -0.99999761581420898438 ;  /* 0xbf7fffd803037421 */ /* 0x000fc80000000000 */
[----:B------:R-:W-:-:S04]  /*dc70*/  FADD R3, R3, +INF ;  /* 0x7f80000003037421 */ /* 0x000fc80000000000 */
[----:B------:R-:W-:-:S04]  /*dc80*/  FFMA R3, R0, 11.431214332580566406, R3 ;  /* 0x4136e64100037823 */ /* 0x000fc80000000003 */
[----:B------:R-:W-:-:S04]  /*dc90*/  FADD R3, R3, -0.0021699229255318641663 ;  /* 0xbb0e354403037421 */ /* 0x000fc80000000000 */
[----:B------:R-:W-:-:S04]  /*dca0*/  FADD R3, R3, 0.99999767541885375977 ;  /* 0x3f7fffd903037421 */ /* 0x000fc80000000000 */
[----:B------:R-:W-:-:S04]  /*dcb0*/  FADD R3, R3, +INF ;  /* 0x7f80000003037421 */ /* 0x000fc80000000000 */
[----:B------:R-:W-:-:S04]  /*dcc0*/  FFMA R3, R0, 11.432854652404785156, R3 ;  /* 0x4136ecf900037823 */ /* 0x000fc80000000003 */
[----:B------:R-:W-:-:S04]  /*dcd0*/  FADD R3, R3, 0.0021610141266137361526 ;  /* 0x3b0d9fcd03037421 */ /* 0x000fc80000000000 */
[----:B------:R-:W-:-:S04]  /*dce0*/  FADD R3, R3, -0.99999767541885375977 ;  /* 0xbf7fffd903037421 */ /* 0x000fc80000000000 */
[----:B------:R-:W-:-:S04]  /*dcf0*/  FADD R3, R3, +INF ;  /* 0x7f80000003037421 */ /* 0x000fc80000000000 */
[----:B------:R-:W-:-:S04]  /*dd00*/  FFMA R3, R0, 11.434493064880371094, R3 ;  /* 0x4136f3af00037823 */ /* 0x000fc80000000003 */
[----:B------:R-:W-:-:S04]  /*dd10*/  FADD R3, R3, -0.0021521050948649644852 ;  /* 0xbb0d0a5503037421 */ /* 0x000fc80000000000 */
[----:B------:R-:W-:-:S04]  /*dd20*/  FADD R3, R3, 0.99999767541885375977 ;  /* 0x3f7fffd903037421 */ /* 0x000fc80000000000 */
[----:B------:R-:W-:-:S04]  /*dd30*/  FADD R3, R3, +INF ;  /* 0x7f80000003037421 */ /* 0x000fc80000000000 */
[----:B------:R-:W-:-:S04]  /*dd40*/  FFMA R3, R0, 11.436129570007324219, R3 ;  /* 0x4136fa6300037823 */ /* 0x000fc80000000003 */
[----:B------:R-:W-:-:S04]  /*dd50*/  FADD R3, R3, 0.0021431962959468364716 ;  /* 0x3b0c74de03037421 */ /* 0x000fc80000000000 */
[----:B------:R-:W-:-:S04]  /*dd60*/  FADD R3, R3, -0.99999767541885375977 ;  /* 0xbf7fffd903037421 */ /* 0x000fc80000000000 */
[----:B------:R-:W-:-:S04]  /*dd70*/  FADD R3, R3, +INF ;  /* 0x7f80000003037421 */ /* 0x000fc80000000000 */
[----:B------:R-:W-:-:S04]  /*dd80*/  FFMA R3, R0, 11.437764167785644531, R3 ;  /* 0x4137011500037823 */ /* 0x000fc80000000003 */
[----:B------:R-:W-:-:S04]  /*dd90*/  FADD R3, R3, -0.0021342874970287084579 ;  /* 0xbb0bdf6703037421 */ /* 0x000fc80000000000 */
[----:B------:R-:W-:-:S04]  /*dda0*/  FADD R3, R3, 0.99999773502349853516 ;  /* 0x3f7fffda03037421 */ /* 0x000fc80000000000 */
[----:B------:R-:W-:-:S04]  /*ddb0*/  FADD R3, R3, +INF ;  /* 0x7f80000003037421 */ /* 0x000fc80000000000 */
[----:B------:R-:W-:-:S04]  /*ddc0*/  FFMA R3, R0, 11.439397811889648438, R3 ;  /* 0x413707c600037823 */ /* 0x000fc80000000003 */
[----:B------:R-:W-:-:S04]  /*ddd0*/  FADD R3, R3, 0.0021253784652799367905 ;  /* 0x3b0b49ef03037421 */ /* 0x000fc80000000000 */
[----:B------:R-:W-:-:S04]  /*dde0*/  FADD R3, R3, -0.99999773502349853516 ;  /* 0xbf7fffda03037421 */ /* 0x000fc80000000000 */
[----:B------:R-:W-:-:S04]  /*ddf0*/  FADD R3, R3, +INF ;  /* 0x7f80000003037421 */ /* 0x000fc80000000000 */
[----:B------:R-:W-:-:S04]  /*de00*/  FFMA R3, R0, 11.441028594970703125, R3 ;  /* 0x41370e7400037823 */ /* 0x000fc80000000003 */
[----:B------:R-:W-:-:S04]  /*de10*/  FADD R3, R3, -0.0023606095928698778152 ;  /* 0xbb1ab47503037421 */ /* 0x000fc80000000000 */
[----:B------:R-:W-:-:S04]  /*de20*/  FADD R3, R3, 0.99999719858169555664 ;  /* 0x3f7fffd103037421 */ /* 0x000fc80000000000 */
[----:B------:R-:W-:-:S04]  /*de30*/  FADD R3, R3, +INF ;  /* 0x7f80000003037421 */ /* 0x000fc80000000000 */
[----:B------:R-:W-:-:S04]  /*de40*/  FFMA R3, R0, 11.442657470703125, R3 ;  /* 0x4137152000037823 */ /* 0x000fc80000000003 */
[----:B------:R-:W-:-:S04]  /*de50*/  FADD R3, R3, 0.0023517007939517498016 ;  /* 0x3b1a1efe03037421 */ /* 0x000fc80000000000 */
[----:B------:R-:W-:-:S04]  /*de60*/  FADD R3, R3, -0.99999725818634033203 ;  /* 0xbf7fffd203037421 */ /* 0x000fc80000000000 */
[----:B------:R-:W-:-:S04]  /*de70*/  FADD R3, R3, +INF ;  /* 0x7f80000003037421 */ /* 0x000fc80000000000 */
[----:B------:R-:W-:-:S04]  /*de80*/  FFMA R3, R0, 11.444285392761230469, R3 ;  /* 0x41371bcb00037823 */ /* 0x000fc80000000003 */
[----:B------:R-:W-:-:S04]  /*de90*/  FADD R3, R3, -0.0023427917622029781342 ;  /* 0xbb19898603037421 */ /* 0x000fc80000000000 */
[----:B------:R-:W-:-:S04]  /*dea0*/  FADD R3, R3, 0.99999725818634033203 ;  /* 0x3f7fffd203037421 */ /* 0x000fc80000000000 */
[----:B------:R-:W-:-:S04]  /*deb0*/  FADD R3, R3, +INF ;  /* 0x7f80000003037421 */ /* 0x000fc80000000000 */
[----:B------:R-:W-:-:S04]  /*dec0*/  FFMA R3, R0, 11.445910453796386719, R3 ;  /* 0x4137227300037823 */ /* 0x000fc80000000003 */
[----:B------:R-:W-:-:S04]  /*ded0*/  FADD R3, R3, 0.0023338829632848501205 ;  /* 0x3b18f40f03037421 */ /* 0x000fc80000000000 */
[----:B------:R-:W-:-:S04]  /*dee0*/  FADD R3, R3, -0.99999725818634033203 ;  /* 0xbf7fffd203037421 */ /* 0x000fc80000000000 */
[----:B------:R-:W-:-:S04]  /*def0*/  FADD R3, R3, +INF ;  /* 0x7f80000003037421 */ /* 0x000fc80000000000 */
[----:B------:R-:W-:-:S04]  /*df00*/  FFMA R3, R0, 11.447534561157226562, R3 ;  /* 0x4137291a00037823 */ /* 0x000fc80000000003 */
[----:B------:R-:W-:-:S04]  /*df10*/  FADD R3, R3, -0.0023249741643667221069 ;  /* 0xbb185e9803037421 */ /* 0x000fc80000000000 */
[----:B------:R-:W-:-:S04]  /*df20*/  FADD R3, R3, 0.99999731779098510742 ;  /* 0x3f7fffd303037421 */ /* 0x000fc80000000000 */
[----:B------:R-:W-:-:S04]  /*df30*/  FADD R3, R3, +INF ;  /* 0x7f80000003037421 */ /* 0x000fc80000000000 */
[----:B------:R-:W-:-:S04]  /*df40*/  FFMA R3, R0, 11.449156761169433594, R3 ;  /* 0x41372fbf00037823 */ /* 0x000fc80000000003 */
[----:B------:R-:W-:-:S04]  /*df50*/  FADD R3, R3, 0.0023160651326179504395 ;  /* 0x3b17c92003037421 */ /* 0x000fc80000000000 */
[----:B------:R-:W-:-:S04]  /*df60*/  FADD R3, R3, -0.99999731779098510742 ;  /* 0xbf7fffd303037421 */ /* 0x000fc80000000000 */
[----:B------:R-:W-:-:S04]  /*df70*/  FADD R3, R3, +INF ;  /* 0x7f80000003037421 */ /* 0x000fc80000000000 */
[----:B------:R-:W-:-:S04]  /*df80*/  FFMA R3, R0, 11.450776100158691406, R3 ;  /* 0x4137366100037823 */ /* 0x000fc80000000003 */
[----:B------:R-:W-:-:S04]  /*df90*/  FADD R3, R3, -0.0023071563336998224258 ;  /* 0xbb1733a903037421 */ /* 0x000fc80000000000 */
[----:B------:R-:W-:-:S04]  /*dfa0*/  FADD R3, R3, 0.99999731779098510742 ;  /* 0x3f7fffd303037421 */ /* 0x000fc80000000000 */
[----:B------:R-:W-:-:S04]  /*dfb0*/  FADD R3, R3, +INF ;  /* 0x7f80000003037421 */ /* 0x000fc80000000000 */
[----:B------:R-:W-:-:S04]  /*dfc0*/  FFMA R3, R0, 11.452394485473632812, R3 ;  /* 0x41373d0200037823 */ /* 0x000fc80000000003 */
[----:B------:R-:W-:-:S04]  /*dfd0*/  FADD R3, R3, 0.0022982473019510507584 ;  /* 0x3b169e3103037421 */ /* 0x000fc80000000000 */
[----:B------:R-:W-:-:S04]  /*dfe0*/  FADD R3, R3, -0.99999737739562988281 ;  /* 0xbf7fffd403037421 */ /* 0x000fc80000000000 */
[----:B------:R-:W-:-:S04]  /*dff0*/  FADD R3, R3, +INF ;  /* 0x7f80000003037421 */ /* 0x000fc80000000000 */
[----:B------:R-:W-:-:S04]  /*e000*/  FFMA R3, R0, 11.454010963439941406, R3 ;  /* 0x413743a100037823 */ /* 0x000fc80000000003 */
[----:B------:R-:W-:-:S04]  /*e010*/  FADD R3, R3, -0.0022893385030329227448 ;  /* 0xbb1608ba03037421 */ /* 0x000fc80000000000 */
[----:B------:R-:W-:-:S04]  /*e020*/  FADD R3, R3, 0.99999737739562988281 ;  /* 0x3f7fffd403037421 */ /* 0x000fc80000000000 */
[----:B------:R-:W-:-:S04]  /*e030*/  FADD R3, R3, +INF ;  /* 0x7f80000003037421 */ /* 0x000fc80000000000 */
[----:B------:R-:W-:-:S04]  /*e040*/  FFMA R3, R0, 11.455625534057617188, R3 ;  /* 0x41374a3e00037823 */ /* 0x000fc80000000003 */
[----:B------:R-:W-:-:S04]  /*e050*/  FADD R3, R3, 0.0022804297041147947311 ;  /* 0x3b15734303037421 */ /* 0x000fc80000000000 */
[----:B------:R-:W-:-:S04]  /*e060*/  FADD R3, R3, -0.99999737739562988281 ;  /* 0xbf7fffd403037421 */ /* 0x000fc80000000000 */
[----:B------:R-:W-:-:S04]  /*e070*/  FADD R3, R3, +INF ;  /* 0x7f80000003037421 */ /* 0x000fc80000000000 */
[----:B------:R-:W-:-:S04]  /*e080*/  FFMA R3, R0, 11.457239151000976562, R3 ;  /* 0x413750da00037823 */ /* 0x000fc80000000003 */
[----:B------:R-:W-:-:S04]  /*e090*/  FADD R3, R3, -0.0022715206723660230637 ;  /* 0xbb14ddcb03037421 */ /* 0x000fc80000000000 */
[----:B------:R-:W-:-:S04]  /*e0a0*/  FADD R3, R3, 0.9999974370002746582 ;  /* 0x3f7fffd503037421 */ /* 0x000fc80000000000 */
[----:B------:R-:W-:-:S04]  /*e0b0*/  FADD R3, R3, +INF ;  /* 0x7f80000003037421 */ /* 0x000fc80000000000 */
[----:B------:R-:W-:-:S04]  /*e0c0*/  FFMA R3, R0, 11.458849906921386719, R3 ;  /* 0x4137577300037823 */ /* 0x000fc80000000003 */
[----:B------:R-:W-:-:S04]  /*e0d0*/  FADD R3, R3, 0.00226261187344789505 ;  /* 0x3b14485403037421 */ /* 0x000fc80000000000 */
[----:B------:R-:W-:-:S04]  /*e0e0*/  FADD R3, R3, -0.9999974370002746582 ;  /* 0xbf7fffd503037421 */ /* 0x000fc80000000000 */
[----:B------:R-:W-:-:S04]  /*e0f0*/  FADD R3, R3, +INF ;  /* 0x7f80000003037421 */ /* 0x000fc80000000000 */
[----:B------:R-:W-:-:S04]  /*e100*/  FFMA R3, R0, 11.460458755493164062, R3 ;  /* 0x41375e0a00037823 */ /* 0x000fc80000000003 */
[----:B------:R-:W-:-:S04]  /*e110*/  FADD R3, R3, -0.0022537030745297670364 ;  /* 0xbb13b2dd03037421 */ /* 0x000fc80000000000 */
[----:B------:R-:W-:-:S04]  /*e120*/  FADD R3, R3, 0.9999974370002746582 ;  /* 0x3f7fffd503037421 */ /* 0x000fc80000000000 */
[----:B------:R-:W-:-:S04]  /*e130*/  FADD R3, R3, +INF ;  /* 0x7f80000003037421 */ /* 0x000fc80000000000 */
[----:B------:R-:W-:-:S04]  /*e140*/  FFMA R3, R0, 11.462066650390625, R3 ;  /* 0x413764a000037823 */ /* 0x000fc80000000003 */
[----:B------:R-:W-:-:S04]  /*e150*/  FADD R3, R3, 0.002244794042780995369 ;  /* 0x3b131d6503037421 */ /* 0x000fc80000000000 */
[----:B------:R-:W-:-:S04]  /*e160*/  FADD R3, R3, -0.99999749660491943359 ;  /* 0xbf7fffd603037421 */ /* 0x000fc80000000000 */
[----:B------:R-:W-:-:S04]  /*e170*/  FADD R3, R3, +INF ;  /* 0x7f80000003037421 */ /* 0x000fc80000000000 */
[----:B------:R-:W-:-:S04]  /*e180*/  FFMA R3, R0, 11.463672637939453125, R3 ;  /* 0x41376b3400037823 */ /* 0x000fc80000000003 */
[----:B------:R-:W-:-:S04]  /*e190*/  FADD R3, R3, -0.0022358852438628673553 ;  /* 0xbb1287ee03037421 */ /* 0x000fc80000000000 */
[----:B------:R-:W-:-:S04]  /*e1a0*/  FADD R3, R3, 0.99999749660491943359 ;  /* 0x3f7fffd603037421 */ /* 0x000fc80000000000 */
[----:B------:R-:W-:-:S04]  /*e1b0*/  FADD R3, R3, +INF ;  /* 0x7f80000003037421 */ /* 0x000fc80000000000 */
[----:B------:R-:W-:-:S04]  /*e1c0*/  FFMA R3, R0, 11.465275764465332031, R3 ;  /* 0x413771c500037823 */ /* 0x000fc80000000003 */
[----:B------:R-:W-:-:S04]  /*e1d0*/  FADD R3, R3, 0.0022269762121140956879 ;  /* 0x3b11f27603037421 */ /* 0x000fc80000000000 */
[----:B------:R-:W-:-:S04]  /*e1e0*/  FADD R3, R3, -0.99999749660491943359 ;  /* 0xbf7fffd603037421 */ /* 0x000fc80000000000 */
[----:B------:R-:W-:-:S04]  /*e1f0*/  FADD R3, R3, +INF ;  /* 0x7f80000003037421 */ /* 0x000fc80000000000 */
[----:B------:R-:W-:-:S04]  /*e200*/  FFMA R3, R0, 11.466877937316894531, R3 ;  /* 0x4137785500037823 */ /* 0x000fc80000000003 */
[----:B------:R-:W-:-:S04]  /*e210*/  FADD R3, R3, -0.0022180674131959676743 ;  /* 0xbb115cff03037421 */ /* 0x000fc80000000000 */
[----:B------:R-:W-:-:S04]  /*e220*/  FADD R3, R3, 0.99999755620956420898 ;  /* 0x3f7fffd703037421 */ /* 0x000fc80000000000 */
[----:B------:R-:W-:-:S04]  /*e230*/  FADD R3, R3, +INF ;  /* 0x7f80000003037421 */ /* 0x000fc80000000000 */
[----:B------:R-:W-:-:S04]  /*e240*/  FFMA R3, R0, 11.468478202819824219, R3 ;  /* 0x41377ee300037823 */ /* 0x000fc80000000003 */
[----:B------:R-:W-:-:S04]  /*e250*/  FADD R3, R3, 0.0022091586142778396606 ;  /* 0x3b10c78803037421 */ /* 0x000fc80000000000 */
[----:B------:R-:W-:-:S04]  /*e260*/  FADD R3, R3, -0.99999755620956420898 ;  /* 0xbf7fffd703037421 */ /* 0x000fc80000000000 */
[----:B------:R-:W-:-:S04]  /*e270*/  FADD R3, R3, +INF ;  /* 0x7f80000003037421 */ /* 0x000fc80000000000 */
[----:B------:R-:W-:-:S04]  /*e280*/  FFMA R3, R0, 11.4700775146484375, R3 ;  /* 0x4137857000037823 */ /* 0x000fc80000000003 */
[----:B------:R-:W-:-:S04]  /*e290*/  FADD R3, R3, -0.0022002495825290679932 ;  /* 0xbb10321003037421 */ /* 0x000fc80000000000 */
[----:B------:R-:W-:-:S04]  /*e2a0*/  FADD R3, R3, 0.99999755620956420898 ;  /* 0x3f7fffd703037421 */ /* 0x000fc80000000000 */
[----:B------:R-:W-:-:S04]  /*e2b0*/  FADD R3, R3, +INF ;  /* 0x7f80000003037421 */ /* 0x000fc80000000000 */
[----:B------:R-:W-:-:S04]  /*e2c0*/  FFMA R3, R0, 11.471673965454101562, R3 ;  /* 0x41378bfa00037823 */ /* 0x000fc80000000003 */
[----:B------:R-:W-:-:S04]  /*e2d0*/  FADD R3, R3, 0.0021913407836109399796 ;  /* 0x3b0f9c9903037421 */ /* 0x000fc80000000000 */
[----:B------:R-:W-:-:S04]  /*e2e0*/  FADD R3, R3, -0.99999761581420898438 ;  /* 0xbf7fffd803037421 */ /* 0x000fc80000000000 */
[----:B------:R-:W-:-:S04]  /*e2f0*/  FADD R3, R3, +INF ;  /* 0x7f80000003037421 */ /* 0x000fc80000000000 */
[----:B------:R-:W-:-:S04]  /*e300*/  FFMA R3, R0, 11.473269462585449219, R3 ;  /* 0x4137928300037823 */ /* 0x000fc80000000003 */
[----:B------:R-:W-:-:S04]  /*e310*/  FADD R3, R3, -0.0021824319846928119659 ;  /* 0xbb0f072203037421 */ /* 0x000fc80000000000 */
[----:B------:R-:W-:-:S04]  /*e320*/  FADD R3, R3, 0.99999761581420898438 ;  /* 0x3f7fffd803037421 */ /* 0x000fc80000000000 */
[----:B------:R-:W-:-:S04]  /*e330*/  FADD R3, R3, +INF ;  /* 0x7f80000003037421 */ /* 0x000fc80000000000 */
[----:B------:R-:W-:-:S04]  /*e340*/  FFMA R3, R0, 11.474862098693847656, R3 ;  /* 0x4137990900037823 */ /* 0x000fc80000000003 */
[----:B------:R-:W-:-:S04]  /*e350*/  FADD R3, R3, 0.0024176628794521093369 ;  /* 0x3b1e71a703037421 */ /* 0x000fc80000000000 */
[----:B------:R-:W-:-:S04]  /*e360*/  FADD R3, R3, -0.99999707937240600586 ;  /* 0xbf7fffcf03037421 */ /* 0x000fc80000000000 */
[----:B------:R-:W-:-:S04]  /*e370*/  FADD R3, R3, +INF ;  /* 0x7f80000003037421 */ /* 0x000fc80000000000 */
[----:B------:R-:W-:-:S04]  /*e380*/  FFMA R3, R0, 11.476453781127929688, R3 ;  /* 0x41379f8e00037823 */ /* 0x000fc80000000003 */
[----:B------:R-:W-:-:S04]  /*e390*/  FADD R3, R3, -0.0024087540805339813232 ;  /* 0xbb1ddc3003037421 */ /* 0x000fc80000000000 */
[----:B------:R-:W-:-:S04]  /*e3a0*/  FADD R3, R3, 0.99999707937240600586 ;  /* 0x3f7fffcf03037421 */ /* 0x000fc80000000000 */
[----:B------:R-:W-:-:S04]  /*e3b0*/  FADD R3, R3, +INF ;  /* 0x7f80000003037421 */ /* 0x000fc80000000000 */
[----:B------:R-:W-:-:S04]  /*e3c0*/  FFMA R3, R0, 11.478043556213378906, R3 ;  /* 0x4137a61100037823 */ /* 0x000fc80000000003 */
[----:B------:R-:W-:-:S04]  /*e3d0*/  FADD R3, R3, 0.0023998452816158533096 ;  /* 0x3b1d46b903037421 */ /* 0x000fc80000000000 */
[----:B------:R-:W-:-:S04]  /*e3e0*/  FADD R3, R3, -0.99999713897705078125 ;  /* 0xbf7fffd003037421 */ /* 0x000fc80000000000 */
[----:B------:R-:W-:-:S04]  /*e3f0*/  FADD R3, R3, +INF ;  /* 0x7f80000003037421 */ /* 0x000fc80000000000 */
[----:B------:R-:W-:-:S04]  /*e400*/  FFMA R3, R0, 11.479631423950195312, R3 ;  /* 0x4137ac9200037823 */ /* 0x000fc80000000003 */
[----:B------:R-:W-:-:S04]  /*e410*/  FADD R3, R3, -0.0023909362498670816422 ;  /* 0xbb1cb14103037421 */ /* 0x000fc80000000000 */
[----:B------:R-:W-:-:S04]  /*e420*/  FADD R3, R3, 0.99999713897705078125 ;  /* 0x3f7fffd003037421 */ /* 0x000fc80000000000 */
[----:B------:R-:W-:-:S04]  /*e430*/  FADD R3, R3, +INF ;  /* 0x7f80000003037421 */ /* 0x000fc80000000000 */
[----:B------:R-:W-:-:S04]  /*e440*/  FFMA R3, R0, 11.481217384338378906, R3 ;  /* 0x4137b31100037823 */ /* 0x000fc80000000003 */
[----:B------:R-:W-:-:S04]  /*e450*/  FADD R3, R3, 0.0023820274509489536285 ;  /* 0x3b1c1bca03037421 */ /* 0x000fc80000000000 */
[----:B------:R-:W-:-:S04]  /*e460*/  FADD R3, R3, -0.99999713897705078125 ;  /* 0xbf7fffd003037421 */ /* 0x000fc80000000000 */
[----:B------:R-:W-:-:S04]  /*e470*/  FADD R3, R3, +INF ;  /* 0x7f80000003037421 */ /* 0x000fc80000000000 */
[----:B------:R-:W-:-:S04]  /*e480*/  FFMA R3, R0, 11.482802391052246094, R3 ;  /* 0x4137b98f00037823 */ /* 0x000fc80000000003 */
[----:B------:R-:W-:-:S04]  /*e490*/  FADD R3, R3, -0.0023731186520308256149 ;  /* 0xbb1b865303037421 */ /* 0x000fc80000000000 */
[----:B------:R-:W-:-:S04]  /*e4a0*/  FADD R3, R3, 0.99999719858169555664 ;  /* 0x3f7fffd103037421 */ /* 0x000fc80000000000 */
[----:B------:R-:W-:-:S04]  /*e4b0*/  FADD R3, R3, +INF ;  /* 0x7f80000003037421 */ /* 0x000fc80000000000 */
[----:B------:R-:W-:-:S04]  /*e4c0*/  FFMA R3, R0, 11.484384536743164062, R3 ;  /* 0x4137c00a00037823 */ /* 0x000fc80000000003 */
[----:B------:R-:W-:-:S04]  /*e4d0*/  FADD R3, R3, 0.0023642096202820539474 ;  /* 0x3b1af0db03037421 */ /* 0x000fc80000000000 */
[----:B------:R-:W-:-:S04]  /*e4e0*/  FADD R3, R3, -0.99999719858169555664 ;  /* 0xbf7fffd103037421 */ /* 0x000fc80000000000 */
[----:B------:R-:W-:-:S04]  /*e4f0*/  FADD R3, R3, +INF ;  /* 0x7f80000003037421 */ /* 0x000fc80000000000 */
[----:B------:R-:W-:-:S04]  /*e500*/  FFMA R3, R0, 11.485965728759765625, R3 ;  /* 0x4137c68400037823 */ /* 0x000fc80000000003 */
[----:B------:R-:W-:-:S04]  /*e510*/  FADD R3, R3, -0.0023553008213639259338 ;  /* 0xbb1a5b6403037421 */ /* 0x000fc80000000000 */
[----:B------:R-:W-:-:S04]  /*e520*/  FADD R3, R3, 0.99999719858169555664 ;  /* 0x3f7fffd103037421 */ /* 0x000fc80000000000 */
[----:B------:R-:W-:-:S04]  /*e530*/  FADD R3, R3, +INF ;  /* 0x7f80000003037421 */ /* 0x000fc80000000000 */
[----:B------:R-:W-:-:S04]  /*e540*/  FFMA R3, R0, 11.487545013427734375, R3 ;  /* 0x4137ccfc00037823 */ /* 0x000fc80000000003 */
[----:B------:R-:W-:-:S04]  /*e550*/  FADD R3, R3, 0.0023463917896151542664 ;  /* 0x3b19c5ec03037421 */ /* 0x000fc80000000000 */
[----:B------:R-:W-:-:S04]  /*e560*/  FADD R3, R3, -0.99999725818634033203 ;  /* 0xbf7fffd203037421 */ /* 0x000fc80000000000 */
[----:B------:R-:W-:-:S04]  /*e570*/  FADD R3, R3, +INF ;  /* 0x7f80000003037421 */ /* 0x000fc80000000000 */
[----:B------:R-:W-:-:S04]  /*e580*/  FFMA R3, R0, 11.489123344421386719, R3 ;  /* 0x4137d37300037823 */ /* 0x000fc80000000003 */
[----:B------:R-:W-:-:S04]  /*e590*/  FADD R3, R3, -0.0023374829906970262527 ;  /* 0xbb19307503037421 */ /* 0x000fc80000000000 */
[----:B------:R-:W-:-:S04]  /*e5a0*/  FADD R3, R3, 0.99999725818634033203 ;  /* 0x3f7fffd203037421 */ /* 0x000fc80000000000 */
[----:B------:R-:W-:-:S04]  /*e5b0*/  FADD R3, R3, +INF ;  /* 0x7f80000003037421 */ /* 0x000fc80000000000 */
[----:B------:R-:W-:-:S04]  /*e5c0*/  FFMA R3, R0, 11.490698814392089844, R3 ;  /* 0x4137d9e700037823 */ /* 0x000fc80000000003 */
[----:B------:R-:W-:-:S04]  /*e5d0*/  FADD R3, R3, 0.0023285741917788982391 ;  /* 0x3b189afe03037421 */ /* 0x000fc80000000000 */
[----:B------:R-:W-:-:S04]  /*e5e0*/  FADD R3, R3, -0.99999731779098510742 ;  /* 0xbf7fffd303037421 */ /* 0x000fc80000000000 */
[----:B------:R-:W-:-:S04]  /*e5f0*/  FADD R3, R3, +INF ;  /* 0x7f80000003037421 */ /* 0x000fc80000000000 */
[----:B------:R-:W-:-:S04]  /*e600*/  FFMA R3, R0, 11.492273330688476562, R3 ;  /* 0x4137e05a00037823 */ /* 0x000fc80000000003 */
[----:B------:R-:W-:-:S04]  /*e610*/  FADD R3, R3, -0.0023196651600301265717 ;  /* 0xbb18058603037421 */ /* 0x000fc80000000000 */
[----:B------:R-:W-:-:S04]  /*e620*/  FADD R3, R3, 0.99999731779098510742 ;  /* 0x3f7fffd303037421 */ /* 0x000fc80000000000 */
[----:B------:R-:W-:-:S04]  /*e630*/  FADD R3, R3, +INF ;  /* 0x7f80000003037421 */ /* 0x000fc80000000000 */
[----:B------:R-:W-:-:S04]  /*e640*/  FFMA R3, R0, 11.493844985961914062, R3 ;  /* 0x4137e6ca00037823 */ /* 0x000fc80000000003 */
[----:B------:R-:W-:-:S04]  /*e650*/  FADD R3, R3, 0.002310756361111998558 ;  /* 0x3b17700f03037421 */ /* 0x000fc80000000000 */
[----:B------:R-:W-:-:S04]  /*e660*/  FADD R3, R3, -0.99999731779098510742 ;  /* 0xbf7fffd303037421 */ /* 0x000fc80000000000 */
[----:B------:R-:W-:-:S04]  /*e670*/  FADD R3, R3, +INF ;  /* 0x7f80000003037421 */ /* 0x000fc80000000000 */
[----:B------:R-:W-:-:S04]  /*e680*/  FFMA R3, R0, 11.495415687561035156, R3 ;  /* 0x4137ed3900037823 */ /* 0x000fc80000000003 */
[----:B------:R-:W-:-:S04]  /*e690*/  FADD R3, R3, -0.0023018475621938705444 ;  /* 0xbb16da9803037421 */ /* 0x000fc80000000000 */
[----:B------:R-:W-:-:S04]  /*e6a0*/  FADD R3, R3, 0.99999737739562988281 ;  /* 0x3f7fffd403037421 */ /* 0x000fc80000000000 */
[----:B------:R-:W-:-:S04]  /*e6b0*/  FADD R3, R3, +INF ;  /* 0x7f80000003037421 */ /* 0x000fc80000000000 */
[----:B------:R-:W-:-:S04]  /*e6c0*/  FFMA R3, R0, 11.496985435485839844, R3 ;  /* 0x4137f3a700037823 */ /* 0x000fc80000000003 */
[----:B------:R-:W-:-:S04]  /*e6d0*/  FADD R3, R3, 0.002292938530445098877 ;  /* 0x3b16452003037421 */ /* 0x000fc80000000000 */
[----:B------:R-:W-:-:S04]  /*e6e0*/  FADD R3, R3, -0.99999737739562988281 ;  /* 0xbf7fffd403037421 */ /* 0x000fc80000000000 */
[----:B------:R-:W-:-:S04]  /*e6f0*/  FADD R3, R3, +INF ;  /* 0x7f80000003037421 */ /* 0x000fc80000000000 */
[----:B------:R-:W-:-:S04]  /*e700*/  FFMA R3, R0, 11.498552322387695312, R3 ;  /* 0x4137fa1200037823 */ /* 0x000fc80000000003 */
[----:B------:R-:W-:-:S04]  /*e710*/  FADD R3, R3, -0.0022840297315269708633 ;  /* 0xbb15afa903037421 */ /* 0x000fc80000000000 */
[----:B------:R-:W-:-:S04]  /*e720*/  FADD R3, R3, 0.99999737739562988281 ;  /* 0x3f7fffd403037421 */ /* 0x000fc80000000000 */
[----:B------:R-:W-:-:S04]  /*e730*/  FADD R3, R3, +INF ;  /* 0x7f80000003037421 */ /* 0x000fc80000000000 */
[----:B------:R-:W-:-:S04]  /*e740*/  FFMA R3, R0, 11.500118255615234375, R3 ;  /* 0x4138007c00037823 */ /* 0x000fc80000000003 */
[----:B------:R-:W-:-:S04]  /*e750*/  FADD R3, R3, 0.0022751206997781991959 ;  /* 0x3b151a3103037421 */ /* 0x000fc80000000000 */
[----:B------:R-:W-:-:S04]  /*e760*/  FADD R3, R3, -0.9999974370002746582 ;  /* 0xbf7fffd503037421 */ /* 0x000fc80000000000 */
[----:B------:R-:W-:-:S04]  /*e770*/  FADD R3, R3, +INF ;  /* 0x7f80000003037421 */ /* 0x000fc80000000000 */
[----:B------:R-:W-:-:S04]  /*e780*/  FFMA R3, R0, 11.501682281494140625, R3 ;  /* 0x413806e400037823 */ /* 0x000fc80000000003 */
[----:B------:R-:W-:-:S04]  /*e790*/  FADD R3, R3, -0.0022662119008600711823 ;  /* 0xbb1484ba03037421 */ /* 0x000fc80000000000 */
[----:B------:R-:W-:-:S04]  /*e7a0*/  FADD R3, R3, 0.9999974370002746582 ;  /* 0x3f7fffd503037421 */ /* 0x000fc80000000000 */
[----:B------:R-:W-:-:S04]  /*e7b0*/  FADD R3, R3, +INF ;  /* 0x7f80000003037421 */ /* 0x000fc80000000000 */
[----:B------:R-:W-:-:S04]  /*e7c0*/  FFMA R3, R0, 11.503244400024414062, R3 ;  /* 0x41380d4a00037823 */ /* 0x000fc80000000003 */
[----:B------:R-:W-:-:S04]  /*e7d0*/  FADD R3, R3, 0.0022573031019419431686 ;  /* 0x3b13ef4303037421 */ /* 0x000fc80000000000 */
[----:B------:R-:W-:-:S04]  /*e7e0*/  FADD R3, R3, -0.9999974370002746582 ;  /* 0xbf7fffd503037421 */ /* 0x000fc80000000000 */
[----:B------:R-:W-:-:S04]  /*e7f0*/  FADD R3, R3, +INF ;  /* 0x7f80000003037421 */ /* 0x000fc80000000000 */
[----:B------:R-:W-:-:S04]  /*e800*/  FFMA R3, R0, 11.504804611206054688, R3 ;  /* 0x413813ae00037823 */ /* 0x000fc80000000003 */
[----:B------:R-:W-:-:S04]  /*e810*/  FADD R3, R3, -0.0022483940701931715012 ;  /* 0xbb1359cb03037421 */ /* 0x000fc80000000000 */
[----:B------:R-:W-:-:S04]  /*e820*/  FADD R3, R3, 0.99999749660491943359 ;  /* 0x3f7fffd603037421 */ /* 0x000fc80000000000 */
[----:B------:R-:W-:-:S04]  /*e830*/  FADD R3, R3, +INF ;  /* 0x7f80000003037421 */ /* 0x000fc80000000000 */
[----:B------:R-:W-:-:S04]  /*e840*/  FFMA R3, R0, 11.506363868713378906, R3 ;  /* 0x41381a1100037823 */ /* 0x000fc80000000003 */
[----:B------:R-:W-:-:S04]  /*e850*/  FADD R3, R3, 0.0022394852712750434875 ;  /* 0x3b12c45403037421 */ /* 0x000fc80000000000 */
[----:B------:R-:W-:-:S04]  /*e860*/  FADD R3, R3, -0.99999749660491943359 ;  /* 0xbf7fffd603037421 */ /* 0x000fc80000000000 */
[----:B------:R-:W-:-:S04]  /*e870*/  FADD R3, R3, +INF ;  /* 0x7f80000003037421 */ /* 0x000fc80000000000 */
[----:B------:R-:W-:-:S04]  /*e880*/  FFMA R3, R0, 11.507920265197753906, R3 ;  /* 0x4138207100037823 */ /* 0x000fc80000000003 */
[----:B------:R-:W-:-:S04]  /*e890*/  FADD R3, R3, -0.0024747163988649845123 ;  /* 0xbb222eda03037421 */ /* 0x000fc80000000000 */
[----:B------:R-:W-:-:S04]  /*e8a0*/  FADD R3, R3, 0.99999696016311645508 ;  /* 0x3f7fffcd03037421 */ /* 0x000fc80000000000 */
[----:B------:R-:W-:-:S04]  /*e8b0*/  FADD R3, R3, +INF ;  /* 0x7f80000003037421 */ /* 0x000fc80000000000 */
[----:B------:R-:W-:-:S04]  /*e8c0*/  FFMA R3, R0, 11.5094757080078125, R3 ;  /* 0x413826d000037823 */ /* 0x000fc80000000003 */
[----:B------:R-:W-:-:S04]  /*e8d0*/  FADD R3, R3, 0.0024658073671162128448 ;  /* 0x3b21996203037421 */ /* 0x000fc80000000000 */
[----:B------:R-:W-:-:S04]  /*e8e0*/  FADD R3, R3, -0.99999696016311645508 ;  /* 0xbf7fffcd03037421 */ /* 0x000fc80000000000 */
[----:B------:R-:W-:-:S04]  /*e8f0*/  FADD R3, R3, +INF ;  /* 0x7f80000003037421 */ /* 0x000fc80000000000 */
[----:B------:R-:W-:-:S04]  /*e900*/  FFMA R3, R0, 11.511029243469238281, R3 ;  /* 0x41382d2d00037823 */ /* 0x000fc80000000003 */
[----:B------:R-:W-:-:S04]  /*e910*/  FADD R3, R3, -0.0024568985681980848312 ;  /* 0xbb2103eb03037421 */ /* 0x000fc80000000000 */
[----:B------:R-:W-:-:S04]  /*e920*/  FADD R3, R3, 0.99999696016311645508 ;  /* 0x3f7fffcd03037421 */ /* 0x000fc80000000000 */
[----:B------:R-:W-:-:S04]  /*e930*/  FADD R3, R3, +INF ;  /* 0x7f80000003037421 */ /* 0x000fc80000000000 */
[----:B------:R-:W-:-:S04]  /*e940*/  FFMA R3, R0, 11.512581825256347656, R3 ;  /* 0x4138338900037823 */ /* 0x000fc80000000003 */
[----:B------:R-:W-:-:S04]  /*e950*/  FADD R3, R3, 0.0024479895364493131638 ;  /* 0x3b206e7303037421 */ /* 0x000fc80000000000 */
[----:B------:R-:W-:-:S04]  /*e960*/  FADD R3, R3, -0.99999701976776123047 ;  /* 0xbf7fffce03037421 */ /* 0x000fc80000000000 */
[----:B------:R-:W-:-:S04]  /*e970*/  FADD R3, R3, +INF ;  /* 0x7f80000003037421 */ /* 0x000fc80000000000 */
[----:B------:R-:W-:-:S04]  /*e980*/  FFMA R3, R0, 11.514132499694824219, R3 ;  /* 0x413839e300037823 */ /* 0x000fc80000000003 */
[----:B------:R-:W-:-:S04]  /*e990*/  FADD R3, R3, -0.0024390807375311851501 ;  /* 0xbb1fd8fc03037421 */ /* 0x000fc80000000000 */
[----:B------:R-:W-:-:S04]  /*e9a0*/  FADD R3, R3, 0.99999701976776123047 ;  /* 0x3f7fffce03037421 */ /* 0x000fc80000000000 */
[----:B------:R-:W-:-:S04]  /*e9b0*/  FADD R3, R3, +INF ;  /* 0x7f80000003037421 */ /* 0x000fc80000000000 */
[----:B------:R-:W-:-:S04]  /*e9c0*/  FFMA R3, R0, 11.515681266784667969, R3 ;  /* 0x4138403b00037823 */ /* 0x000fc80000000003 */
[----:B------:R-:W-:-:S04]  /*e9d0*/  FADD R3, R3, 0.0024301719386130571365 ;  /* 0x3b1f438503037421 */ /* 0x000fc80000000000 */
[----:B------:R-:W-:-:S04]  /*e9e0*/  FADD R3, R3, -0.99999701976776123047 ;  /* 0xbf7fffce03037421 */ /* 0x000fc80000000000 */
[----:B------:R-:W-:-:S04]  /*e9f0*/  FADD R3, R3, +INF ;  /* 0x7f80000003037421 */ /* 0x000fc80000000000 */
[----:B------:R-:W-:-:S04]  /*ea00*/  FFMA R3, R0, 11.517228126525878906, R3 ;  /* 0x4138469100037823 */ /* 0x000fc80000000003 */
[----:B------:R-:W-:-:S04]  /*ea10*/  FADD R3, R3, -0.0024212629068642854691 ;  /* 0xbb1eae0d03037421 */ /* 0x000fc80000000000 */
[----:B------:R-:W-:-:S04]  /*ea20*/  FADD R3, R3, 0.99999707937240600586 ;  /* 0x3f7fffcf03037421 */ /* 0x000fc80000000000 */
[----:B------:R-:W-:-:S04]  /*ea30*/  FADD R3, R3, +INF ;  /* 0x7f80000003037421 */ /* 0x000fc80000000000 */
[----:B------:R-:W-:-:S04]  /*ea40*/  FFMA R3, R0, 11.518774032592773438, R3 ;  /* 0x41384ce600037823 */ /* 0x000fc80000000003 */
[----:B------:R-:W-:-:S04]  /*ea50*/  FADD R3, R3, 0.0024123541079461574554 ;  /* 0x3b1e189603037421 */ /* 0x000fc80000000000 */
[----:B------:R-:W-:-:S04]  /*ea60*/  FADD R3, R3, -0.99999707937240600586 ;  /* 0xbf7fffcf03037421 */ /* 0x000fc80000000000 */
[----:B------:R-:W-:-:S04]  /*ea70*/  FADD R3, R3, +INF ;  /* 0x7f80000003037421 */ /* 0x000fc80000000000 */
[----:B------:R-:W-:-:S04]  /*ea80*/  FFMA R3, R0, 11.52031707763671875, R3 ;  /* 0x4138533800037823 */ /* 0x000fc80000000003 */
[----:B------:R-:W-:-:S04]  /*ea90*/  FADD R3, R3, -0.0024034453090280294418 ;  /* 0xbb1d831f03037421 */ /* 0x000fc80000000000 */
[----:B------:R-:W-:-:S04]  /*eaa0*/  FADD R3, R3, 0.99999713897705078125 ;  /* 0x3f7fffd003037421 */ /* 0x000fc80000000000 */
[----:B------:R-:W-:-:S04]  /*eab0*/  FADD R3, R3, +INF ;  /* 0x7f80000003037421 */ /* 0x000fc80000000000 */
[----:B------:R-:W-:-:S04]  /*eac0*/  FFMA R3, R0, 11.521860122680664062, R3 ;  /* 0x4138598a00037823 */ /* 0x000fc80000000003 */
[----:B------:R-:W-:-:S04]  /*ead0*/  FADD R3, R3, 0.0023945362772792577744 ;  /* 0x3b1ceda703037421 */ /* 0x000fc80000000000 */
[----:B------:R-:W-:-:S04]  /*eae0*/  FADD R3, R3, -0.99999713897705078125 ;  /* 0xbf7fffd003037421 */ /* 0x000fc80000000000 */
[----:B------:R-:W-:-:S04]  /*eaf0*/  FADD R3, R3, +INF ;  /* 0x7f80000003037421 */ /* 0x000fc80000000000 */
[----:B------:R-:W-:-:S04]  /*eb00*/  FFMA R3, R0, 11.523400306701660156, R3 ;  /* 0x41385fd900037823 */ /* 0x000fc80000000003 */
[----:B------:R-:W-:-:S04]  /*eb10*/  FADD R3, R3, -0.0023856274783611297607 ;  /* 0xbb1c583003037421 */ /* 0x000fc80000000000 */
[----:B------:R-:W-:-:S04]  /*eb20*/  FADD R3, R3, 0.99999713897705078125 ;  /* 0x3f7fffd003037421 */ /* 0x000fc80000000000 */
[----:B------:R-:W-:-:S04]  /*eb30*/  FADD R3, R3, +INF ;  /* 0x7f80000003037421 */ /* 0x000fc80000000000 */
[----:B------:R-:W-:-:S04]  /*eb40*/  FFMA R3, R0, 11.524939537048339844, R3 ;  /* 0x4138662700037823 */ /* 0x000fc80000000003 */
[----:B------:R-:W-:-:S04]  /*eb50*/  FADD R3, R3, 0.0023767186794430017471 ;  /* 0x3b1bc2b903037421 */ /* 0x000fc80000000000 */
[----:B------:R-:W-:-:S04]  /*eb60*/  FADD R3, R3, -0.99999719858169555664 ;  /* 0xbf7fffd103037421 */ /* 0x000fc80000000000 */
[----:B------:R-:W-:-:S04]  /*eb70*/  FADD R3, R3, +INF ;  /* 0x7f80000003037421 */ /* 0x000fc80000000000 */
[----:B------:R-:W-:-:S04]  /*eb80*/  FFMA R3, R0, 11.526475906372070312, R3 ;  /* 0x41386c7200037823 */ /* 0x000fc80000000003 */
[----:B------:R-:W-:-:S04]  /*eb90*/  FADD R3, R3, -0.0023678096476942300797 ;  /* 0xbb1b2d4103037421 */ /* 0x000fc80000000000 */
[----:B------:R-:W-:-:S04]  /*eba0*/  FADD R3, R3, 0.99999719858169555664 ;  /* 0x3f7fffd103037421 */ /* 0x000fc80000000000 */
[----:B------:R-:W-:-:S04]  /*ebb0*/  FADD R3, R3, +INF ;  /* 0x7f80000003037421 */ /* 0x000fc80000000000 */
[----:B------:R-:W-:-:S04]  /*ebc0*/  FFMA R3, R0, 11.528012275695800781, R3 ;  /* 0x413872bd00037823 */ /* 0x000fc80000000003 */
[----:B------:R-:W-:-:S04]  /*ebd0*/  FADD R3, R3, 0.002358900848776102066 ;  /* 0x3b1a97ca03037421 */ /* 0x000fc80000000000 */
[----:B------:R-:W-:-:S04]  /*ebe0*/  FADD R3, R3, -0.99999719858169555664 ;  /* 0xbf7fffd103037421 */ /* 0x000fc80000000000 */
[----:B------:R-:W-:-:S04]  /*ebf0*/  FADD R3, R3, +INF ;  /* 0x7f80000003037421 */ /* 0x000fc80000000000 */
[----:B------:R-:W-:-:S04]  /*ec00*/  FFMA R3, R0, 11.529545783996582031, R3 ;  /* 0x4138790500037823 */ /* 0x000fc80000000003 */
[----:B------:R-:W-:-:S04]  /*ec10*/  FADD R3, R3, -0.0023499918170273303986 ;  /* 0xbb1a025203037421 */ /* 0x000fc80000000000 */
[----:B------:R-:W-:-:S04]  /*ec20*/  FADD R3, R3, 0.99999725818634033203 ;  /* 0x3f7fffd203037421 */ /* 0x000fc80000000000 */
[----:B------:R-:W-:-:S04]  /*ec30*/  FADD R3, R3, +INF ;  /* 0x7f80000003037421 */ /* 0x000fc80000000000 */
[----:B------:R-:W-:-:S04]  /*ec40*/  FFMA R3, R0, 11.531078338623046875, R3 ;  /* 0x41387f4c00037823 */ /* 0x000fc80000000003 */
[----:B------:R-:W-:-:S04]  /*ec50*/  FADD R3, R3, 0.0023410830181092023849 ;  /* 0x3b196cdb03037421 */ /* 0x000fc80000000000 */
[----:B------:R-:W-:-:S04]  /*ec60*/  FADD R3, R3, -0.99999725818634033203 ;  /* 0xbf7fffd203037421 */ /* 0x000fc80000000000 */
[----:B------:R-:W-:-:S04]  /*ec70*/  FADD R3, R3, +INF ;  /* 0x7f80000003037421 */ /* 0x000fc80000000000 */
[----:B------:R-:W-:-:S04]  /*ec80*/  FFMA R3, R0, 11.532608985900878906, R3 ;  /* 0x4138859100037823 */ /* 0x000fc80000000003 */
[----:B------:R-:W-:-:S04]  /*ec90*/  FADD R3, R3, -0.0023321742191910743713 ;  /* 0xbb18d76403037421 */ /* 0x000fc80000000000 */
[----:B------:R-:W-:-:S04]  /*eca0*/  FADD R3, R3, 0.99999725818634033203 ;  /* 0x3f7fffd203037421 */ /* 0x000fc80000000000 */
[----:B------:R-:W-:-:S04]  /*ecb0*/  FADD R3, R3, +INF ;  /* 0x7f80000003037421 */ /* 0x000fc80000000000 */
[----:B------:R-:W-:-:S04]  /*ecc0*/  FFMA R3, R0, 11.534137725830078125, R3 ;  /* 0x41388bd400037823 */ /* 0x000fc80000000003 */
[----:B------:R-:W-:-:S04]  /*ecd0*/  FADD R3, R3, 0.0023232651874423027039 ;  /* 0x3b1841ec03037421 */ /* 0x000fc80000000000 */
[----:B------:R-:W-:-:S04]  /*ece0*/  FADD R3, R3, -0.99999731779098510742 ;  /* 0xbf7fffd303037421 */ /* 0x000fc80000000000 */
[----:B------:R-:W-:-:S04]  /*ecf0*/  FADD R3, R3, +INF ;  /* 0x7f80000003037421 */ /* 0x000fc80000000000 */
[----:B------:R-:W-:-:S04]  /*ed00*/  FFMA R3, R0, 11.535665512084960938, R3 ;  /* 0x4138921600037823 */ /* 0x000fc80000000003 */
[----:B------:R-:W-:-:S04]  /*ed10*/  FADD R3, R3, -0.0023143563885241746902 ;  /* 0xbb17ac7503037421 */ /* 0x000fc80000000000 */
[----:B------:R-:W-:-:S04]  /*ed20*/  FADD R3, R3, 0.99999731779098510742 ;  /* 0x3f7fffd303037421 */ /* 0x000fc80000000000 */
[----:B------:R-:W-:-:S04]  /*ed30*/  FADD R3, R3, +INF ;  /* 0x7f80000003037421 */ /* 0x000fc80000000000 */
[----:B------:R-:W-:-:S04]  /*ed40*/  FFMA R3, R0, 11.537191390991210938, R3 ;  /* 0x4138985600037823 */ /* 0x000fc80000000003 */
[----:B------:R-:W-:-:S04]  /*ed50*/  FADD R3, R3, 0.0023054475896060466766 ;  /* 0x3b1716fe03037421 */ /* 0x000fc80000000000 */
[----:B------:R-:W-:-:S04]  /*ed60*/  FADD R3, R3, -0.99999731779098510742 ;  /* 0xbf7fffd303037421 */ /* 0x000fc80000000000 */
[----:B------:R-:W-:-:S04]  /*ed70*/  FADD R3, R3, +INF ;  /* 0x7f80000003037421 */ /* 0x000fc80000000000 */
[----:B------:R-:W-:-:S04]  /*ed80*/  FFMA R3, R0, 11.538715362548828125, R3 ;  /* 0x41389e9400037823 */ /* 0x000fc80000000003 */
[----:B------:R-:W-:-:S04]  /*ed90*/  FADD R3, R3, -0.0022965385578572750092 ;  /* 0xbb16818603037421 */ /* 0x000fc80000000000 */
[----:B------:R-:W-:-:S04]  /*eda0*/  FADD R3, R3, 0.99999737739562988281 ;  /* 0x3f7fffd403037421 */ /* 0x000fc80000000000 */
[----:B------:R-:W-:-:S04]  /*edb0*/  FADD R3, R3, +INF ;  /* 0x7f80000003037421 */ /* 0x000fc80000000000 */
[----:B------:R-:W-:-:S04]  /*edc0*/  FFMA R3, R0, 11.540238380432128906, R3 ;  /* 0x4138a4d100037823 */ /* 0x000fc80000000003 */
[----:B------:R-:W-:-:S04]  /*edd0*/  FADD R3, R3, 0.0022876297589391469955 ;  /* 0x3b15ec0f03037421 */ /* 0x000fc80000000000 */
[----:B------:R-:W-:-:S04]  /*ede0*/  FADD R3, R3, -0.99999737739562988281 ;  /* 0xbf7fffd403037421 */ /* 0x000fc80000000000 */
[----:B------:R-:W-:-:S04]  /*edf0*/  FADD R3, R3, +INF ;  /* 0x7f80000003037421 */ /* 0x000fc80000000000 */
[----:B------:R-:W-:-:S04]  /*ee00*/  FFMA R3, R0, 11.541759490966796875, R3 ;  /* 0x4138ab0c00037823 */ /* 0x000fc80000000003 */
[----:B------:R-:W-:-:S04]  /*ee10*/  FADD R3, R3, -0.0025228606536984443665 ;  /* 0xbb25569403037421 */ /* 0x000fc80000000000 */
[----:B------:R-:W-:-:S04]  /*ee20*/  FADD R3, R3, 0.9999968409538269043 ;  /* 0x3f7fffcb03037421 */ /* 0x000fc80000000000 */
[----:B------:R-:W-:-:S04]  /*ee30*/  FADD R3, R3, +INF ;  /* 0x7f80000003037421 */ /* 0x000fc80000000000 */
[----:B------:R-:W-:-:S04]  /*ee40*/  FFMA R3, R0, 11.543278694152832031, R3 ;  /* 0x4138b14500037823 */ /* 0x000fc80000000003 */
[----:B------:R-:W-:-:S04]  /*ee50*/  FADD R3, R3, 0.0025139518547803163528 ;  /* 0x3b24c11d03037421 */ /* 0x000fc80000000000 */
[----:B------:R-:W-:-:S04]  /*ee60*/  FADD R3, R3, -0.9999968409538269043 ;  /* 0xbf7fffcb03037421 */ /* 0x000fc80000000000 */
[----:B------:R-:W-:-:S04]  /*ee70*/  FADD R3, R3, +INF ;  /* 0x7f80000003037421 */ /* 0x000fc80000000000 */
[----:B------:R-:W-:-:S04]  /*ee80*/  FFMA R3, R0, 11.544795989990234375, R3 ;  /* 0x4138b77c00037823 */ /* 0x000fc80000000003 */
[----:B------:R-:W-:-:S04]  /*ee90*/  FADD R3, R3, -0.0025050430558621883392 ;  /* 0xbb242ba603037421 */ /* 0x000fc80000000000 */
[----:B------:R-:W-:-:S04]  /*eea0*/  FADD R3, R3, 0.9999968409538269043 ;  /* 0x3f7fffcb03037421 */ /* 0x000fc80000000000 */
[----:B------:R-:W-:-:S04]  /*eeb0*/  FADD R3, R3, +INF ;  /* 0x7f80000003037421 */ /* 0x000fc80000000000 */
[----:B------:R-:W-:-:S04]  /*eec0*/  FFMA R3, R0, 11.546312332153320312, R3 ;  /* 0x4138bdb200037823 */ /* 0x000fc80000000003 */
[----:B------:R-:W-:-:S04]  /*eed0*/  FADD R3, R3, 0.0024961340241134166718 ;  /* 0x3b23962e03037421 */ /* 0x000fc80000000000 */
[----:B------:R-:W-:-:S04]  /*eee0*/  FADD R3, R3, -0.99999690055847167969 ;  /* 0xbf7fffcc03037421 */ /* 0x000fc80000000000 */
[----:B------:R-:W-:-:S04]  /*eef0*/  FADD R3, R3, +INF ;  /* 0x7f80000003037421 */ /* 0x000fc80000000000 */
[----:B------:R-:W-:-:S04]  /*ef00*/  FFMA R3, R0, 11.547827720642089844, R3 ;  /* 0x4138c3e700037823 */ /* 0x000fc80000000003 */
[----:B------:R-:W-:-:S04]  /*ef10*/  FADD R3, R3, -0.0024872252251952886581 ;  /* 0xbb2300b703037421 */ /* 0x000fc80000000000 */
[----:B------:R-:W-:-:S04]  /*ef20*/  FADD R3, R3, 0.99999690055847167969 ;  /* 0x3f7fffcc03037421 */ /* 0x000fc80000000000 */
[----:B------:R-:W-:-:S04]  /*ef30*/  FADD R3, R3, +INF ;  /* 0x7f80000003037421 */ /* 0x000fc80000000000 */
[----:B------:R-:W-:-:S04]  /*ef40*/  FFMA R3, R0, 11.549340248107910156, R3 ;  /* 0x4138ca1900037823 */ /* 0x000fc80000000003 */
[----:B------:R-:W-:-:S04]  /*ef50*/  FADD R3, R3, 0.0024783164262771606445 ;  /* 0x3b226b4003037421 */ /* 0x000fc80000000000 */
[----:B------:R-:W-:-:S04]  /*ef60*/  FADD R3, R3, -0.99999690055847167969 ;  /* 0xbf7fffcc03037421 */ /* 0x000fc80000000000 */
[----:B------:R-:W-:-:S04]  /*ef70*/  FADD R3, R3, +INF ;  /* 0x7f80000003037421 */ /* 0x000fc80000000000 */
[----:B------:R-:W-:-:S04]  /*ef80*/  FFMA R3, R0, 11.550851821899414062, R3 ;  /* 0x4138d04a00037823 */ /* 0x000fc80000000003 */
[----:B------:R-:W-:-:S04]  /*ef90*/  FADD R3, R3, -0.0024694073945283889771 ;  /* 0xbb21d5c803037421 */ /* 0x000fc80000000000 */
[----:B------:R-:W-:-:S04]  /*efa0*/  FADD R3, R3, 0.99999696016311645508 ;  /* 0x3f7fffcd03037421 */ /* 0x000fc80000000000 */
[----:B------:R-:W-:-:S04]  /*efb0*/  FADD R3, R3, +INF ;  /* 0x7f80000003037421 */ /* 0x000fc80000000000 */
[----:B------:R-:W-:-:S04]  /*efc0*/  FFMA R3, R0, 11.552361488342285156, R3 ;  /* 0x4138d67900037823 */ /* 0x000fc80000000003 */
[----:B------:R-:W-:-:S04]  /*efd0*/  FADD R3, R3, 0.0024604985956102609634 ;  /* 0x3b21405103037421 */ /* 0x000fc80000000000 */
[----:B------:R-:W-:-:S04]  /*efe0*/  FADD R3, R3, -0.99999696016311645508 ;  /* 0xbf7fffcd03037421 */ /* 0x000fc80000000000 */
[----:B------:R-:W-:-:S04]  /*eff0*/  FADD R3, R3, +INF ;  /* 0x7f80000003037421 */ /* 0x000fc80000000000 */
[----:B------:R-:W-:-:S04]  /*f000*/  FFMA R3, R0, 11.553870201110839844, R3 ;  /* 0x4138dca700037823 */ /* 0x000fc80000000003 */
[----:B------:R-:W-:-:S04]  /*f010*/  FADD R3, R3, -0.0024515897966921329498 ;  /* 0xbb20aada03037421 */ /* 0x000fc80000000000 */
[----:B------:R-:W-:-:S04]  /*f020*/  FADD R3, R3, 0.99999701976776123047 ;  /* 0x3f7fffce03037421 */ /* 0x000fc80000000000 */
[----:B------:R-:W-:-:S04]  /*f030*/  FADD R3, R3, +INF ;  /* 0x7f80000003037421 */ /* 0x000fc80000000000 */
[----:B------:R-:W-:-:S04]  /*f040*/  FFMA R3, R0, 11.555377006530761719, R3 ;  /* 0x4138e2d300037823 */ /* 0x000fc80000000003 */
[----:B------:R-:W-:-:S04]  /*f050*/  FADD R3, R3, 0.0024426807649433612823 ;  /* 0x3b20156203037421 */ /* 0x000fc80000000000 */
[----:B------:R-:W-:-:S04]  /*f060*/  FADD R3, R3, -0.99999701976776123047 ;  /* 0xbf7fffce03037421 */ /* 0x000fc80000000000 */
[----:B------:R-:W-:-:S04]  /*f070*/  FADD R3, R3, +INF ;  /* 0x7f80000003037421 */ /* 0x000fc80000000000 */
[----:B------:R-:W-:-:S04]  /*f080*/  FFMA R3, R0, 11.556881904602050781, R3 ;  /* 0x4138e8fd00037823 */ /* 0x000fc80000000003 */
[----:B------:R-:W-:-:S04]  /*f090*/  FADD R3, R3, -0.0024337719660252332687 ;  /* 0xbb1f7feb03037421 */ /* 0x000fc80000000000 */
[----:B------:R-:W-:-:S04]  /*f0a0*/  FADD R3, R3, 0.99999701976776123047 ;  /* 0x3f7fffce03037421 */ /* 0x000fc80000000000 */
[----:B------:R-:W-:-:S04]  /*f0b0*/  FADD R3, R3, +INF ;  /* 0x7f80000003037421 */ /* 0x000fc80000000000 */
[----:B------:R-:W-:-:S04]  /*f0c0*/  FFMA R3, R0, 11.558385848999023438, R3 ;  /* 0x4138ef2600037823 */ /* 0x000fc80000000003 */
[----:B------:R-:W-:-:S04]  /*f0d0*/  FADD R3, R3, 0.0024248629342764616013 ;  /* 0x3b1eea7303037421 */ /* 0x000fc80000000000 */
[----:B------:R-:W-:-:S04]  /*f0e0*/  FADD R3, R3, -0.99999707937240600586 ;  /* 0xbf7fffcf03037421 */ /* 0x000fc80000000000 */
[----:B------:R-:W-:-:S04]  /*f0f0*/  FADD R3, R3, +INF ;  /* 0x7f80000003037421 */ /* 0x000fc80000000000 */
[----:B------:R-:W-:-:S04]  /*f100*/  FFMA R3, R0, 11.559887886047363281, R3 ;  /* 0x4138f54d00037823 */ /* 0x000fc80000000003 */
[----:B------:R-:W-:-:S04]  /*f110*/  FADD R3, R3, -0.0024159541353583335876 ;  /* 0xbb1e54fc03037421 */ /* 0x000fc80000000000 */
[----:B------:R-:W-:-:S04]  /*f120*/  FADD R3, R3, 0.99999707937240600586 ;  /* 0x3f7fffcf03037421 */ /* 0x000fc80000000000 */
[----:B------:R-:W-:-:S04]  /*f130*/  FADD R3, R3, +INF ;  /* 0x7f80000003037421 */ /* 0x000fc80000000000 */
[----:B------:R-:W-:-:S04]  /*f140*/  FFMA R3, R0, 11.561388015747070312, R3 ;  /* 0x4138fb7200037823 */ /* 0x000fc80000000003 */
[----:B------:R-:W-:-:S04]  /*f150*/  FADD R3, R3, 0.002407045336440205574 ;  /* 0x3b1dbf8503037421 */ /* 0x000fc80000000000 */
[----:B------:R-:W-:-:S04]  /*f160*/  FADD R3, R3, -0.99999707937240600586 ;  /* 0xbf7fffcf03037421 */ /* 0x000fc80000000000 */
[----:B------:R-:W-:-:S04]  /*f170*/  FADD R3, R3, +INF ;  /* 0x7f80000003037421 */ /* 0x000fc80000000000 */
[----:B------:R-:W-:-:S04]  /*f180*/  FFMA R3, R0, 11.562887191772460938, R3 ;  /* 0x4139019600037823 */ /* 0x000fc80000000003 */
[----:B------:R-:W-:-:S04]  /*f190*/  FADD R3, R3, -0.0023981363046914339066 ;  /* 0xbb1d2a0d03037421 */ /* 0x000fc80000000000 */
[----:B------:R-:W-:-:S04]  /*f1a0*/  FADD R3, R3, 0.99999713897705078125 ;  /* 0x3f7fffd003037421 */ /* 0x000fc80000000000 */
[----:B------:R-:W-:-:S04]  /*f1b0*/  FADD R3, R3, +INF ;  /* 0x7f80000003037421 */ /* 0x000fc80000000000 */
[----:B------:R-:W-:-:S04]  /*f1c0*/  FFMA R3, R0, 11.56438446044921875, R3 ;  /* 0x413907b800037823 */ /* 0x000fc80000000003 */
[----:B------:R-:W-:-:S04]  /*f1d0*/  FADD R3, R3, 0.0023892275057733058929 ;  /* 0x3b1c949603037421 */ /* 0x000fc80000000000 */
[----:B------:R-:W-:-:S04]  /*f1e0*/  FADD R3, R3, -0.99999713897705078125 ;  /* 0xbf7fffd003037421 */ /* 0x000fc80000000000 */
[----:B------:R-:W-:-:S04]  /*f1f0*/  FADD R3, R3, +INF ;  /* 0x7f80000003037421 */ /* 0x000fc80000000000 */
[----:B------:R-:W-:-:S04]  /*f200*/  FFMA R3, R0, 11.56587982177734375, R3 ;  /* 0x41390dd800037823 */ /* 0x000fc80000000003 */
[----:B------:R-:W-:-:S04]  /*f210*/  FADD R3, R3, -0.0023803187068551778793 ;  /* 0xbb1bff1f03037421 */ /* 0x000fc80000000000 */
[----:B------:R-:W-:-:S04]  /*f220*/  FADD R3, R3, 0.99999713897705078125 ;  /* 0x3f7fffd003037421 */ /* 0x000fc80000000000 */
[----:B------:R-:W-:-:S04]  /*f230*/  FADD R3, R3, +INF ;  /* 0x7f80000003037421 */ /* 0x000fc80000000000 */
[----:B------:R-:W-:-:S04]  /*f240*/  FFMA R3, R0, 11.567374229431152344, R3 ;  /* 0x413913f700037823 */ /* 0x000fc80000000003 */
[----:B------:R-:W-:-:S04]  /*f250*/  FADD R3, R3, 0.0023714096751064062119 ;  /* 0x3b1b69a703037421 */ /* 0x000fc80000000000 */
[----:B------:R-:W-:-:S04]  /*f260*/  FADD R3, R3, -0.99999719858169555664 ;  /* 0xbf7fffd103037421 */ /* 0x000fc80000000000 */
[----:B------:R-:W-:-:S04]  /*f270*/  FADD R3, R3, +INF ;  /* 0x7f80000003037421 */ /* 0x000fc80000000000 */
[----:B------:R-:W-:-:S04]  /*f280*/  FFMA R3, R0, 11.568866729736328125, R3 ;  /* 0x41391a1400037823 */ /* 0x000fc80000000003 */
[----:B------:R-:W-:-:S04]  /*f290*/  FADD R3, R3, -0.0023625008761882781982 ;  /* 0xbb1ad43003037421 */ /* 0x000fc80000000000 */
[----:B------:R-:W-:-:S04]  /*f2a0*/  FADD R3, R3, 0.99999719858169555664 ;  /* 0x3f7fffd103037421 */ /* 0x000fc80000000000 */
[----:B------:R-:W-:-:S04]  /*f2b0*/  FADD R3, R3, +INF ;  /* 0x7f80000003037421 */ /* 0x000fc80000000000 */
[----:B------:R-:W-:-:S04]  /*f2c0*/  FFMA R3, R0, 11.5703582763671875, R3 ;  /* 0x4139203000037823 */ /* 0x000fc80000000003 */
[----:B------:R-:W-:-:S04]  /*f2d0*/  FADD R3, R3, 0.0023535920772701501846 ;  /* 0x3b1a3eb903037421 */ /* 0x000fc80000000000 */
[----:B------:R-:W-:-:S04]  /*f2e0*/  FADD R3, R3, -0.99999725818634033203 ;  /* 0xbf7fffd203037421 */ /* 0x000fc80000000000 */
[----:B------:R-:W-:-:S04]  /*f2f0*/  FADD R3, R3, +INF ;  /* 0x7f80000003037421 */ /* 0x000fc80000000000 */
[----:B------:R-:W-:-:S04]  /*f300*/  FFMA R3, R0, 11.571847915649414062, R3 ;  /* 0x4139264a00037823 */ /* 0x000fc80000000003 */
[----:B------:R-:W-:-:S04]  /*f310*/  FADD R3, R3, -0.0023446830455213785172 ;  /* 0xbb19a94103037421 */ /* 0x000fc80000000000 */
[----:B------:R-:W-:-:S04]  /*f320*/  FADD R3, R3, 0.99999725818634033203 ;  /* 0x3f7fffd203037421 */ /* 0x000fc80000000000 */
[----:B------:R-:W-:-:S04]  /*f330*/  FADD R3, R3, +INF ;  /* 0x7f80000003037421 */ /* 0x000fc80000000000 */
[----:B------:R-:W-:-:S04]  /*f340*/  FFMA R3, R0, 11.573335647583007812, R3 ;  /* 0x41392c6200037823 */ /* 0x000fc80000000003 */
[----:B------:R-:W-:-:S04]  /*f350*/  FADD R3, R3, 0.0025799141731113195419 ;  /* 0x3b2913c703037421 */ /* 0x000fc80000000000 */
[----:B------:R-:W-:-:S04]  /*f360*/  FADD R3, R3, -0.99999666213989257812 ;  /* 0xbf7fffc803037421 */ /* 0x000fc80000000000 */
[----:B------:R-:W-:-:S04]  /*f370*/  FADD R3, R3, +INF ;  /* 0x7f80000003037421 */ /* 0x000fc80000000000 */
[----:B------:R-:W-:-:S04]  /*f380*/  FFMA R3, R0, 11.574822425842285156, R3 ;  /* 0x4139327900037823 */ /* 0x000fc80000000003 */
[----:B------:R-:W-:-:S04]  /*f390*/  FADD R3, R3, -0.0025710051413625478745 ;  /* 0xbb287e4f03037421 */ /* 0x000fc80000000000 */
[----:B------:R-:W-:-:S04]  /*f3a0*/  FADD R3, R3, 0.99999672174453735352 ;  /* 0x3f7fffc903037421 */ /* 0x000fc80000000000 */
[----:B------:R-:W-:-:S04]  /*f3b0*/  FADD R3, R3, +INF ;  /* 0x7f80000003037421 */ /* 0x000fc80000000000 */
[----:B------:R-:W-:-:S04]  /*f3c0*/  FFMA R3, R0, 11.576307296752929688, R3 ;  /* 0x4139388e00037823 */ /* 0x000fc80000000003 */
[----:B------:R-:W-:-:S04]  /*f3d0*/  FADD R3, R3, 0.0025620963424444198608 ;  /* 0x3b27e8d803037421 */ /* 0x000fc80000000000 */
[----:B------:R-:W-:-:S04]  /*f3e0*/  FADD R3, R3, -0.99999672174453735352 ;  /* 0xbf7fffc903037421 */ /* 0x000fc80000000000 */
[----:B------:R-:W-:-:S04]  /*f3f0*/  FADD R3, R3, +INF ;  /* 0x7f80000003037421 */ /* 0x000fc80000000000 */
[----:B------:R-:W-:-:S04]  /*f400*/  FFMA R3, R0, 11.577791213989257812, R3 ;  /* 0x41393ea200037823 */ /* 0x000fc80000000003 */
[----:B------:R-:W-:-:S04]  /*f410*/  FADD R3, R3, -0.0025531875435262918472 ;  /* 0xbb27536103037421 */ /* 0x000fc80000000000 */
[----:B------:R-:W-:-:S04]  /*f420*/  FADD R3, R3, 0.99999672174453735352 ;  /* 0x3f7fffc903037421 */ /* 0x000fc80000000000 */
[----:B------:R-:W-:-:S04]  /*f430*/  FADD R3, R3, +INF ;  /* 0x7f80000003037421 */ /* 0x000fc80000000000 */
[----:B------:R-:W-:-:S04]  /*f440*/  FFMA R3, R0, 11.579273223876953125, R3 ;  /* 0x413944b400037823 */ /* 0x000fc80000000003 */
[----:B------:R-:W-:-:S04]  /*f450*/  FADD R3, R3, 0.0025442785117775201797 ;  /* 0x3b26bde903037421 */ /* 0x000fc80000000000 */
[----:B------:R-:W-:-:S04]  /*f460*/  FADD R3, R3, -0.99999678134918212891 ;  /* 0xbf7fffca03037421 */ /* 0x000fc80000000000 */
[----:B------:R-:W-:-:S04]  /*f470*/  FADD R3, R3, +INF ;  /* 0x7f80000003037421 */ /* 0x000fc80000000000 */
[----:B------:R-:W-:-:S04]  /*f480*/  FFMA R3, R0, 11.580753326416015625, R3 ;  /* 0x41394ac400037823 */ /* 0x000fc80000000003 */
[----:B------:R-:W-:-:S04]  /*f490*/  FADD R3, R3, -0.0025353697128593921661 ;  /* 0xbb26287203037421 */ /* 0x000fc80000000000 */
[----:B------:R-:W-:-:S04]  /*f4a0*/  FADD R3, R3, 0.99999678134918212891 ;  /* 0x3f7fffca03037421 */ /* 0x000fc80000000000 */
[----:B------:R-:W-:-:S04]  /*f4b0*/  FADD R3, R3, +INF ;  /* 0x7f80000003037421 */ /* 0x000fc80000000000 */
[----:B------:R-:W-:-:S04]  /*f4c0*/  FFMA R3, R0, 11.582232475280761719, R3 ;  /* 0x413950d300037823 */ /* 0x000fc80000000003 */
[----:B------:R-:W-:-:S04]  /*f4d0*/  FADD R3, R3, 0.0025264606811106204987 ;  /* 0x3b2592fa03037421 */ /* 0x000fc80000000000 */
[----:B------:R-:W-:-:S04]  /*f4e0*/  FADD R3, R3, -0.99999678134918212891 ;  /* 0xbf7fffca03037421 */ /* 0x000fc80000000000 */
[----:B------:R-:W-:-:S04]  /*f4f0*/  FADD R3, R3, +INF ;  /* 0x7f80000003037421 */ /* 0x000fc80000000000 */
[----:B------:R-:W-:-:S04]  /*f500*/  FFMA R3, R0, 11.583709716796875, R3 ;  /* 0x413956e000037823 */ /* 0x000fc80000000003 */
[----:B------:R-:W-:-:S04]  /*f510*/  FADD R3, R3, -0.002517551882192492485 ;  /* 0xbb24fd8303037421 */ /* 0x000fc80000000000 */
[----:B------:R-:W-:-:S04]  /*f520*/  FADD R3, R3, 0.9999968409538269043 ;  /* 0x3f7fffcb03037421 */ /* 0x000fc80000000000 */
[----:B------:R-:W-:-:S04]  /*f530*/  FADD R3, R3, +INF ;  /* 0x7f80000003037421 */ /* 0x000fc80000000000 */
[----:B------:R-:W-:-:S04]  /*f540*/  FFMA R3, R0, 11.585186004638671875, R3 ;  /* 0x41395cec00037823 */ /* 0x000fc80000000003 */
[----:B------:R-:W-:-:S04]  /*f550*/  FADD R3, R3, 0.0025086430832743644714 ;  /* 0x3b24680c03037421 */ /* 0x000fc80000000000 */
[----:B------:R-:W-:-:S04]  /*f560*/  FADD R3, R3, -0.9999968409538269043 ;  /* 0xbf7fffcb03037421 */ /* 0x000fc80000000000 */
[----:B------:R-:W-:-:S04]  /*f570*/  FADD R3, R3, +INF ;  /* 0x7f80000003037421 */ /* 0x000fc80000000000 */
[----:B------:R-:W-:-:S04]  /*f580*/  FFMA R3, R0, 11.586660385131835938, R3 ;  /* 0x413962f600037823 */ /* 0x000fc80000000003 */
[----:B------:R-:W-:-:S04]  /*f590*/  FADD R3, R3, -0.002499734051525592804 ;  /* 0xbb23d29403037421 */ /* 0x000fc80000000000 */
[----:B------:R-:W-:-:S04]  /*f5a0*/  FADD R3, R3, 0.99999690055847167969 ;  /* 0x3f7fffcc03037421 */ /* 0x000fc80000000000 */
[----:B------:R-:W-:-:S04]  /*f5b0*/  FADD R3, R3, +INF ;  /* 0x7f80000003037421 */ /* 0x000fc80000000000 */
[----:B------:R-:W-:-:S04]  /*f5c0*/  FFMA R3, R0, 11.588132858276367188, R3 ;  /* 0x413968fe00037823 */ /* 0x000fc80000000003 */
[----:B------:R-:W-:-:S04]  /*f5d0*/  FADD R3, R3, 0.0024908252526074647903 ;  /* 0x3b233d1d03037421 */ /* 0x000fc80000000000 */
[----:B------:R-:W-:-:S04]  /*f5e0*/  FADD R3, R3, -0.99999690055847167969 ;  /* 0xbf7fffcc03037421 */ /* 0x000fc80000000000 */
[----:B------:R-:W-:-:S04]  /*f5f0*/  FADD R3, R3, +INF ;  /* 0x7f80000003037421 */ /* 0x000fc80000000000 */
[----:B------:R-:W-:-:S04]  /*f600*/  FFMA R3, R0, 11.589604377746582031, R3 ;  /* 0x41396f0500037823 */ /* 0x000fc80000000003 */
[----:B------:R-:W-:-:S04]  /*f610*/  FADD R3, R3, -0.0024819164536893367767 ;  /* 0xbb22a7a603037421 */ /* 0x000fc80000000000 */
[----:B------:R-:W-:-:S04]  /*f620*/  FADD R3, R3, 0.99999690055847167969 ;  /* 0x3f7fffcc03037421 */ /* 0x000fc80000000000 */
[----:B------:R-:W-:-:S04]  /*f630*/  FADD R3, R3, +INF ;  /* 0x7f80000003037421 */ /* 0x000fc80000000000 */
[----:B------:R-:W-:-:S04]  /*f640*/  FFMA R3, R0, 11.591073989868164062, R3 ;  /* 0x4139750a00037823 */ /* 0x000fc80000000003 */
[----:B------:R-:W-:-:S04]  /*f650*/  FADD R3, R3, 0.0024730074219405651093 ;  /* 0x3b22122e03037421 */ /* 0x000fc80000000000 */
[----:B------:R-:W-:-:S04]  /*f660*/  FADD R3, R3, -0.99999696016311645508 ;  /* 0xbf7fffcd03037421 */ /* 0x000fc80000000000 */
[----:B------:R-:W-:-:S04]  /*f670*/  FADD R3, R3, +INF ;  /* 0x7f80000003037421 */ /* 0x000fc80000000000 */
[----:B------:R-:W-:-:S04]  /*f680*/  FFMA R3, R0, 11.592542648315429688, R3 ;  /* 0x41397b0e00037823 */ /* 0x000fc80000000003 */
[----:B------:R-:W-:-:S04]  /*f690*/  FADD R3, R3, -0.0024640986230224370956 ;  /* 0xbb217cb703037421 */ /* 0x000fc80000000000 */
[----:B------:R-:W-:-:S04]  /*f6a0*/  FADD R3, R3, 0.99999696016311645508 ;  /* 0x3f7fffcd03037421 */ /* 0x000fc80000000000 */
[----:B------:R-:W-:-:S04]  /*f6b0*/  FADD R3, R3, +INF ;  /* 0x7f80000003037421 */ /* 0x000fc80000000000 */
[----:B------:R-:W-:-:S04]  /*f6c0*/  FFMA R3, R0, 11.5940093994140625, R3 ;  /* 0x4139811000037823 */ /* 0x000fc80000000003 */
[----:B------:R-:W-:-:S04]  /*f6d0*/  FADD R3, R3, 0.002455189824104309082 ;  /* 0x3b20e74003037421 */ /* 0x000fc80000000000 */
[----:B------:R-:W-:-:S04]  /*f6e0*/  FADD R3, R3, -0.99999696016311645508 ;  /* 0xbf7fffcd03037421 */ /* 0x000fc80000000000 */
[----:B------:R-:W-:-:S04]  /*f6f0*/  FADD R3, R3, +INF ;  /* 0x7f80000003037421 */ /* 0x000fc80000000000 */
[----:B------:R-:W-:-:S04]  /*f700*/  FFMA R3, R0, 11.595475196838378906, R3 ;  /* 0x4139871100037823 */ /* 0x000fc80000000003 */
[----:B------:R-:W-:-:S04]  /*f710*/  FADD R3, R3, -0.0024462807923555374146 ;  /* 0xbb2051c803037421 */ /* 0x000fc80000000000 */
[----:B------:R-:W-:-:S04]  /*f720*/  FADD R3, R3, 0.99999701976776123047 ;  /* 0x3f7fffce03037421 */ /* 0x000fc80000000000 */
[----:B------:R-:W-:-:S04]  /*f730*/  FADD R3, R3, +INF ;  /* 0x7f80000003037421 */ /* 0x000fc80000000000 */
[----:B------:R-:W-:-:S04]  /*f740*/  FFMA R3, R0, 11.5969390869140625, R3 ;  /* 0x41398d1000037823 */ /* 0x000fc80000000003 */
[----:B------:R-:W-:-:S04]  /*f750*/  FADD R3, R3, 0.0024373719934374094009 ;  /* 0x3b1fbc5103037421 */ /* 0x000fc80000000000 */
[----:B------:R-:W-:-:S04]  /*f760*/  FADD R3, R3, -0.99999701976776123047 ;  /* 0xbf7fffce03037421 */ /* 0x000fc80000000000 */
[----:B------:R-:W-:-:S04]  /*f770*/  FADD R3, R3, +INF ;  /* 0x7f80000003037421 */ /* 0x000fc80000000000 */
[----:B------:R-:W-:-:S04]  /*f780*/  FFMA R3, R0, 11.598401069641113281, R3 ;  /* 0x4139930d00037823 */ /* 0x000fc80000000003 */
[----:B------:R-:W-:-:S04]  /*f790*/  FADD R3, R3, -0.0024284631945192813873 ;  /* 0xbb1f26da03037421 */ /* 0x000fc80000000000 */
[----:B------:R-:W-:-:S04]  /*f7a0*/  FADD R3, R3, 0.99999707937240600586 ;  /* 0x3f7fffcf03037421 */ /* 0x000fc80000000000 */
[----:B------:R-:W-:-:S04]  /*f7b0*/  FADD R3, R3, +INF ;  /* 0x7f80000003037421 */ /* 0x000fc80000000000 */
[----:B------:R-:W-:-:S04]  /*f7c0*/  FFMA R3, R0, 11.599862098693847656, R3 ;  /* 0x4139990900037823 */ /* 0x000fc80000000003 */
[----:B------:R-:W-:-:S04]  /*f7d0*/  FADD R3, R3, 0.0024195541627705097198 ;  /* 0x3b1e916203037421 */ /* 0x000fc80000000000 */
[----:B------:R-:W-:-:S04]  /*f7e0*/  FADD R3, R3, -0.99999707937240600586 ;  /* 0xbf7fffcf03037421 */ /* 0x000fc80000000000 */
[----:B------:R-:W-:-:S04]  /*f7f0*/  FADD R3, R3, +INF ;  /* 0x7f80000003037421 */ /* 0x000fc80000000000 */
[----:B------:R-:W-:-:S04]  /*f800*/  FFMA R3, R0, 11.601322174072265625, R3 ;  /* 0x41399f0400037823 */ /* 0x000fc80000000003 */
[----:B------:R-:W-:-:S04]  /*f810*/  FADD R3, R3, -0.0024106453638523817062 ;  /* 0xbb1dfbeb03037421 */ /* 0x000fc80000000000 */
[----:B------:R-:W-:-:S04]  /*f820*/  FADD R3, R3, 0.99999707937240600586 ;  /* 0x3f7fffcf03037421 */ /* 0x000fc80000000000 */
[----:B------:R-:W-:-:S04]  /*f830*/  FADD R3, R3, +INF ;  /* 0x7f80000003037421 */ /* 0x000fc80000000000 */
[----:B------:R-:W-:-:S04]  /*f840*/  FFMA R3, R0, 11.602779388427734375, R3 ;  /* 0x4139a4fc00037823 */ /* 0x000fc80000000003 */
[----:B------:R-:W-:-:S04]  /*f850*/  FADD R3, R3, 0.0024017363321036100388 ;  /* 0x3b1d667303037421 */ /* 0x000fc80000000000 */
[----:B------:R-:W-:-:S04]  /*f860*/  FADD R3, R3, -0.99999713897705078125 ;  /* 0xbf7fffd003037421 */ /* 0x000fc80000000000 */
[----:B------:R-:W-:-:S04]  /*f870*/  FADD R3, R3, +INF ;  /* 0x7f80000003037421 */ /* 0x000fc80000000000 */
[----:B------:R-:W-:-:S04]  /*f880*/  FFMA R3, R0, 11.604236602783203125, R3 ;  /* 0x4139aaf400037823 */ /* 0x000fc80000000003 */
[----:B------:R-:W-:-:S04]  /*f890*/  FADD R3, R3, -0.0023928275331854820251 ;  /* 0xbb1cd0fc03037421 */ /* 0x000fc80000000000 */
[----:B------:R-:W-:-:S04]  /*f8a0*/  FADD R3, R3, 0.99999713897705078125 ;  /* 0x3f7fffd003037421 */ /* 0x000fc80000000000 */
[----:B------:R-:W-:-:S04]  /*f8b0*/  FADD R3, R3, +INF ;  /* 0x7f80000003037421 */ /* 0x000fc80000000000 */
[----:B------:R-:W-:-:S04]  /*f8c0*/  FFMA R3, R0, 11.605690956115722656, R3 ;  /* 0x4139b0e900037823 */ /* 0x000fc80000000003 */
[----:B------:R-:W-:-:S04]  /*f8d0*/  FADD R3, R3, 0.0026280584279447793961 ;  /* 0x3b2c3b8103037421 */ /* 0x000fc80000000000 */
[----:B------:R-:W-:-:S04]  /*f8e0*/  FADD R3, R3, -0.99999654293060302734 ;  /* 0xbf7fffc603037421 */ /* 0x000fc80000000000 */
[----:B------:R-:W-:-:S04]  /*f8f0*/  FADD R3, R3, +INF ;  /* 0x7f80000003037421 */ /* 0x000fc80000000000 */
[----:B------:R-:W-:-:S04]  /*f900*/  FFMA R3, R0, 11.607144355773925781, R3 ;  /* 0x4139b6dd00037823 */ /* 0x000fc80000000003 */
[----:B------:R-:W-:-:S04]  /*f910*/  FADD R3, R3, -0.0026191496290266513824 ;  /* 0xbb2ba60a03037421 */ /* 0x000fc80000000000 */
[----:B------:R-:W-:-:S04]  /*f920*/  FADD R3, R3, 0.99999654293060302734 ;  /* 0x3f7fffc603037421 */ /* 0x000fc80000000000 */
[----:B------:R-:W-:-:S04]  /*f930*/  FADD R3, R3, +INF ;  /* 0x7f80000003037421 */ /* 0x000fc80000000000 */
[----:B------:R-:W-:-:S04]  /*f940*/  FFMA R3, R0, 11.6085968017578125, R3 ;  /* 0x4139bcd000037823 */ /* 0x000fc80000000003 */
[----:B------:R-:W-:-:S04]  /*f950*/  FADD R3, R3, 0.0026102408301085233688 ;  /* 0x3b2b109303037421 */ /* 0x000fc80000000000 */
[----:B------:R-:W-:-:S04]  /*f960*/  FADD R3, R3, -0.99999660253524780273 ;  /* 0xbf7fffc703037421 */ /* 0x000fc80000000000 */
[----:B------:R-:W-:-:S04]  /*f970*/  FADD R3, R3, +INF ;  /* 0x7f80000003037421 */ /* 0x000fc80000000000 */
[----:B------:R-:W-:-:S04]  /*f980*/  FFMA R3, R0, 11.610047340393066406, R3 ;  /* 0x4139c2c100037823 */ /* 0x000fc80000000003 */
[----:B------:R-:W-:-:S04]  /*f990*/  FADD R3, R3, -0.0026013317983597517014 ;  /* 0xbb2a7b1b03037421 */ /* 0x000fc80000000000 */
[----:B------:R-:W-:-:S04]  /*f9a0*/  FADD R3, R3, 0.99999660253524780273 ;  /* 0x3f7fffc703037421 */ /* 0x000fc80000000000 */
[----:B------:R-:W-:-:S04]  /*f9b0*/  FADD R3, R3, +INF ;  /* 0x7f80000003037421 */ /* 0x000fc80000000000 */
[----:B------:R-:W-:-:S04]  /*f9c0*/  FFMA R3, R0, 11.611496925354003906, R3 ;  /* 0x4139c8b100037823 */ /* 0x000fc80000000003 */
[----:B------:R-:W-:-:S04]  /*f9d0*/  FADD R3, R3, 0.0025924229994416236877 ;  /* 0x3b29e5a403037421 */ /* 0x000fc80000000000 */
[----:B------:R-:W-:-:S04]  /*f9e0*/  FADD R3, R3, -0.99999666213989257812 ;  /* 0xbf7fffc803037421 */ /* 0x000fc80000000000 */
[----:B------:R-:W-:-:S04]  /*f9f0*/  FADD R3, R3, +INF ;  /* 0x7f80000003037421 */ /* 0x000fc80000000000 */
[----:B------:R-:W-:-:S04]  /*fa00*/  FFMA R3, R0, 11.612944602966308594, R3 ;  /* 0x4139ce9f00037823 */ /* 0x000fc80000000003 */
[----:B------:R-:W-:-:S04]  /*fa10*/  FADD R3, R3, -0.0025835142005234956741 ;  /* 0xbb29502d03037421 */ /* 0x000fc80000000000 */
[----:B------:R-:W-:-:S04]  /*fa20*/  FADD R3, R3, 0.99999666213989257812 ;  /* 0x3f7fffc803037421 */ /* 0x000fc80000000000 */
[----:B------:R-:W-:-:S04]  /*fa30*/  FADD R3, R3, +INF ;  /* 0x7f80000003037421 */ /* 0x000fc80000000000 */
[----:B------:R-:W-:-:S04]  /*fa40*/  FFMA R3, R0, 11.614391326904296875, R3 ;  /* 0x4139d48c00037823 */ /* 0x000fc80000000003 */
[----:B------:R-:W-:-:S04]  /*fa50*/  FADD R3, R3, 0.0025746051687747240067 ;  /* 0x3b28bab503037421 */ /* 0x000fc80000000000 */
[----:B------:R-:W-:-:S04]  /*fa60*/  FADD R3, R3, -0.99999666213989257812 ;  /* 0xbf7fffc803037421 */ /* 0x000fc80000000000 */
[----:B------:R-:W-:Y:S01]  /*fa70*/  FADD R7, R3, +INF ;  /* 0x7f80000003077421 */ /* 0x000fe20000000000 */
[----:B-1----:R-:W-:-:S04]  /*fa80*/  IMAD.WIDE R2, R2, 0x4, R4 ;  /* 0x0000000402027825 */ /* 0x002fc800078e0204 */
[----:B------:R-:W-:-:S05]  /*fa90*/  FFMA R7, R0, 11.615836143493652344, R7 ;  /* 0x4139da7700077823 */ /* 0x000fca0000000007 */
[----:B--2---:R-:W-:Y:S01]  /*faa0*/  STG.E desc[UR4][R2.64], R7 ;  /* 0x0000000702007986 */ /* 0x004fe2000c101904 */
[----:B------:R-:W-:Y:S05]  /*fab0*/  EXIT ;  /* 0x000000000000794d */ /* 0x000fea0003800000 */
.L_x_1:
        /* <DEDUP_REMOVED lines=12> */
.L_x_15:


//--------------------- .text._Z16stress_schedulerPf --------------------------
	.section	.text._Z16stress_schedulerPf,"ax",@progbits
	.align	128
        .global         _Z16stress_schedulerPf
        .type           _Z16stress_schedulerPf,@function
        .size           _Z16stress_schedulerPf,(.L_x_16 - _Z16stress_schedulerPf)
        .other          _Z16stress_schedulerPf,@"STO_CUDA_ENTRY STV_DEFAULT"
_Z16stress_schedulerPf:
.text._Z16stress_schedulerPf:
[----:B------:R-:W-:Y:S01]  /*0000*/  LDC R1, c[0x0][0x37c] ;  /* 0x0000df00ff017b82 */ /* 0x000fe20000000800 */
[----:B------:R-:W0:Y:S07]  /*0010*/  S2R R3, SR_TID.X ;  /* 0x0000000000037919 */ /* 0x000e2e0000002100 */
[----:B------:R-:W0:Y:S08]  /*0020*/  S2UR UR4, SR_CTAID.X ;  /* 0x00000000000479c3 */ /* 0x000e300000002500 */
[----:B------:R-:W0:Y:S02]  /*0030*/  LDC R0, c[0x0][0x360] ;  /* 0x0000d800ff007b82 */ /* 0x000e240000000800 */
[----:B0-----:R-:W-:-:S05]  /*0040*/  IMAD R0, R0, UR4, R3 ;  /* 0x0000000400007c24 */ /* 0x001fca000f8e0203 */
[----:B------:R-:W-:-:S13]  /*0050*/  ISETP.GT.AND P0, PT, R0, 0x3ffff, PT ;  /* 0x0003ffff0000780c */ /* 0x000fda0003f04270 */
[----:B------:R-:W-:Y:S05]  /*0060*/  @P0 EXIT ;  /* 0x000000000000094d */ /* 0x000fea0003800000 */
[----:B------:R-:W0:Y:S01]  /*0070*/  LDCU.64 UR4, c[0x0][0x380] ;  /* 0x00007000ff0477ac */ /* 0x000e220008000a00 */
[----:B------:R-:W-:Y:S01]  /*0080*/  HFMA2 R5, -RZ, RZ, 0, 0 ;  /* 0x00000000ff057431 */ /* 0x000fe200000001ff */
[----:B------:R-:W-:Y:S01]  /*0090*/  MOV R7, R0 ;  /* 0x0000000000077202 */ /* 0x000fe20000000f00 */
[----:B------:R-:W1:Y:S01]  /*00a0*/  LDCU.64 UR6, c[0x0][0x358] ;  /* 0x00006b00ff0677ac */ /* 0x000e620008000a00 */
[----:B0-----:R-:W-:-:S04]  /*00b0*/  UIADD3 UR4, UP0, UPT, UR4, 0x1000, URZ ;  /* 0x0000100004047890 */ /* 0x001fc8000ff1e0ff */
[----:B------:R-:W-:Y:S02]  /*00c0*/  UIADD3.X UR5, UPT, UPT, URZ, UR5, URZ, UP0, !UPT ;  /* 0x00000005ff057290 */ /* 0x000fe400087fe4ff */
[----:B------:R-:W-:Y:S01]  /*00d0*/  MOV R2, UR4 ;  /* 0x0000000400027c02 */ /* 0x000fe20008000f00 */
[----:B------:R-:W-:-:S03]  /*00e0*/  UMOV UR4, URZ ;  /* 0x000000ff00047c82 */ /* 0x000fc60008000000 */
[----:B-1----:R-:W-:-:S07]  /*00f0*/  MOV R3, UR5 ;  /* 0x0000000500037c02 */ /* 0x002fce0008000f00 */
.L_x_2:
[----:B------:R-:W-:Y:S01]  /*0100*/  IMAD.WIDE R16, R7, 0x4, R2 ;  /* 0x0000000407107825 */ /* 0x000fe200078e0202 */
[----:B------:R-:W-:-:S04]  /*0110*/  NOP ;  /* 0x0000000000007918 */ /* 0x000fc80000000000 */
[----:B------:R-:W2:Y:S01]  /*0120*/  LDG.E R6, desc[UR6][R16.64+-0x1000] ;  /* 0xfff0000610067981 */ /* 0x000ea2000c1e1900 */
[----:B------:R-:W-:-:S03]  /*0130*/  NOP ;  /* 0x0000000000007918 */ /* 0x000fc60000000000 */
[----:B------:R-:W3:Y:S01]  /*0140*/  LDG.E R11, desc[UR6][R16.64+-0xc00] ;  /* 0xfff40006100b7981 */ /* 0x000ee2000c1e1900 */
[----:B------:R-:W-:-:S03]  /*0150*/  NOP ;  /* 0x0000000000007918 */ /* 0x000fc60000000000 */
[----:B------:R-:W4:Y:S01]  /*0160*/  LDG.E R10, desc[UR6][R16.64+-0x800] ;  /* 0xfff80006100a7981 */ /* 0x000f22000c1e1900 */
[----:B------:R-:W-:-:S03]  /*0170*/  NOP ;  /* 0x0000000000007918 */ /* 0x000fc60000000000 */
[----:B------:R-:W5:Y:S01]  /*0180*/  LDG.E R12, desc[UR6][R16.64+-0x400] ;  /* 0xfffc0006100c7981 */ /* 0x000f62000c1e1900 */
[----:B------:R-:W-:-:S03]  /*0190*/  NOP ;  /* 0x0000000000007918 */ /* 0x000fc60000000000 */
[----:B------:R-:W5:Y:S01]  /*01a0*/  LDG.E R13, desc[UR6][R16.64] ;  /* 0x00000006100d7981 */ /* 0x000f62000c1e1900 */
[----:B------:R-:W-:-:S03]  /*01b0*/  NOP ;  /* 0x0000000000007918 */ /* 0x000fc60000000000 */
[----:B------:R-:W5:Y:S01]  /*01c0*/  LDG.E R14, desc[UR6][R16.64+0x400] ;  /* 0x00040006100e7981 */ /* 0x000f62000c1e1900 */
[----:B------:R-:W-:Y:S01]  /*01d0*/  IADD3 R9, PT, PT, R7, 0x800, RZ ;  /* 0x0000080007097810 */ /* 0x000fe20007ffe0ff */
[----:B------:R-:W-:Y:S02]  /*01e0*/  NOP ;  /* 0x0000000000007918 */ /* 0x000fe40000000000 */
[----:B------:R-:W5:Y:S01]  /*01f0*/  LDG.E R15, desc[UR6][R16.64+0x800] ;  /* 0x00080006100f7981 */ /* 0x000f62000c1e1900 */
[----:B------:R-:W-:Y:S01]  /*0200*/  NOP ;  /* 0x0000000000007918 */ /* 0x000fe20000000000 */
[----:B------:R-:W-:Y:S02]  /*0210*/  IMAD.WIDE R8, R9, 0x4, R2 ;  /* 0x0000000409087825 */ /* 0x000fe400078e0202 */
        /* <DEDUP_REMOVED lines=9> */
[----:B--2---:R-:W-:Y:S01]  /*02b0*/  FADD R6, R6, R5 ;  /* 0x0000000506067221 */ /* 0x004fe20000000000 */
[----:B------:R-:W-:Y:S02]  /*02c0*/  IMAD.WIDE R4, R19, 0x4, R2 ;  /* 0x0000000413047825 */ /* 0x000fe400078e0202 */
[----:B------:R-:W2:Y:S01]  /*02d0*/  LDG.E R19, desc[UR6][R8.64+-0x400] ;  /* 0xfffc000608137981 */ /* 0x000ea2000c1e1900 */
[----:B------:R-:W-:-:S03]  /*02e0*/  NOP ;  /* 0x0000000000007918 */ /* 0x000fc60000000000 */
[----:B------:R-:W2:Y:S01]  /*02f0*/  LDG.E R18, desc[UR6][R8.64] ;  /* 0x0000000608127981 */ /* 0x000ea2000c1e1900 */
[----:B------:R-:W-:-:S03]  /*0300*/  NOP ;  /* 0x0000000000007918 */ /* 0x000fc60000000000 */
[----:B------:R-:W2:Y:S01]  /*0310*/  LDG.E R17, desc[UR6][R8.64+0x400] ;  /* 0x0004000608117981 */ /* 0x000ea2000c1e1900 */
[----:B------:R-:W-:-:S03]  /*0320*/  NOP ;  /* 0x0000000000007918 */ /* 0x000fc60000000000 */
[----:B------:R-:W2:Y:S01]  /*0330*/  LDG.E R16, desc[UR6][R8.64+0x800] ;  /* 0x0008000608107981 */ /* 0x000ea2000c1e1900 */
[----:B------:R-:W-:-:S03]  /*0340*/  NOP ;  /* 0x0000000000007918 */ /* 0x000fc60000000000 */
[----:B------:R0:W2:Y:S01]  /*0350*/  LDG.E R28, desc[UR6][R8.64+0xc00] ;  /* 0x000c0006081c7981 */ /* 0x0000a2000c1e1900 */
[----:B------:R-:W-:-:S03]  /*0360*/  NOP ;  /* 0x0000000000007918 */ /* 0x000fc60000000000 */
[----:B------:R-:W2:Y:S01]  /*0370*/  LDG.E R27, desc[UR6][R4.64+-0x1000] ;  /* 0xfff00006041b7981 */ /* 0x000ea2000c1e1900 */
[----:B------:R-:W-:-:S03]  /*0380*/  NOP ;  /* 0x0000000000007918 */ /* 0x000fc60000000000 */
[----:B------:R-:W2:Y:S01]  /*0390*/  LDG.E R26, desc[UR6][R4.64+-0xc00] ;  /* 0xfff40006041a7981 */ /* 0x000ea2000c1e1900 */
[----:B------:R-:W-:-:S03]  /*03a0*/  NOP ;  /* 0x0000000000007918 */ /* 0x000fc60000000000 */
[----:B------:R-:W2:Y:S01]  /*03b0*/  LDG.E R25, desc[UR6][R4.64+-0x800] ;  /* 0xfff8000604197981 */ /* 0x000ea2000c1e1900 */
[----:B------:R-:W-:-:S03]  /*03c0*/  NOP ;  /* 0x0000000000007918 */ /* 0x000fc60000000000 */
[----:B------:R-:W2:Y:S01]  /*03d0*/  LDG.E R24, desc[UR6][R4.64+-0x400] ;  /* 0xfffc000604187981 */ /* 0x000ea2000c1e1900 */
[----:B---3--:R-:W-:Y:S01]  /*03e0*/  FADD R11, R6, R11 ;  /* 0x0000000b060b7221 */ /* 0x008fe20000000000 */
[----:B------:R-:W-:-:S03]  /*03f0*/  NOP ;  /* 0x0000000000007918 */ /* 0x000fc60000000000 */
[----:B----4-:R-:W-:Y:S01]  /*0400*/  FADD R11, R11, R10 ;  /* 0x0000000a0b0b7221 */ /* 0x010fe20000000000 */
[----:B------:R-:W3:Y:S03]  /*0410*/  LDG.E R6, desc[UR6][R4.64] ;  /* 0x0000000604067981 */ /* 0x000ee6000c1e1900 */
[----:B-----5:R-:W-:-:S04]  /*0420*/  FADD R12, R11, R12 ;  /* 0x0000000c0b0c7221 */ /* 0x020fc80000000000 */
[----:B------:R-:W-:Y:S01]  /*0430*/  FADD R13, R12, R13 ;  /* 0x0000000d0c0d7221 */ /* 0x000fe20000000000 */
[----:B------:R-:W-:-:S03]  /*0440*/  NOP ;  /* 0x0000000000007918 */ /* 0x000fc60000000000 */
[----:B------:R-:W-:Y:S01]  /*0450*/  FADD R14, R13, R14 ;  /* 0x0000000e0d0e7221 */ /* 0x000fe20000000000 */
[----:B------:R-:W4:Y:S03]  /*0460*/  LDG.E R12, desc[UR6][R4.64+0x400] ;  /* 0x00040006040c7981 */ /* 0x000f26000c1e1900 */
[----:B------:R-:W-:-:S04]  /*0470*/  FADD R14, R14, R15 ;  /* 0x0000000f0e0e7221 */ /* 0x000fc80000000000 */
[----:B------:R-:W-:Y:S01]  /*0480*/  FADD R23, R14, R23 ;  /* 0x000000170e177221 */ /* 0x000fe20000000000 */
[----:B------:R-:W-:Y:S01]  /*0490*/  IADD3 R11, PT, PT, R7, 0x1800, RZ ;  /* 0x00001800070b7810 */ /* 0x000fe20007ffe0ff */
[----:B------:R-:W-:Y:S02]  /*04a0*/  NOP ;  /* 0x0000000000007918 */ /* 0x000fe40000000000 */
[----:B------:R-:W-:Y:S01]  /*04b0*/  FADD R22, R23, R22 ;  /* 0x0000001617167221 */ /* 0x000fe20000000000 */
[----:B------:R-:W5:Y:S03]  /*04c0*/  LDG.E R14, desc[UR6][R4.64+0x800] ;  /* 0x00080006040e7981 */ /* 0x000f66000c1e1900 */
[----:B------:R-:W-:-:S04]  /*04d0*/  FADD R21, R22, R21 ;  /* 0x0000001516157221 */ /* 0x000fc80000000000 */
[----:B------:R-:W-:Y:S01]  /*04e0*/  FADD R20, R21, R20 ;  /* 0x0000001415147221 */ /* 0x000fe20000000000 */
[----:B------:R-:W-:Y:S01]  /*04f0*/  IMAD.WIDE R10, R11, 0x4, R2 ;  /* 0x000000040b0a7825 */ /* 0x000fe200078e0202 */
[----:B------:R-:W-:Y:S01]  /*0500*/  NOP ;  /* 0x0000000000007918 */ /* 0x000fe20000000000 */
[----:B0-----:R-:W-:-:S05]  /*0510*/  IADD3 R9, PT, PT, R7, 0x2000, RZ ;  /* 0x0000200007097810 */ /* 0x001fca0007ffe0ff */
[----:B------:R-:W-:-:S04]  /*0520*/  IMAD.WIDE R8, R9, 0x4, R2 ;  /* 0x0000000409087825 */ /* 0x000fc800078e0202 */
[----:B--2---:R-:W-:-:S04]  /*0530*/  FADD R19, R20, R19 ;  /* 0x0000001314137221 */ /* 0x004fc80000000000 */
[----:B------:R-:W-:-:S04]  /*0540*/  FADD R18, R19, R18 ;  /* 0x0000001213127221 */ /* 0x000fc80000000000 */
[----:B------:R-:W-:-:S04]  /*0550*/  FADD R17, R18, R17 ;  /* 0x0000001112117221 */ /* 0x000fc80000000000 */
[----:B------:R-:W-:-:S04]  /*0560*/  FADD R17, R17, R16 ;  /* 0x0000001011117221 */ /* 0x000fc80000000000 */
[----:B------:R-:W-:-:S04]  /*0570*/  FADD R28, R17, R28 ;  /* 0x0000001c111c7221 */ /* 0x000fc80000000000 */
[----:B------:R-:W-:-:S04]  /*0580*/  FADD R27, R28, R27 ;  /* 0x0000001b1c1b7221 */ /* 0x000fc80000000000 */
[----:B------:R-:W-:-:S04]  /*0590*/  FADD R26, R27, R26 ;  /* 0x0000001a1b1a7221 */ /* 0x000fc80000000000 */
[----:B------:R-:W-:Y:S02]  /*05a0*/  FADD R13, R26, R25 ;  /* 0x000000191a0d7221 */ /* 0x000fe40000000000 */
[----:B------:R-:W2:Y:S01]  /*05b0*/  LDG.E R25, desc[UR6][R4.64+0xc00] ;  /* 0x000c000604197981 */ /* 0x000ea2000c1e1900 */
[----:B------:R-:W-:Y:S01]  /*05c0*/  NOP ;  /* 0x0000000000007918 */ /* 0x000fe20000000000 */
[----:B------:R-:W-:Y:S02]  /*05d0*/  FADD R13, R13, R24 ;  /* 0x000000180d0d7221 */ /* 0x000fe40000000000 */
        /* <DEDUP_REMOVED lines=31> */
[----:B---3--:R-:W-:-:S04]  /*07d0*/  FADD R13, R13, R6 ;  /* 0x000000060d0d7221 */ /* 0x008fc80000000000 */
[----:B----4-:R-:W-:-:S04]  /*07e0*/  FADD R13, R13, R12 ;  /* 0x0000000c0d0d7221 */ /* 0x010fc80000000000 */
[----:B-----5:R-:W-:Y:S01]  /*07f0*/  FADD R14, R13, R14 ;  /* 0x0000000e0d0e7221 */ /* 0x020fe20000000000 */
[----:B------:R-:W-:-:S04]  /*0800*/  UIADD3 UR4, UPT, UPT, UR4, 0x28, URZ ;  /* 0x0000002804047890 */ /* 0x000fc8000fffe0ff */
[----:B------:R-:W-:Y:S01]  /*0810*/  UISETP.NE.AND UP0, UPT, UR4, 0x3e8, UPT ;  /* 0x000003e80400788c */ /* 0x000fe2000bf05270 */
[----:B------:R-:W-:Y:S01]  /*0820*/  IADD3 R7, PT, PT, R7, 0x2800, RZ ;  /* 0x0000280007077810 */ /* 0x000fe20007ffe0ff */
[----:B--2---:R-:W-:-:S04]  /*0830*/  FADD R25, R14, R25 ;  /* 0x000000190e197221 */ /* 0x004fc80000000000 */
[----:B------:R-:W-:-:S04]  /*0840*/  FADD R24, R25, R24 ;  /* 0x0000001819187221 */ /* 0x000fc80000000000 */
        /* <DEDUP_REMOVED lines=14> */
[----:B------:R-:W-:Y:S01]  /*0930*/  FADD R5, R5, R10 ;  /* 0x0000000a05057221 */ /* 0x000fe20000000000 */
[----:B------:R-:W-:Y:S06]  /*0940*/  BRA.U UP0, `(.L_x_2) ;  /* 0xfffffff500ec7547 */ /* 0x000fec000b83ffff */
[----:B------:R-:W0:Y:S02]  /*0950*/  LDC.64 R2, c[0x0][0x380] ;  /* 0x0000e000ff027b82 */ /* 0x000e240000000a00 */
[----:B0-----:R-:W-:-:S05]  /*0960*/  IMAD.WIDE R2, R0, 0x4, R2 ;  /* 0x0000000400027825 */ /* 0x001fca00078e0202 */
[----:B------:R-:W-:Y:S01]  /*0970*/  STG.E desc[UR6][R2.64], R5 ;  /* 0x0000000502007986 */ /* 0x000fe2000c101906 */
[----:B------:R-:W-:Y:S05]  /*0980*/  EXIT ;  /* 0x000000000000794d */ /* 0x000fea0003800000 */
.L_x_3:
        /* <DEDUP_REMOVED lines=15> */
.L_x_16:


//--------------------- .text._Z13stress_memoryPf --------------------------
	.section	.text._Z13stress_memoryPf,"ax",@progbits
	.align	128
        .global         _Z13stress_memoryPf
        .type           _Z13stress_memoryPf,@function
        .size           _Z13stress_memoryPf,(.L_x_17 - _Z13stress_memoryPf)
        .other          _Z13stress_memoryPf,@"STO_CUDA_ENTRY STV_DEFAULT"
_Z13stress_memoryPf:
.text._Z13stress_memoryPf:
        /* <DEDUP_REMOVED lines=8> */
[----:B------:R-:W1:Y:S01]  /*0080*/  LDCU.64 UR6, c[0x0][0x358] ;  /* 0x00006b00ff0677ac */ /* 0x000e620008000a00 */
[----:B0-----:R-:W-:-:S04]  /*0090*/  UIADD3 UR4, UP0, UPT, UR4, 0x1000, URZ ;  /* 0x0000100004047890 */ /* 0x001fc8000ff1e0ff */
[----:B------:R-:W-:Y:S02]  /*00a0*/  UIADD3.X UR5, UPT, UPT, URZ, UR5, URZ, UP0, !UPT ;  /* 0x00000005ff057290 */ /* 0x000fe400087fe4ff */
[----:B------:R-:W-:-:S04]  /*00b0*/  MOV R2, UR4 ;  /* 0x0000000400027c02 */ /* 0x000fc80008000f00 */
[----:B------:R-:W-:-:S03]  /*00c0*/  MOV R3, UR5 ;  /* 0x0000000500037c02 */ /* 0x000fc60008000f00 */
[----:B------:R-:W-:-:S05]  /*00d0*/  IMAD.WIDE R12, R9, 0x4, R2 ;  /* 0x00000004090c7825 */ /* 0x000fca00078e0202 */
[----:B-1----:R-:W2:Y:S04]  /*00e0*/  LDG.E R17, desc[UR6][R12.64+-0x1000] ;  /* 0xfff000060c117981 */ /* 0x002ea8000c1e1900 */
[----:B------:R-:W3:Y:S04]  /*00f0*/  LDG.E R0, desc[UR6][R12.64+-0xc00] ;  /* 0xfff400060c007981 */ /* 0x000ee8000c1e1900 */
[----:B------:R-:W4:Y:S04]  /*0100*/  LDG.E R10, desc[UR6][R12.64+-0x800] ;  /* 0xfff800060c0a7981 */ /* 0x000f28000c1e1900 */
[----:B------:R-:W5:Y:S04]  /*0110*/  LDG.E R16, desc[UR6][R12.64+-0x400] ;  /* 0xfffc00060c107981 */ /* 0x000f68000c1e1900 */
[----:B------:R-:W5:Y:S01]  /*0120*/  LDG.E R21, desc[UR6][R12.64] ;  /* 0x000000060c157981 */ /* 0x000f62000c1e1900 */
[----:B------:R-:W-:-:S03]  /*0130*/  IADD3 R5, PT, PT, R9, 0x800, RZ ;  /* 0x0000080009057810 */ /* 0x000fc60007ffe0ff */
[----:B------:R-:W5:Y:S04]  /*0140*/  LDG.E R26, desc[UR6][R12.64+0x400] ;  /* 0x000400060c1a7981 */ /* 0x000f68000c1e1900 */
[----:B------:R-:W5:Y:S01]  /*0150*/  LDG.E R20, desc[UR6][R12.64+0x800] ;  /* 0x000800060c147981 */ /* 0x000f62000c1e1900 */
[----:B------:R-:W-:-:S03]  /*0160*/  IMAD.WIDE R4, R5, 0x4, R2 ;  /* 0x0000000405047825 */ /* 0x000fc600078e0202 */
[----:B------:R-:W5:Y:S04]  /*0170*/  LDG.E R19, desc[UR6][R12.64+0xc00] ;  /* 0x000c00060c137981 */ /* 0x000f68000c1e1900 */
[----:B------:R-:W5:Y:S04]  /*0180*/  LDG.E R25, desc[UR6][R4.64+-0x1000] ;  /* 0xfff0000604197981 */ /* 0x000f68000c1e1900 */
[----:B------:R-:W5:Y:S04]  /*0190*/  LDG.E R24, desc[UR6][R4.64+-0xc00] ;  /* 0xfff4000604187981 */ /* 0x000f68000c1e1900 */
[----:B------:R-:W5:Y:S04]  /*01a0*/  LDG.E R23, desc[UR6][R4.64+-0x800] ;  /* 0xfff8000604177981 */ /* 0x000f68000c1e1900 */
[----:B------:R-:W5:Y:S04]  /*01b0*/  LDG.E R18, desc[UR6][R4.64+-0x400] ;  /* 0xfffc000604127981 */ /* 0x000f68000c1e1900 */
[----:B------:R-:W5:Y:S01]  /*01c0*/  LDG.E R22, desc[UR6][R4.64] ;  /* 0x0000000604167981 */ /* 0x000f62000c1e1900 */
[----:B------:R-:W-:-:S03]  /*01d0*/  IADD3 R7, PT, PT, R9, 0x1000, RZ ;  /* 0x0000100009077810 */ /* 0x000fc60007ffe0ff */
[----:B------:R-:W5:Y:S04]  /*01e0*/  LDG.E R8, desc[UR6][R4.64+0x400] ;  /* 0x0004000604087981 */ /* 0x000f68000c1e1900 */
[----:B------:R-:W5:Y:S01]  /*01f0*/  LDG.E R15, desc[UR6][R4.64+0x800] ;  /* 0x00080006040f7981 */ /* 0x000f62000c1e1900 */
[----:B------:R-:W-:-:S03]  /*0200*/  IMAD.WIDE R6, R7, 0x4, R2 ;  /* 0x0000000407067825 */ /* 0x000fc600078e0202 */
[----:B------:R0:W5:Y:S04]  /*0210*/  LDG.E R14, desc[UR6][R4.64+0xc00] ;  /* 0x000c0006040e7981 */ /* 0x000168000c1e1900 */
[----:B------:R-:W5:Y:S04]  /*0220*/  LDG.E R13, desc[UR6][R6.64+-0x1000] ;  /* 0xfff00006060d7981 */ /* 0x000f68000c1e1900 */
[----:B------:R-:W5:Y:S04]  /*0230*/  LDG.E R12, desc[UR6][R6.64+-0xc00] ;  /* 0xfff40006060c7981 */ /* 0x000f68000c1e1900 */
[----:B------:R-:W5:Y:S01]  /*0240*/  LDG.E R11, desc[UR6][R6.64+-0x800] ;  /* 0xfff80006060b7981 */ /* 0x000f62000c1e1900 */
[----:B------:R-:W-:Y:S01]  /*0250*/  IADD3 R29, PT, PT, R9, 0x1800, RZ ;  /* 0x00001800091d7810 */ /* 0x000fe20007ffe0ff */
[----:B--2---:R-:W-:-:S04]  /*0260*/  FADD R17, RZ, R17 ;  /* 0x00000011ff117221 */ /* 0x004fc80000000000 */
[----:B---3--:R-:W-:Y:S02]  /*0270*/  FADD R17, R17, R0 ;  /* 0x0000000011117221 */ /* 0x008fe40000000000 */
[----:B------:R-:W2:Y:S02]  /*0280*/  LDG.E R0, desc[UR6][R6.64+-0x400] ;  /* 0xfffc000606007981 */ /* 0x000ea4000c1e1900 */
[----:B----4-:R-:W-:Y:S02]  /*0290*/  FADD R17, R17, R10 ;  /* 0x0000000a11117221 */ /* 0x010fe40000000000 */
[----:B------:R-:W3:Y:S02]  /*02a0*/  LDG.E R10, desc[UR6][R6.64] ;  /* 0x00000006060a7981 */ /* 0x000ee4000c1e1900 */
[----:B-----5:R-:W-:Y:S02]  /*02b0*/  FADD R16, R17, R16 ;  /* 0x0000001011107221 */ /* 0x020fe40000000000 */
[----:B------:R-:W4:Y:S02]  /*02c0*/  LDG.E R17, desc[UR6][R6.64+0x400] ;  /* 0x0004000606117981 */ /* 0x000f24000c1e1900 */
[----:B0-----:R-:W-:-:S02]  /*02d0*/  FADD R5, R16, R21 ;  /* 0x0000001510057221 */ /* 0x001fc40000000000 */
[----:B------:R-:W5:Y:S02]  /*02e0*/  LDG.E R16, desc[UR6][R6.64+0x800] ;  /* 0x0008000606107981 */ /* 0x000f64000c1e1900 */
[----:B------:R-:W-:Y:S01]  /*02f0*/  FADD R27, R5, R26 ;  /* 0x0000001a051b7221 */ /* 0x000fe20000000000 */
[----:B------:R-:W-:Y:S01]  /*0300*/  IMAD.WIDE R4, R29, 0x4, R2 ;  /* 0x000000041d047825 */ /* 0x000fe200078e0202 */
[----:B------:R0:W5:Y:S03]  /*0310*/  LDG.E R21, desc[UR6][R6.64+0xc00] ;  /* 0x000c000606157981 */ /* 0x000166000c1e1900 */
[----:B------:R-:W-:Y:S02]  /*0320*/  FADD R26, R27, R20 ;  /* 0x000000141b1a7221 */ /* 0x000fe40000000000 */
[----:B------:R-:W5:Y:S02]  /*0330*/  LDG.E R20, desc[UR6][R4.64+-0x1000] ;  /* 0xfff0000604147981 */ /* 0x000f64000c1e1900 */
[----:B------:R-:W-:-:S02]  /*0340*/  FADD R26, R26, R19 ;  /* 0x000000131a1a7221 */ /* 0x000fc40000000000 */
[----:B------:R-:W5:Y:S02]  /*0350*/  LDG.E R19, desc[UR6][R4.64+-0xc00] ;  /* 0xfff4000604137981 */ /* 0x000f64000c1e1900 */
[----:B------:R-:W-:Y:S02]  /*0360*/  FADD R27, R26, R25 ;  /* 0x000000191a1b7221 */ /* 0x000fe40000000000 */
[----:B------:R-:W5:Y:S02]  /*0370*/  LDG.E R25, desc[UR6][R4.64+-0x800] ;  /* 0xfff8000604197981 */ /* 0x000f64000c1e1900 */
[----:B------:R-:W-:Y:S02]  /*0380*/  FADD R26, R27, R24 ;  /* 0x000000181b1a7221 */ /* 0x000fe40000000000 */
[----:B------:R-:W5:Y:S02]  /*0390*/  LDG.E R24, desc[UR6][R4.64+-0x400] ;  /* 0xfffc000604187981 */ /* 0x000f64000c1e1900 */
[----:B0-----:R-:W-:-:S02]  /*03a0*/  FADD R7, R26, R23 ;  /* 0x000000171a077221 */ /* 0x001fc40000000000 */
[----:B------:R-:W5:Y:S01]  /*03b0*/  LDG.E R27, desc[UR6][R4.64] ;  /* 0x00000006041b7981 */ /* 0x000f62000c1e1900 */
[----:B------:R-:W-:Y:S01]  /*03c0*/  IADD3 R6, PT, PT, R9, 0x2000, RZ ;  /* 0x0000200009067810 */ /* 0x000fe20007ffe0ff */
[----:B------:R-:W-:Y:S02]  /*03d0*/  FADD R7, R7, R18 ;  /* 0x0000001207077221 */ /* 0x000fe40000000000 */
[----:B------:R-:W5:Y:S02]  /*03e0*/  LDG.E R26, desc[UR6][R4.64+0x400] ;  /* 0x00040006041a7981 */ /* 0x000f64000c1e1900 */
[----:B------:R-:W-:Y:S02]  /*03f0*/  FADD R29, R7, R22 ;  /* 0x00000016071d7221 */ /* 0x000fe40000000000 */
[----:B------:R-:W5:Y:S01]  /*0400*/  LDG.E R23, desc[UR6][R4.64+0x800] ;  /* 0x0008000604177981 */ /* 0x000f62000c1e1900 */
[----:B------:R-:W-:-:S04]  /*0410*/  IMAD.WIDE R6, R6, 0x4, R2 ;  /* 0x0000000406067825 */ /* 0x000fc800078e0202 */
[----:B------:R-:W-:Y:S01]  /*0420*/  FADD R18, R29, R8 ;  /* 0x000000081d127221 */ /* 0x000fe20000000000 */
[----:B------:R-:W5:Y:S03]  /*0430*/  LDG.E R28, desc[UR6][R4.64+0xc00] ;  /* 0x000c0006041c7981 */ /* 0x000f66000c1e1900 */
[----:B------:R-:W-:Y:S01]  /*0440*/  FADD R29, R18, R15 ;  /* 0x0000000f121d7221 */ /* 0x000fe20000000000 */
[----:B------:R-:W5:Y:S03]  /*0450*/  LDG.E R8, desc[UR6][R6.64+-0x1000] ;  /* 0xfff0000606087981 */ /* 0x000f66000c1e1900 */
[----:B------:R-:W-:Y:S01]  /*0460*/  FADD R18, R29, R14 ;  /* 0x0000000e1d127221 */ /* 0x000fe20000000000 */
[----:B------:R-:W5:Y:S03]  /*0470*/  LDG.E R15, desc[UR6][R6.64+-0xc00] ;  /* 0xfff40006060f7981 */ /* 0x000f66000c1e1900 */
[----:B------:R-:W-:Y:S01]  /*0480*/  FADD R13, R18, R13 ;  /* 0x0000000d120d7221 */ /* 0x000fe20000000000 */
[----:B------:R-:W5:Y:S03]  /*0490*/  LDG.E R14, desc[UR6][R6.64+-0x800] ;  /* 0xfff80006060e7981 */ /* 0x000f66000c1e1900 */
[----:B------:R-:W-:Y:S01]  /*04a0*/  FADD R12, R13, R12 ;  /* 0x0000000c0d0c7221 */ /* 0x000fe20000000000 */
[----:B------:R-:W5:Y:S04]  /*04b0*/  LDG.E R4, desc[UR6][R6.64+-0x400] ;  /* 0xfffc000606047981 */ /* 0x000f68000c1e1900 */
[----:B------:R-:W5:Y:S01]  /*04c0*/  LDG.E R5, desc[UR6][R6.64] ;  /* 0x0000000606057981 */ /* 0x000f62000c1e1900 */
[----:B------:R-:W-:-:S03]  /*04d0*/  FADD R29, R12, R11 ;  /* 0x0000000b0c1d7221 */ /* 0x000fc60000000000 */
[----:B------:R-:W5:Y:S04]  /*04e0*/  LDG.E R12, desc[UR6][R6.64+0x400] ;  /* 0x00040006060c7981 */ /* 0x000f68000c1e1900 */
[----:B------:R-:W5:Y:S04]  /*04f0*/  LDG.E R11, desc[UR6][R6.64+0x800] ;  /* 0x00080006060b7981 */ /* 0x000f68000c1e1900 */
[----:B------:R-:W5:Y:S01]  /*0500*/  LDG.E R13, desc[UR6][R6.64+0xc00] ;  /* 0x000c0006060d7981 */ /* 0x000f62000c1e1900 */
[----:B------:R-:W-:Y:S01]  /*0510*/  UMOV UR4, 0x28 ;  /* 0x0000002800047882 */ /* 0x000fe20000000000 */
[----:B--2---:R-:W-:-:S04]  /*0520*/  FADD R29, R29, R0 ;  /* 0x000000001d1d7221 */ /* 0x004fc80000000000 */
[----:B---3--:R-:W-:-:S04]  /*0530*/  FADD R10, R29, R10 ;  /* 0x0000000a1d0a7221 */ /* 0x008fc80000000000 */
[----:B----4-:R-:W-:-:S04]  /*0540*/  FADD R17, R10, R17 ;  /* 0x000000110a117221 */ /* 0x010fc80000000000 */
[----:B-----5:R-:W-:-:S04]  /*0550*/  FADD R16, R17, R16 ;  /* 0x0000001011107221 */ /* 0x020fc80000000000 */
        /* <DEDUP_REMOVED lines=16> */
[----:B------:R-:W-:-:S03]  /*0660*/  IADD3 R11, PT, PT, R9, 0x2800, RZ ;  /* 0x00002800090b7810 */ /* 0x000fc60007ffe0ff */
[----:B------:R-:W-:-:S07]  /*0670*/  FADD R15, R12, R13 ;  /* 0x0000000d0c0f7221 */ /* 0x000fce0000000000 */
.L_x_4:
[----:B------:R-:W-:-:S05]  /*0680*/  IMAD.WIDE R4, R11, 0x4, R2 ;  /* 0x000000040b047825 */ /* 0x000fca00078e0202 */
[----:B------:R-:W2:Y:S04]  /*0690*/  LDG.E R24, desc[UR6][R4.64+-0x1000] ;  /* 0xfff0000604187981 */ /* 0x000ea8000c1e1900 */
[----:B------:R-:W3:Y:S04]  /*06a0*/  LDG.E R18, desc[UR6][R4.64+-0xc00] ;  /* 0xfff4000604127981 */ /* 0x000ee8000c1e1900 */
[----:B------:R-:W4:Y:S04]  /*06b0*/  LDG.E R20, desc[UR6][R4.64+-0x800] ;  /* 0xfff8000604147981 */ /* 0x000f28000c1e1900 */
[----:B------:R-:W5:Y:S04]  /*06c0*/  LDG.E R14, desc[UR6][R4.64+-0x400] ;  /* 0xfffc0006040e7981 */ /* 0x000f68000c1e1900 */
[----:B------:R-:W5:Y:S04]  /*06d0*/  LDG.E R19, desc[UR6][R4.64] ;  /* 0x0000000604137981 */ /* 0x000f68000c1e1900 */
[----:B------:R-:W5:Y:S01]  /*06e0*/  LDG.E R13, desc[UR6][R4.64+0x400] ;  /* 0x00040006040d7981 */ /* 0x000f62000c1e1900 */
[----:B------:R-:W-:-:S03]  /*06f0*/  IADD3 R7, PT, PT, R11, 0x800, RZ ;  /* 0x000008000b077810 */ /* 0x000fc60007ffe0ff */
[----:B------:R-:W5:Y:S02]  /*0700*/  LDG.E R10, desc[UR6][R4.64+0x800] ;  /* 0x00080006040a7981 */ /* 0x000f64000c1e1900 */
[----:B------:R-:W-:Y:S02]  /*0710*/  IMAD.WIDE R6, R7, 0x4, R2 ;  /* 0x0000000407067825 */ /* 0x000fe400078e0202 */
[----:B------:R0:W5:Y:S04]  /*0720*/  LDG.E R17, desc[UR6][R4.64+0xc00] ;  /* 0x000c000604117981 */ /* 0x000168000c1e1900 */
        /* <DEDUP_REMOVED lines=8> */
[----:B0-----:R-:W-:-:S03]  /*07b0*/  IMAD.WIDE R4, R21, 0x4, R2 ;  /* 0x0000000415047825 */ /* 0x001fc600078e0202 */
[----:B------:R0:W5:Y:S04]  /*07c0*/  LDG.E R21, desc[UR6][R6.64+0xc00] ;  /* 0x000c000606157981 */ /* 0x000168000c1e1900 */
[----:B------:R-:W5:Y:S04]  /*07d0*/  LDG.E R23, desc[UR6][R4.64+-0x1000] ;  /* 0xfff0000604177981 */ /* 0x000f68000c1e1900 */
[----:B------:R-:W5:Y:S04]  /*07e0*/  LDG.E R26, desc[UR6][R4.64+-0xc00] ;  /* 0xfff40006041a7981 */ /* 0x000f68000c1e1900 */
[----:B------:R-:W5:Y:S01]  /*07f0*/  LDG.E R25, desc[UR6][R4.64+-0x800] ;  /* 0xfff8000604197981 */ /* 0x000f62000c1e1900 */
[----:B0-----:R-:W-:-:S05]  /*0800*/  IADD3 R7, PT, PT, R11, 0x1800, RZ ;  /* 0x000018000b077810 */ /* 0x001fca0007ffe0ff */
[----:B------:R-:W-:-:S04]  /*0810*/  IMAD.WIDE R6, R7, 0x4, R2 ;  /* 0x0000000407067825 */ /* 0x000fc800078e0202 */
[----:B--2---:R-:W-:Y:S02]  /*0820*/  FADD R15, R24, R15 ;  /* 0x0000000f180f7221 */ /* 0x004fe40000000000 */
[----:B------:R-:W2:Y:S02]  /*0830*/  LDG.E R24, desc[UR6][R4.64+-0x400] ;  /* 0xfffc000604187981 */ /* 0x000ea4000c1e1900 */
[----:B---3--:R-:W-:Y:S02]  /*0840*/  FADD R15, R15, R18 ;  /* 0x000000120f0f7221 */ /* 0x008fe40000000000 */
[----:B------:R-:W3:Y:S02]  /*0850*/  LDG.E R18, desc[UR6][R4.64] ;  /* 0x0000000604127981 */ /* 0x000ee4000c1e1900 */
[----:B----4-:R-:W-:Y:S02]  /*0860*/  FADD R15, R15, R20 ;  /* 0x000000140f0f7221 */ /* 0x010fe40000000000 */
[----:B------:R-:W4:Y:S02]  /*0870*/  LDG.E R20, desc[UR6][R4.64+0x400] ;  /* 0x0004000604147981 */ /* 0x000f24000c1e1900 */
[----:B-----5:R-:W-:-:S02]  /*0880*/  FADD R29, R15, R14 ;  /* 0x0000000e0f1d7221 */ /* 0x020fc40000000000 */
[----:B------:R-:W5:Y:S02]  /*0890*/  LDG.E R15, desc[UR6][R4.64+0x800] ;  /* 0x00080006040f7981 */ /* 0x000f64000c1e1900 */
[----:B------:R-:W-:Y:S02]  /*08a0*/  FADD R19, R29, R19 ;  /* 0x000000131d137221 */ /* 0x000fe40000000000 */
[----:B------:R0:W5:Y:S02]  /*08b0*/  LDG.E R14, desc[UR6][R4.64+0xc00] ;  /* 0x000c0006040e7981 */ /* 0x000164000c1e1900 */
        /* <DEDUP_REMOVED lines=9> */
[----:B------:R-:W5:Y:S02]  /*0950*/  LDG.E R17, desc[UR6][R6.64+-0x400] ;  /* 0xfffc000606117981 */ /* 0x000f64000c1e1900 */
[----:B------:R-:W-:Y:S02]  /*0960*/  FADD R5, R5, R16 ;  /* 0x0000001005057221 */ /* 0x000fe40000000000 */
[----:B------:R-:W5:Y:S02]  /*0970*/  LDG.E R0, desc[UR6][R6.64] ;  /* 0x0000000606007981 */ /* 0x000f64000c1e1900 */
[----:B------:R-:W-:Y:S02]  /*0980*/  FADD R4, R5, R8 ;  /* 0x0000000805047221 */ /* 0x000fe40000000000 */
[----:B------:R-:W5:Y:S01]  /*0990*/  LDG.E R8, desc[UR6][R6.64+0x400] ;  /* 0x0004000606087981 */ /* 0x000f62000c1e1900 */
[----:B------:R-:W-:Y:S01]  /*09a0*/  IADD3 R5, PT, PT, R11, 0x2000, RZ ;  /* 0x000020000b057810 */ /* 0x000fe20007ffe0ff */
[----:B------:R-:W-:-:S02]  /*09b0*/  FADD R27, R4, R27 ;  /* 0x0000001b041b7221 */ /* 0x000fc40000000000 */
[----:B------:R0:W5:Y:S02]  /*09c0*/  LDG.E R16, desc[UR6][R6.64+0x800] ;  /* 0x0008000606107981 */ /* 0x000164000c1e1900 */
[----:B------:R-:W-:Y:S01]  /*09d0*/  FADD R27, R27, R28 ;  /* 0x0000001c1b1b7221 */ /* 0x000fe20000000000 */
[----:B------:R-:W-:-:S04]  /*09e0*/  IMAD.WIDE R4, R5, 0x4, R2 ;  /* 0x0000000405047825 */ /* 0x000fc800078e0202 */
[----:B------:R-:W-:Y:S02]  /*09f0*/  FADD R28, R27, R22 ;  /* 0x000000161b1c7221 */ /* 0x000fe40000000000 */
        /* <DEDUP_REMOVED lines=8> */
[----:B------:R-:W5:Y:S01]  /*0a80*/  LDG.E R25, desc[UR6][R4.64] ;  /* 0x0000000604197981 */ /* 0x000f62000c1e1900 */
[----:B------:R-:W-:-:S03]  /*0a90*/  IADD3 R29, PT, PT, R11, 0x2800, RZ ;  /* 0x000028000b1d7810 */ /* 0x000fc60007ffe0ff */
[----:B------:R-:W5:Y:S04]  /*0aa0*/  LDG.E R27, desc[UR6][R4.64+0x400] ;  /* 0x00040006041b7981 */ /* 0x000f68000c1e1900 */
[----:B------:R-:W5:Y:S01]  /*0ab0*/  LDG.E R28, desc[UR6][R4.64+0xc00] ;  /* 0x000c0006041c7981 */ /* 0x000f62000c1e1900 */
[----:B--2---:R-:W-:-:S03]  /*0ac0*/  FADD R7, R7, R24 ;  /* 0x0000001807077221 */ /* 0x004fc60000000000 */
[----:B------:R0:W2:Y:S01]  /*0ad0*/  LDG.E R24, desc[UR6][R4.64+0x800] ;  /* 0x0008000604187981 */ /* 0x0000a2000c1e1900 */
[----:B---3--:R-:W-:-:S04]  /*0ae0*/  FADD R7, R7, R18 ;  /* 0x0000001207077221 */ /* 0x008fc80000000000 */
[----:B----4-:R-:W-:Y:S01]  /*0af0*/  FADD R20, R7, R20 ;  /* 0x0000001407147221 */ /* 0x010fe20000000000 */
[----:B------:R-:W-:-:S04]  /*0b00*/  IMAD.WIDE R6, R29, 0x4, R2 ;  /* 0x000000041d067825 */ /* 0x000fc800078e0202 */
[----:B-----5:R-:W-:Y:S02]  /*0b10*/  FADD R29, R20, R15 ;  /* 0x0000000f141d7221 */ /* 0x020fe40000000000 */
[----:B------:R-:W3:Y:S02]  /*0b20*/  LDG.E R15, desc[UR6][R6.64+-0x1000] ;  /* 0xfff00006060f7981 */ /* 0x000ee4000c1e1900 */
[----:B------:R-:W-:Y:S02]  /*0b30*/  FADD R18, R29, R14 ;  /* 0x0000000e1d127221 */ /* 0x000fe40000000000 */
[----:B------:R-:W4:Y:S02]  /*0b40*/  LDG.E R14, desc[UR6][R6.64+-0xc00] ;  /* 0xfff40006060e7981 */ /* 0x000f24000c1e1900 */
[----:B------:R-:W-:Y:S02]  /*0b50*/  FADD R29, R18, R13 ;  /* 0x0000000d121d7221 */ /* 0x000fe40000000000 */
[----:B------:R-:W5:Y:S04]  /*0b60*/  LDG.E R18, desc[UR6][R6.64+-0x800] ;  /* 0xfff8000606127981 */ /* 0x000f68000c1e1900 */
[----:B------:R-:W5:Y:S01]  /*0b70*/  LDG.E R13, desc[UR6][R6.64+-0x400] ;  /* 0xfffc0006060d7981 */ /* 0x000f62000c1e1900 */
[----:B------:R-:W-:-:S03]  /*0b80*/  FADD R29, R29, R10 ;  /* 0x0000000a1d1d7221 */ /* 0x000fc60000000000 */
[----:B------:R-:W5:Y:S01]  /*0b90*/  LDG.E R10, desc[UR6][R6.64] ;  /* 0x00000006060a7981 */ /* 0x000f62000c1e1900 */
[----:B------:R-:W-:-:S04]  /*0ba0*/  FADD R12, R29, R12 ;  /* 0x0000000c1d0c7221 */ /* 0x000fc80000000000 */
[----:B------:R-:W-:Y:S01]  /*0bb0*/  FADD R17, R12, R17 ;  /* 0x000000110c117221 */ /* 0x000fe20000000000 */
[----:B0-----:R-:W-:Y:S01]  /*0bc0*/  IADD3 R5, PT, PT, R11, 0x3000, RZ ;  /* 0x000030000b057810 */ /* 0x001fe20007ffe0ff */
[----:B------:R-:W5:Y:S02]  /*0bd0*/  LDG.E R12, desc[UR6][R6.64+0xc00] ;  /* 0x000c0006060c7981 */ /* 0x000f64000c1e1900 */
[----:B------:R-:W-:Y:S02]  /*0be0*/  FADD R17, R17, R0 ;  /* 0x0000000011117221 */ /* 0x000fe40000000000 */
[----:B------:R-:W5:Y:S02]  /*0bf0*/  LDG.E R0, desc[UR6][R6.64+0x400] ;  /* 0x0004000606007981 */ /* 0x000f64000c1e1900 */
[----:B------:R-:W-:Y:S02]  /*0c00*/  FADD R17, R17, R8 ;  /* 0x0000000811117221 */ /* 0x000fe40000000000 */
[----:B------:R0:W5:Y:S01]  /*0c10*/  LDG.E R8, desc[UR6][R6.64+0x800] ;  /* 0x0008000606087981 */ /* 0x000162000c1e1900 */
[----:B------:R-:W-:-:S04]  /*0c20*/  IMAD.WIDE R4, R5, 0x4, R2 ;  /* 0x0000000405047825 */ /* 0x000fc800078e0202 */
[----:B------:R-:W-:-:S04]  /*0c30*/  FADD R16, R17, R16 ;  /* 0x0000001011107221 */ /* 0x000fc80000000000 */
[----:B------:R-:W-:Y:S01]  /*0c40*/  FADD R19, R16, R19 ;  /* 0x0000001310137221 */ /* 0x000fe20000000000 */
[----:B------:R-:W5:Y:S04]  /*0c50*/  LDG.E R17, desc[UR6][R4.64+-0xc00] ;  /* 0xfff4000604117981 */ /* 0x000f68000c1e1900 */
[----:B------:R-:W5:Y:S01]  /*0c60*/  LDG.E R16, desc[UR6][R4.64+-0x1000] ;  /* 0xfff0000604107981 */ /* 0x000f62000c1e1900 */
[----:B------:R-:W-:-:S03]  /*0c70*/  FADD R22, R19, R22 ;  /* 0x0000001613167221 */ /* 0x000fc60000000000 */
[----:B------:R-:W5:Y:S01]  /*0c80*/  LDG.E R19, desc[UR6][R4.64+-0x800] ;  /* 0xfff8000604137981 */ /* 0x000f62000c1e1900 */
[----:B------:R-:W-:-:S03]  /*0c90*/  FADD R22, R22, R21 ;  /* 0x0000001516167221 */ /* 0x000fc60000000000 */
[----:B------:R-:W5:Y:S01]  /*0ca0*/  LDG.E R20, desc[UR6][R4.64+-0x400] ;  /* 0xfffc000604147981 */ /* 0x000f62000c1e1900 */
[----:B------:R-:W-:Y:S01]  /*0cb0*/  FADD R23, R22, R23 ;  /* 0x0000001716177221 */ /* 0x000fe20000000000 */
[----:B0-----:R-:W-:Y:S02]  /*0cc0*/  IADD3 R7, PT, PT, R11, 0x3800, RZ ;  /* 0x000038000b077810 */ /* 0x001fe40007ffe0ff */
[----:B------:R-:W5:Y:S01]  /*0cd0*/  LDG.E R22, desc[UR6][R4.64+0x400] ;  /* 0x0004000604167981 */ /* 0x000f62000c1e1900 */
[----:B------:R-:W-:-:S03]  /*0ce0*/  FADD R6, R23, R26 ;  /* 0x0000001a17067221 */ /* 0x000fc60000000000 */
[----:B------:R-:W5:Y:S01]  /*0cf0*/  LDG.E R23, desc[UR6][R4.64] ;  /* 0x0000000604177981 */ /* 0x000f62000c1e1900 */
[----:B------:R-:W-:-:S03]  /*0d00*/  FADD R6, R6, R25 ;  /* 0x0000001906067221 */ /* 0x000fc60000000000 */
[----:B------:R-:W5:Y:S01]  /*0d10*/  LDG.E R21, desc[UR6][R4.64+0x800] ;  /* 0x0008000604157981 */ /* 0x000f62000c1e1900 */
[----:B------:R-:W-:Y:S01]  /*0d20*/  FADD R27, R6, R27 ;  /* 0x0000001b061b7221 */ /* 0x000fe20000000000 */
[----:B------:R-:W-:Y:S02]  /*0d30*/  IMAD.WIDE R6, R7, 0x4, R2 ;  /* 0x0000000407067825 */ /* 0x000fe400078e0202 */
[----:B------:R-:W5:Y:S04]  /*0d40*/  LDG.E R26, desc[UR6][R4.64+0xc00] ;  /* 0x000c0006041a7981 */ /* 0x000f68000c1e1900 */
[----:B------:R-:W5:Y:S04]  /*0d50*/  LDG.E R25, desc[UR6][R6.64+-0xc00] ;  /* 0xfff4000606197981 */ /* 0x000f68000c1e1900 */
[----:B------:R-:W5:Y:S04]  /*0d60*/  LDG.E R4, desc[UR6][R6.64+-0x400] ;  /* 0xfffc000606047981 */ /* 0x000f68000c1e1900 */
[----:B------:R-:W5:Y:S01]  /*0d70*/  LDG.E R5, desc[UR6][R6.64] ;  /* 0x0000000606057981 */ /* 0x000f62000c1e1900 */
[----:B--2---:R-:W-:-:S03]  /*0d80*/  FADD R27, R27, R24 ;  /* 0x000000181b1b7221 */ /* 0x004fc60000000000 */
[----:B------:R-:W2:Y:S01]  /*0d90*/  LDG.E R24, desc[UR6][R6.64+-0x1000] ;  /* 0xfff0000606187981 */ /* 0x000ea2000c1e1900 */
[----:B------:R-:W-:-:S04]  /*0da0*/  FADD R28, R27, R28 ;  /* 0x0000001c1b1c7221 */ /* 0x000fc80000000000 */
[----:B---3--:R-:W-:Y:S02]  /*0db0*/  FADD R27, R28, R15 ;  /* 0x0000000f1c1b7221 */ /* 0x008fe40000000000 */
[----:B------:R-:W3:Y:S02]  /*0dc0*/  LDG.E R15, desc[UR6][R6.64+-0x800] ;  /* 0xfff80006060f7981 */ /* 0x000ee4000c1e1900 */
[----:B----4-:R-:W-:Y:S02]  /*0dd0*/  FADD R27, R27, R14 ;  /* 0x0000000e1b1b7221 */ /* 0x010fe40000000000 */
[----:B------:R-:W4:Y:S02]  /*0de0*/  LDG.E R14, desc[UR6][R6.64+0x400] ;  /* 0x00040006060e7981 */ /* 0x000f24000c1e1900 */
[----:B-----5:R-:W-:-:S04]  /*0df0*/  FADD R18, R27, R18 ;  /* 0x000000121b127221 */ /* 0x020fc80000000000 */
[----:B------:R-:W-:Y:S02]  /*0e00*/  FADD R27, R18, R13 ;  /* 0x0000000d121b7221 */ /* 0x000fe40000000000 */
[----:B------:R-:W5:Y:S04]  /*0e10*/  LDG.E R13, desc[UR6][R6.64+0x800] ;  /* 0x00080006060d7981 */ /* 0x000f68000c1e1900 */
[----:B------:R-:W5:Y:S01]  /*0e20*/  LDG.E R18, desc[UR6][R6.64+0xc00] ;  /* 0x000c000606127981 */ /* 0x000f62000c1e1900 */
        /* <DEDUP_REMOVED lines=12> */
[----:B------:R-:W-:-:S04]  /*0ef0*/  UIADD3 UR4, UPT, UPT, UR4, 0x40, URZ ;  /* 0x0000004004047890 */ /* 0x000fc8000fffe0ff */
[----:B------:R-:W-:Y:S01]  /*0f00*/  UISETP.NE.AND UP0, UPT, UR4, 0x3e8, UPT ;  /* 0x000003e80400788c */ /* 0x000fe2000bf05270 */
[----:B------:R-:W-:Y:S01]  /*0f10*/  IADD3 R11, PT, PT, R11, 0x4000, RZ ;  /* 0x000040000b0b7810 */ /* 0x000fe20007ffe0ff */
[----:B--2---:R-:W-:-:S04]  /*0f20*/  FADD R24, R24, R21 ;  /* 0x0000001518187221 */ /* 0x004fc80000000000 */
[----:B------:R-:W-:-:S04]  /*0f30*/  FADD R24, R24, R25 ;  /* 0x0000001918187221 */ /* 0x000fc80000000000 */
[----:B---3--:R-:W-:-:S04]  /*0f40*/  FADD R15, R24, R15 ;  /* 0x0000000f180f7221 */ /* 0x008fc80000000000 */
[----:B------:R-:W-:-:S04]  /*0f50*/  FADD R4, R15, R4 ;  /* 0x000000040f047221 */ /* 0x000fc80000000000 */
[----:B------:R-:W-:-:S04]  /*0f60*/  FADD R5, R4, R5 ;  /* 0x0000000504057221 */ /* 0x000fc80000000000 */
[----:B----4-:R-:W-:-:S04]  /*0f70*/  FADD R14, R5, R14 ;  /* 0x0000000e050e7221 */ /* 0x010fc80000000000 */
[----:B-----5:R-:W-:-:S04]  /*0f80*/  FADD R13, R14, R13 ;  /* 0x0000000d0e0d7221 */ /* 0x020fc80000000000 */
[----:B------:R-:W-:Y:S01]  /*0f90*/  FADD R15, R13, R18 ;  /* 0x000000120d0f7221 */ /* 0x000fe20000000000 */
[----:B------:R-:W-:Y:S06]  /*0fa0*/  BRA.U UP0, `(.L_x_4) ;  /* 0xfffffff500b47547 */ /* 0x000fec000b83ffff */
[----:B------:R-:W0:Y:S02]  /*0fb0*/  LDC.64 R2, c[0x0][0x380] ;  /* 0x0000e000ff027b82 */ /* 0x000e240000000a00 */
[----:B0-----:R-:W-:-:S05]  /*0fc0*/  IMAD.WIDE R2, R9, 0x4, R2 ;  /* 0x0000000409027825 */ /* 0x001fca00078e0202 */
[----:B------:R-:W-:Y:S01]  /*0fd0*/  STG.E desc[UR6][R2.64], R15 ;  /* 0x0000000f02007986 */ /* 0x000fe2000c101906 */
[----:B------:R-:W-:Y:S05]  /*0fe0*/  EXIT ;  /* 0x000000000000794d */ /* 0x000fea0003800000 */
.L_x_5:
        /* <DEDUP_REMOVED lines=9> */
.L_x_17:


//--------------------- .text._Z14stress_computePf --------------------------
	.section	.text._Z14stress_computePf,"ax",@progbits
	.align	128
        .global         _Z14stress_computePf
        .type           _Z14stress_computePf,@function
        .size           _Z14stress_computePf,(.L_x_18 - _Z14stress_computePf)
        .other          _Z14stress_computePf,@"STO_CUDA_ENTRY STV_DEFAULT"
_Z14stress_computePf:
.text._Z14stress_computePf:
[----:B------:R-:W-:Y:S01]  /*0000*/  LDC R1, c[0x0][0x37c] ;  /* 0x0000df00ff017b82 */ /* 0x000fe20000000800 */
[----:B------:R-:W0:Y:S07]  /*0010*/  S2R R3, SR_TID.X ;  /* 0x0000000000037919 */ /* 0x000e2e0000002100 */
[----:B------:R-:W0:Y:S08]  /*0020*/  S2UR UR4, SR_CTAID.X ;  /* 0x00000000000479c3 */ /* 0x000e300000002500 */
[----:B------:R-:W0:Y:S02]  /*0030*/  LDC R4, c[0x0][0x360] ;  /* 0x0000d800ff047b82 */ /* 0x000e240000000800 */
[----:B0-----:R-:W-:-:S05]  /*0040*/  IMAD R4, R4, UR4, R3 ;  /* 0x0000000404047c24 */ /* 0x001fca000f8e0203 */
[----:B------:R-:W-:-:S13]  /*0050*/  ISETP.GT.AND P0, PT, R4, 0x3ffff, PT ;  /* 0x0003ffff0400780c */ /* 0x000fda0003f04270 */
[----:B------:R-:W-:Y:S05]  /*0060*/  @P0 EXIT ;  /* 0x000000000000094d */ /* 0x000fea0003800000 */
[----:B------:R-:W-:Y:S01]  /*0070*/  IMAD.MOV.U32 R10, RZ, RZ, RZ ;  /* 0x000000ffff0a7224 */ /* 0x000fe200078e00ff */
[----:B------:R-:W0:Y:S01]  /*0080*/  LDCU.64 UR6, c[0x0][0x358] ;  /* 0x00006b00ff0677ac */ /* 0x000e220008000a00 */
[----:B------:R-:W-:-:S05]  /*0090*/  UMOV UR4, URZ ;  /* 0x000000ff00047c82 */ /* 0x000fca0008000000 */
.L_x_12:
[----:B------:R-:W-:-:S05]  /*00a0*/  I2FP.F32.U32 R5, UR4 ;  /* 0x0000000400057c45 */ /* 0x000fca0008201000 */
[----:B------:R-:W-:-:S04]  /*00b0*/  FMUL R5, R5, 3.141590118408203125 ;  /* 0x40490fd005057820 */ /* 0x000fc80000400000 */
[C---:B------:R-:W-:Y:S01]  /*00c0*/  FMUL R0, R5.reuse, 0.63661974668502807617 ;  /* 0x3f22f98305007820 */ /* 0x040fe20000400000 */
[----:B------:R-:W-:-:S05]  /*00d0*/  FSETP.GE.AND P0, PT, |R5|, 105615, PT ;  /* 0x47ce47800500780b */ /* 0x000fca0003f06200 */
[----:B------:R-:W1:Y:S02]  /*00e0*/  F2I.NTZ R0, R0 ;  /* 0x0000000000007305 */ /* 0x000e640000203100 */
[----:B-1----:R-:W-:-:S05]  /*00f0*/  I2FP.F32.S32 R2, R0 ;  /* 0x0000000000027245 */ /* 0x002fca0000201400 */
[----:B------:R-:W-:-:S04]  /*0100*/  FFMA R3, R2, -1.5707962512969970703, R5 ;  /* 0xbfc90fda02037823 */ /* 0x000fc80000000005 */
[----:B------:R-:W-:-:S04]  /*0110*/  FFMA R3, R2, -7.5497894158615963534e-08, R3 ;  /* 0xb3a2216802037823 */ /* 0x000fc80000000003 */
[----:B------:R-:W-:Y:S01]  /*0120*/  FFMA R2, R2, -5.3903029534742383927e-15, R3 ;  /* 0xa7c234c502027823 */ /* 0x000fe20000000003 */
[----:B------:R-:W-:-:S03]  /*0130*/  IMAD.MOV.U32 R3, RZ, RZ, R0 ;  /* 0x000000ffff037224 */ /* 0x000fc600078e0000 */
[----:B------:R-:W-:Y:S01]  /*0140*/  IMAD.MOV.U32 R14, RZ, RZ, R2 ;  /* 0x000000ffff0e7224 */ /* 0x000fe200078e0002 */
[----:B------:R-:W-:Y:S06]  /*0150*/  @!P0 BRA `(.L_x_6) ;  /* 0x00000004005c8947 */ /* 0x000fec0003800000 */
[----:B------:R-:W-:-:S13]  /*0160*/  FSETP.NEU.AND P0, PT, |R5|, +INF , PT ;  /* 0x7f8000000500780b */ /* 0x000fda0003f0d200 */
[----:B------:R-:W-:Y:S01]  /*0170*/  @!P0 FMUL R14, RZ, R5 ;  /* 0x00000005ff0e8220 */ /* 0x000fe20000400000 */
[----:B------:R-:W-:Y:S01]  /*0180*/  @!P0 MOV R0, RZ ;  /* 0x000000ff00008202 */ /* 0x000fe20000000f00 */
[----:B------:R-:W-:Y:S06]  /*0190*/  @!P0 BRA `(.L_x_6) ;  /* 0x00000004004c8947 */ /* 0x000fec0003800000 */
[----:B------:R-:W-:Y:S01]  /*01a0*/  IMAD.SHL.U32 R0, R5, 0x100, RZ ;  /* 0x0000010005007824 */ /* 0x000fe200078e00ff */
[----:B------:R-:W-:Y:S01]  /*01b0*/  CS2R R14, SRZ ;  /* 0x00000000000e7805 */ /* 0x000fe2000001ff00 */
[----:B------:R-:W-:Y:S01]  /*01c0*/  IMAD.MOV.U32 R7, RZ, RZ, RZ ;  /* 0x000000ffff077224 */ /* 0x000fe200078e00ff */
[----:B------:R-:W1:Y:S02]  /*01d0*/  LDCU.64 UR8, c[0x4][URZ] ;  /* 0x01000000ff0877ac */ /* 0x000e640008000a00 */
[----:B------:R-:W-:Y:S01]  /*01e0*/  LOP3.LUT R21, R0, 0x80000000, RZ, 0xfc, !PT ;  /* 0x8000000000157812 */ /* 0x000fe200078efcff */
[----:B------:R-:W-:-:S06]  /*01f0*/  UMOV UR5, URZ ;  /* 0x000000ff00057c82 */ /* 0x000fcc0008000000 */
.L_x_7:
[----:B-1----:R-:W-:Y:S01]  /*0200*/  IMAD.U32 R12, RZ, RZ, UR8 ;  /* 0x00000008ff0c7e24 */ /* 0x002fe2000f8e00ff */
[----:B------:R-:W-:-:S05]  /*0210*/  MOV R13, UR9 ;  /* 0x00000009000d7c02 */ /* 0x000fca0008000f00 */
[----:B0-----:R-:W2:Y:S01]  /*0220*/  LDG.E.CONSTANT R8, desc[UR6][R12.64] ;  /* 0x000000060c087981 */ /* 0x001ea2000c1e9900 */
[----:B------:R-:W-:Y:S01]  /*0230*/  UIADD3 UR5, UPT, UPT, UR5, 0x1, URZ ;  /* 0x0000000105057890 */ /* 0x000fe2000fffe0ff */
[C---:B------:R-:W-:Y:S01]  /*0240*/  ISETP.EQ.AND P0, PT, R14.reuse, RZ, PT ;  /* 0x000000ff0e00720c */ /* 0x040fe20003f02270 */
[----:B------:R-:W-:Y:S01]  /*0250*/  UIADD3 UR8, UP1, UPT, UR8, 0x4, URZ ;  /* 0x0000000408087890 */ /* 0x000fe2000ff3e0ff */
[C---:B------:R-:W-:Y:S01]  /*0260*/  ISETP.EQ.AND P1, PT, R14.reuse, 0x4, PT ;  /* 0x000000040e00780c */ /* 0x040fe20003f22270 */
[----:B------:R-:W-:Y:S01]  /*0270*/  UISETP.NE.AND UP0, UPT, UR5, 0x6, UPT ;  /* 0x000000060500788c */ /* 0x000fe2000bf05270 */
[C---:B------:R-:W-:Y:S01]  /*0280*/  ISETP.EQ.AND P2, PT, R14.reuse, 0x8, PT ;  /* 0x000000080e00780c */ /* 0x040fe20003f42270 */
[----:B------:R-:W-:Y:S01]  /*0290*/  UIADD3.X UR9, UPT, UPT, URZ, UR9, URZ, UP1, !UPT ;  /* 0x00000009ff097290 */ /* 0x000fe20008ffe4ff */
[C---:B------:R-:W-:Y:S02]  /*02a0*/  ISETP.EQ.AND P3, PT, R14.reuse, 0xc, PT ;  /* 0x0000000c0e00780c */ /* 0x040fe40003f62270 */
[----:B------:R-:W-:-:S02]  /*02b0*/  ISETP.EQ.AND P4, PT, R14, 0x10, PT ;  /* 0x000000100e00780c */ /* 0x000fc40003f82270 */
[C---:B------:R-:W-:Y:S02]  /*02c0*/  ISETP.EQ.AND P5, PT, R14.reuse, 0x14, PT ;  /* 0x000000140e00780c */ /* 0x040fe40003fa2270 */
[----:B------:R-:W-:Y:S01]  /*02d0*/  IADD3 R14, PT, PT, R14, 0x4, RZ ;  /* 0x000000040e0e7810 */ /* 0x000fe20007ffe0ff */
[----:B--2---:R-:W-:-:S03]  /*02e0*/  IMAD.WIDE.U32 R8, R8, R21, RZ ;  /* 0x0000001508087225 */ /* 0x004fc600078e00ff */
[----:B------:R-:W-:-:S04]  /*02f0*/  IADD3 R0, P6, PT, R8, R7, RZ ;  /* 0x0000000708007210 */ /* 0x000fc80007fde0ff */
[----:B------:R-:W-:Y:S01]  /*0300*/  @P2 MOV R16, R0 ;  /* 0x0000000000102202 */ /* 0x000fe20000000f00 */
[----:B------:R-:W-:Y:S02]  /*0310*/  IMAD.X R7, R9, 0x1, R15, P6 ;  /* 0x0000000109077824 */ /* 0x000fe400030e060f */
[--C-:B------:R-:W-:Y:S02]  /*0320*/  @P0 IMAD.MOV.U32 R6, RZ, RZ, R0.reuse ;  /* 0x000000ffff060224 */ /* 0x100fe400078e0000 */
[--C-:B------:R-:W-:Y:S02]  /*0330*/  @P1 IMAD.MOV.U32 R11, RZ, RZ, R0.reuse ;  /* 0x000000ffff0b1224 */ /* 0x100fe400078e0000 */
[--C-:B------:R-:W-:Y:S02]  /*0340*/  @P3 IMAD.MOV.U32 R17, RZ, RZ, R0.reuse ;  /* 0x000000ffff113224 */ /* 0x100fe400078e0000 */
[--C-:B------:R-:W-:Y:S02]  /*0350*/  @P4 IMAD.MOV.U32 R18, RZ, RZ, R0.reuse ;  /* 0x000000ffff124224 */ /* 0x100fe400078e0000 */
[----:B------:R-:W-:Y:S01]  /*0360*/  @P5 IMAD.MOV.U32 R19, RZ, RZ, R0 ;  /* 0x000000ffff135224 */ /* 0x000fe200078e0000 */
[----:B------:R-:W-:Y:S06]  /*0370*/  BRA.U UP0, `(.L_x_7) ;  /* 0xfffffffd00a07547 */ /* 0x000fec000b83ffff */
[----:B------:R-:W-:-:S04]  /*0380*/  SHF.R.U32.HI R0, RZ, 0x17, R5 ;  /* 0x00000017ff007819 */ /* 0x000fc80000011605 */
[C---:B------:R-:W-:Y:S01]  /*0390*/  LOP3.LUT P6, R13, R0.reuse, 0x1f, RZ, 0xc0, !PT ;  /* 0x0000001f000d7812 */ /* 0x040fe200078cc0ff */
[----:B------:R-:W-:-:S05]  /*03a0*/  VIADD R8, R0, 0xffffff80 ;  /* 0xffffff8000087836 */ /* 0x000fca0000000000 */
[----:B------:R-:W-:-:S05]  /*03b0*/  SHF.R.U32.HI R8, RZ, 0x5, R8 ;  /* 0x00000005ff087819 */ /* 0x000fca0000011608 */
[----:B------:R-:W-:-:S05]  /*03c0*/  IMAD.U32 R12, R8, -0x4, RZ ;  /* 0xfffffffc080c7824 */ /* 0x000fca00078e00ff */
[C---:B------:R-:W-:Y:S02]  /*03d0*/  ISETP.EQ.AND P3, PT, R12.reuse, -0x18, PT ;  /* 0xffffffe80c00780c */ /* 0x040fe40003f62270 */
[C---:B------:R-:W-:Y:S02]  /*03e0*/  ISETP.EQ.AND P4, PT, R12.reuse, -0x14, PT ;  /* 0xffffffec0c00780c */ /* 0x040fe40003f82270 */
[C---:B------:R-:W-:Y:S02]  /*03f0*/  ISETP.EQ.AND P2, PT, R12.reuse, -0x10, PT ;  /* 0xfffffff00c00780c */ /* 0x040fe40003f42270 */
[C---:B------:R-:W-:Y:S02]  /*0400*/  ISETP.EQ.AND P1, PT, R12.reuse, -0xc, PT ;  /* 0xfffffff40c00780c */ /* 0x040fe40003f22270 */
[C---:B------:R-:W-:Y:S02]  /*0410*/  ISETP.EQ.AND P0, PT, R12.reuse, -0x8, PT ;  /* 0xfffffff80c00780c */ /* 0x040fe40003f02270 */
[----:B------:R-:W-:-:S03]  /*0420*/  ISETP.EQ.AND P5, PT, R12, RZ, PT ;  /* 0x000000ff0c00720c */ /* 0x000fc60003fa2270 */
[----:B------:R-:W-:Y:S01]  /*0430*/  @P3 IMAD.MOV.U32 R8, RZ, RZ, R6 ;  /* 0x000000ffff083224 */ /* 0x000fe200078e0006 */
[C---:B------:R-:W-:Y:S01]  /*0440*/  ISETP.EQ.AND P3, PT, R12.reuse, -0x4, PT ;  /* 0xfffffffc0c00780c */ /* 0x040fe20003f62270 */
[----:B------:R-:W-:Y:S01]  /*0450*/  @P4 IMAD.MOV.U32 R8, RZ, RZ, R11 ;  /* 0x000000ffff084224 */ /* 0x000fe200078e000b */
[----:B------:R-:W-:Y:S01]  /*0460*/  @P4 MOV R9, R6 ;  /* 0x0000000600094202 */ /* 0x000fe20000000f00 */
[----:B------:R-:W-:Y:S01]  /*0470*/  @P2 IMAD.MOV.U32 R8, RZ, RZ, R16 ;  /* 0x000000ffff082224 */ /* 0x000fe200078e0010 */
[----:B------:R-:W-:Y:S01]  /*0480*/  ISETP.EQ.AND P4, PT, R12, 0x4, PT ;  /* 0x000000040c00780c */ /* 0x000fe20003f82270 */
[----:B------:R-:W-:Y:S02]  /*0490*/  @P1 IMAD.MOV.U32 R8, RZ, RZ, R17 ;  /* 0x000000ffff081224 */ /* 0x000fe400078e0011 */
[----:B------:R-:W-:Y:S02]  /*04a0*/  @P0 IMAD.MOV.U32 R8, RZ, RZ, R18 ;  /* 0x000000ffff080224 */ /* 0x000fe400078e0012 */
[----:B------:R-:W-:Y:S01]  /*04b0*/  @P2 IMAD.MOV.U32 R9, RZ, RZ, R11 ;  /* 0x000000ffff092224 */ /* 0x000fe200078e000b */
[----:B------:R-:W-:Y:S01]  /*04c0*/  @P1 MOV R9, R16 ;  /* 0x0000001000091202 */ /* 0x000fe20000000f00 */
[----:B------:R-:W-:-:S02]  /*04d0*/  @P0 IMAD.MOV.U32 R9, RZ, RZ, R17 ;  /* 0x000000ffff090224 */ /* 0x000fc400078e0011 */
[----:B------:R-:W-:Y:S01]  /*04e0*/  @P3 IMAD.MOV.U32 R8, RZ, RZ, R19 ;  /* 0x000000ffff083224 */ /* 0x000fe200078e0013 */
[----:B------:R-:W-:Y:S01]  /*04f0*/  @P3 MOV R9, R18 ;  /* 0x0000001200093202 */ /* 0x000fe20000000f00 */
[----:B------:R-:W-:Y:S02]  /*0500*/  @P5 IMAD.MOV.U32 R8, RZ, RZ, R7 ;  /* 0x000000ffff085224 */ /* 0x000fe400078e0007 */
[----:B------:R-:W-:Y:S01]  /*0510*/  @P5 IMAD.MOV.U32 R9, RZ, RZ, R19 ;  /* 0x000000ffff095224 */ /* 0x000fe200078e0013 */
[----:B------:R-:W-:Y:S01]  /*0520*/  @P4 MOV R9, R7 ;  /* 0x0000000700094202 */ /* 0x000fe20000000f00 */
[----:B------:R-:W-:Y:S01]  /*0530*/  IMAD.MOV.U32 R0, RZ, RZ, R8 ;  /* 0x000000ffff007224 */ /* 0x000fe200078e0008 */
[----:B------:R-:W-:Y:S06]  /*0540*/  @!P6 BRA `(.L_x_8) ;  /* 0x000000000028e947 */ /* 0x000fec0003800000 */
[----:B------:R-:W-:Y:S01]  /*0550*/  @P2 IMAD.MOV.U32 R8, RZ, RZ, R6 ;  /* 0x000000ffff082224 */ /* 0x000fe200078e0006 */
[----:B------:R-:W-:Y:S01]  /*0560*/  SHF.L.W.U32.HI R0, R9, R13, R0 ;  /* 0x0000000d09007219 */ /* 0x000fe20000010e00 */
[----:B------:R-:W-:Y:S01]  /*0570*/  @P1 IMAD.MOV.U32 R8, RZ, RZ, R11 ;  /* 0x000000ffff081224 */ /* 0x000fe200078e000b */
[----:B------:R-:W-:Y:S01]  /*0580*/  @P0 MOV R8, R16 ;  /* 0x0000001000080202 */ /* 0x000fe20000000f00 */
[----:B------:R-:W-:Y:S01]  /*0590*/  @P3 IMAD.MOV.U32 R8, RZ, RZ, R17 ;  /* 0x000000ffff083224 */ /* 0x000fe200078e0011 */
[----:B------:R-:W-:Y:S01]  /*05a0*/  ISETP.EQ.AND P0, PT, R12, 0x8, PT ;  /* 0x000000080c00780c */ /* 0x000fe20003f02270 */
[----:B------:R-:W-:Y:S02]  /*05b0*/  @P5 IMAD.MOV.U32 R8, RZ, RZ, R18 ;  /* 0x000000ffff085224 */ /* 0x000fe400078e0012 */
[----:B------:R-:W-:-:S10]  /*05c0*/  @P4 IMAD.MOV.U32 R8, RZ, RZ, R19 ;  /* 0x000000ffff084224 */ /* 0x000fd400078e0013 */
[----:B------:R-:W-:-:S04]  /*05d0*/  @P0 MOV R8, R7 ;  /* 0x0000000700080202 */ /* 0x000fc80000000f00 */
[----:B------:R-:W-:-:S07]  /*05e0*/  SHF.L.W.U32.HI R9, R8, R13, R9 ;  /* 0x0000000d08097219 */ /* 0x000fce0000010e09 */
.L_x_8:
[C---:B------:R-:W-:Y:S01]  /*05f0*/  SHF.L.W.U32.HI R7, R9.reuse, 0x2, R0 ;  /* 0x0000000209077819 */ /* 0x040fe20000010e00 */
[----:B------:R-:W-:Y:S01]  /*0600*/  IMAD.SHL.U32 R9, R9, 0x4, RZ ;  /* 0x0000000409097824 */ /* 0x000fe200078e00ff */
[----:B------:R-:W-:Y:S01]  /*0610*/  UMOV UR8, 0x54442d19 ;  /* 0x54442d1900087882 */ /* 0x000fe20000000000 */
[----:B------:R-:W-:Y:S01]  /*0620*/  UMOV UR9, 0x3bf921fb ;  /* 0x3bf921fb00097882 */ /* 0x000fe20000000000 */
[----:B------:R-:W-:Y:S02]  /*0630*/  SHF.R.S32.HI R12, RZ, 0x1f, R7 ;  /* 0x0000001fff0c7819 */ /* 0x000fe40000011407 */
[----:B------:R-:W-:Y:S02]  /*0640*/  ISETP.GE.AND P0, PT, R7, RZ, PT ;  /* 0x000000ff0700720c */ /* 0x000fe40003f06270 */
[C---:B------:R-:W-:Y:S02]  /*0650*/  LOP3.LUT R8, R12.reuse, R9, RZ, 0x3c, !PT ;  /* 0x000000090c087212 */ /* 0x040fe400078e3cff */
[----:B------:R-:W-:-:S02]  /*0660*/  LOP3.LUT R9, R12, R7, RZ, 0x3c, !PT ;  /* 0x000000070c097212 */ /* 0x000fc400078e3cff */
[----:B------:R-:W-:-:S04]  /*0670*/  SHF.R.U32.HI R0, RZ, 0x1e, R0 ;  /* 0x0000001eff007819 */ /* 0x000fc80000011600 */
[----:B------:R-:W0:Y:S01]  /*0680*/  I2F.F64.S64 R8, R8 ;  /* 0x0000000800087312 */ /* 0x000e220000301c00 */
[----:B------:R-:W-:Y:S01]  /*0690*/  LEA.HI R0, R7, R0, RZ, 0x1 ;  /* 0x0000000007007211 */ /* 0x000fe200078f08ff */
[----:B0-----:R-:W-:-:S10]  /*06a0*/  DMUL R12, R8, UR8 ;  /* 0x00000008080c7c28 */ /* 0x001fd40008000000 */
[----:B------:R-:W0:Y:S02]  /*06b0*/  F2F.F32.F64 R12, R12 ;  /* 0x0000000c000c7310 */ /* 0x000e240000301000 */
[----:B0-----:R-:W-:-:S07]  /*06c0*/  FSEL R14, -R12, R12, !P0 ;  /* 0x0000000c0c0e7208 */ /* 0x001fce0004000100 */
.L_x_6:
[----:B------:R-:W-:Y:S02]  /*06d0*/  IMAD.MOV.U32 R7, RZ, RZ, 0x37cbac00 ;  /* 0x37cbac00ff077424 */ /* 0x000fe400078e00ff */
[----:B------:R-:W-:Y:S01]  /*06e0*/  FMUL R12, R14, R14 ;  /* 0x0000000e0e0c7220 */ /* 0x000fe20000400000 */
[C---:B------:R-:W-:Y:S01]  /*06f0*/  LOP3.LUT R8, R0.reuse, 0x1, RZ, 0xc0, !PT ;  /* 0x0000000100087812 */ /* 0x040fe200078ec0ff */
[----:B------:R-:W-:Y:S01]  /*0700*/  IMAD.MOV.U32 R9, RZ, RZ, 0x3d2aaabb ;  /* 0x3d2aaabbff097424 */ /* 0x000fe200078e00ff */
[----:B------:R-:W-:Y:S01]  /*0710*/  LOP3.LUT P1, RZ, R0, 0x2, RZ, 0xc0, !PT ;  /* 0x0000000200ff7812 */ /* 0x000fe2000782c0ff */
[----:B------:R-:W-:Y:S01]  /*0720*/  FFMA R13, R12, R7, -0.0013887860113754868507 ;  /* 0xbab607ed0c0d7423 */ /* 0x000fe20000000007 */
[----:B------:R-:W-:Y:S02]  /*0730*/  ISETP.NE.U32.AND P0, PT, R8, 0x1, PT ;  /* 0x000000010800780c */ /* 0x000fe40003f05070 */
[----:B------:R-:W-:Y:S02]  /*0740*/  MOV R8, 0x3effffff ;  /* 0x3effffff00087802 */ /* 0x000fe40000000f00 */
[----:B------:R-:W-:-:S02]  /*0750*/  FSEL R13, R13, -0.00019574658654164522886, !P0 ;  /* 0xb94d41530d0d7808 */ /* 0x000fc40004000000 */
[----:B------:R-:W-:Y:S02]  /*0760*/  FSEL R15, R9, 0.0083327032625675201416, !P0 ;  /* 0x3c0885e4090f7808 */ /* 0x000fe40004000000 */
[----:B------:R-:W-:Y:S02]  /*0770*/  FSEL R0, R14, 1, P0 ;  /* 0x3f8000000e007808 */ /* 0x000fe40000000000 */
[----:B------:R-:W-:Y:S01]  /*0780*/  FSEL R14, -R8, -0.16666662693023681641, !P0 ;  /* 0xbe2aaaa8080e7808 */ /* 0x000fe20004000100 */
[C---:B------:R-:W-:Y:S01]  /*0790*/  FFMA R15, R12.reuse, R13, R15 ;  /* 0x0000000d0c0f7223 */ /* 0x040fe2000000000f */
[----:B------:R-:W-:Y:S01]  /*07a0*/  FSETP.GE.AND P0, PT, |R5|, 105615, PT ;  /* 0x47ce47800500780b */ /* 0x000fe20003f06200 */
[C---:B------:R-:W-:Y:S02]  /*07b0*/  FFMA R13, R12.reuse, R0, RZ ;  /* 0x000000000c0d7223 */ /* 0x040fe400000000ff */
[----:B------:R-:W-:-:S04]  /*07c0*/  FFMA R14, R12, R15, R14 ;  /* 0x0000000f0c0e7223 */ /* 0x000fc8000000000e */
[----:B------:R-:W-:-:S04]  /*07d0*/  FFMA R13, R13, R14, R0 ;  /* 0x0000000e0d0d7223 */ /* 0x000fc80000000000 */
[----:B------:R-:W-:-:S04]  /*07e0*/  @P1 FADD R13, RZ, -R13 ;  /* 0x8000000dff0d1221 */ /* 0x000fc80000000000 */
[----:B------:R-:W-:Y:S01]  /*07f0*/  FADD R10, R13, R10 ;  /* 0x0000000a0d0a7221 */ /* 0x000fe20000000000 */
[----:B------:R-:W-:Y:S06]  /*0800*/  @!P0 BRA `(.L_x_9) ;  /* 0x00000004004c8947 */ /* 0x000fec0003800000 */
[----:B------:R-:W-:-:S13]  /*0810*/  FSETP.NEU.AND P0, PT, |R5|, +INF , PT ;  /* 0x7f8000000500780b */ /* 0x000fda0003f0d200 */
[----:B------:R-:W-:Y:S01]  /*0820*/  @!P0 FMUL R2, RZ, R5 ;  /* 0x00000005ff028220 */ /* 0x000fe20000400000 */
[----:B------:R-:W-:Y:S01]  /*0830*/  @!P0 IMAD.MOV.U32 R3, RZ, RZ, RZ ;  /* 0x000000ffff038224 */ /* 0x000fe200078e00ff */
[----:B------:R-:W-:Y:S06]  /*0840*/  @!P0 BRA `(.L_x_9) ;  /* 0x00000004003c8947 */ /* 0x000fec0003800000 */
[----:B------:R-:W1:Y:S01]  /*0850*/  LDC.64 R2, c[0x4][RZ] ;  /* 0x01000000ff027b82 */ /* 0x000e620000000a00 */
[----:B------:R-:W-:Y:S01]  /*0860*/  IMAD.SHL.U32 R0, R5, 0x100, RZ ;  /* 0x0000010005007824 */ /* 0x000fe200078e00ff */
[----:B------:R-:W-:Y:S01]  /*0870*/  MOV R21, RZ ;  /* 0x000000ff00157202 */ /* 0x000fe20000000f00 */
[----:B------:R-:W-:Y:S02]  /*0880*/  IMAD.MOV.U32 R25, RZ, RZ, RZ ;  /* 0x000000ffff197224 */ /* 0x000fe400078e00ff */
[----:B------:R-:W-:Y:S01]  /*0890*/  IMAD.MOV.U32 R23, RZ, RZ, RZ ;  /* 0x000000ffff177224 */ /* 0x000fe200078e00ff */
[----:B------:R-:W-:-:S07]  /*08a0*/  LOP3.LUT R27, R0, 0x80000000, RZ, 0xfc, !PT ;  /* 0x80000000001b7812 */ /* 0x000fce00078efcff */
.L_x_10:
[----:B-1----:R-:W-:-:S06]  /*08b0*/  IMAD.WIDE.U32 R12, R23, 0x4, R2 ;  /* 0x00000004170c7825 */ /* 0x002fcc00078e0002 */
[----:B0-----:R-:W2:Y:S01]  /*08c0*/  LDG.E.CONSTANT R12, desc[UR6][R12.64] ;  /* 0x000000060c0c7981 */ /* 0x001ea2000c1e9900 */
[C---:B------:R-:W-:Y:S01]  /*08d0*/  SHF.L.U32 R0, R23.reuse, 0x2, RZ ;  /* 0x0000000217007819 */ /* 0x040fe200000006ff */
[----:B------:R-:W-:-:S03]  /*08e0*/  VIADD R23, R23, 0x1 ;  /* 0x0000000117177836 */ /* 0x000fc60000000000 */
[C---:B------:R-:W-:Y:S02]  /*08f0*/  ISETP.EQ.AND P0, PT, R0.reuse, RZ, PT ;  /* 0x000000ff0000720c */ /* 0x040fe40003f02270 */
[C---:B------:R-:W-:Y:S02]  /*0900*/  ISETP.EQ.AND P5, PT, R0.reuse, 0x4, PT ;  /* 0x000000040000780c */ /* 0x040fe40003fa2270 */
[C---:B------:R-:W-:Y:S02]  /*0910*/  ISETP.EQ.AND P4, PT, R0.reuse, 0x8, PT ;  /* 0x000000080000780c */ /* 0x040fe40003f82270 */
[C---:B------:R-:W-:Y:S02]  /*0920*/  ISETP.EQ.AND P3, PT, R0.reuse, 0xc, PT ;  /* 0x0000000c0000780c */ /* 0x040fe40003f62270 */
[C---:B------:R-:W-:Y:S02]  /*0930*/  ISETP.EQ.AND P2, PT, R0.reuse, 0x10, PT ;  /* 0x000000100000780c */ /* 0x040fe40003f42270 */
[----:B------:R-:W-:Y:S01]  /*0940*/  ISETP.EQ.AND P1, PT, R0, 0x14, PT ;  /* 0x000000140000780c */ /* 0x000fe20003f22270 */
[----:B--2---:R-:W-:-:S03]  /*0950*/  IMAD.WIDE.U32 R14, R12, R27, RZ ;  /* 0x0000001b0c0e7225 */ /* 0x004fc600078e00ff */
[----:B------:R-:W-:-:S04]  /*0960*/  IADD3 R0, P6, PT, R14, R21, RZ ;  /* 0x000000150e007210 */ /* 0x000fc80007fde0ff */
[-C--:B------:R-:W-:Y:S01]  /*0970*/  @P0 MOV R6, R0.reuse ;  /* 0x0000000000060202 */ /* 0x080fe20000000f00 */
[----:B------:R-:W-:Y:S01]  /*0980*/  IMAD.X R21, R15, 0x1, R25, P6 ;  /* 0x000000010f157824 */ /* 0x000fe200030e0619 */
[----:B------:R-:W-:Y:S01]  /*0990*/  ISETP.NE.AND P6, PT, R23, 0x6, PT ;  /* 0x000000061700780c */ /* 0x000fe20003fc5270 */
[--C-:B------:R-:W-:Y:S01]  /*09a0*/  @P5 IMAD.MOV.U32 R11, RZ, RZ, R0.reuse ;  /* 0x000000ffff0b5224 */ /* 0x100fe200078e0000 */
[----:B------:R-:W-:Y:S01]  /*09b0*/  @P3 MOV R17, R0 ;  /* 0x0000000000113202 */ /* 0x000fe20000000f00 */
[--C-:B------:R-:W-:Y:S02]  /*09c0*/  @P4 IMAD.MOV.U32 R16, RZ, RZ, R0.reuse ;  /* 0x000000ffff104224 */ /* 0x100fe400078e0000 */
[--C-:B------:R-:W-:Y:S02]  /*09d0*/  @P2 IMAD.MOV.U32 R18, RZ, RZ, R0.reuse ;  /* 0x000000ffff122224 */ /* 0x100fe400078e0000 */
[----:B------:R-:W-:-:S06]  /*09e0*/  @P1 IMAD.MOV.U32 R19, RZ, RZ, R0 ;  /* 0x000000ffff131224 */ /* 0x000fcc00078e0000 */
[----:B------:R-:W-:Y:S05]  /*09f0*/  @P6 BRA `(.L_x_10) ;  /* 0xfffffffc00ac6947 */ /* 0x000fea000383ffff */
[----:B------:R-:W-:-:S04]  /*0a00*/  SHF.R.U32.HI R3, RZ, 0x17, R5 ;  /* 0x00000017ff037819 */ /* 0x000fc80000011605 */
[C---:B------:R-:W-:Y:S02]  /*0a10*/  IADD3 R0, PT, PT, R3.reuse, -0x80, RZ ;  /* 0xffffff8003007810 */ /* 0x040fe40007ffe0ff */
[----:B------:R-:W-:Y:S02]  /*0a20*/  LOP3.LUT P6, R13, R3, 0x1f, RZ, 0xc0, !PT ;  /* 0x0000001f030d7812 */ /* 0x000fe400078cc0ff */
[----:B------:R-:W-:-:S05]  /*0a30*/  SHF.R.U32.HI R0, RZ, 0x5, R0 ;  /* 0x00000005ff007819 */ /* 0x000fca0000011600 */
[----:B------:R-:W-:-:S05]  /*0a40*/  IMAD.U32 R12, R0, -0x4, RZ ;  /* 0xfffffffc000c7824 */ /* 0x000fca00078e00ff */
[C---:B------:R-:W-:Y:S02]  /*0a50*/  ISETP.EQ.AND P3, PT, R12.reuse, -0x18, PT ;  /* 0xffffffe80c00780c */ /* 0x040fe40003f62270 */
[C---:B------:R-:W-:Y:S02]  /*0a60*/  ISETP.EQ.AND P4, PT, R12.reuse, -0x14, PT ;  /* 0xffffffec0c00780c */ /* 0x040fe40003f82270 */
[C---:B------:R-:W-:Y:S02]  /*0a70*/  ISETP.EQ.AND P2, PT, R12.reuse, -0x10, PT ;  /* 0xfffffff00c00780c */ /* 0x040fe40003f42270 */
[C---:B------:R-:W-:Y:S02]  /*0a80*/  ISETP.EQ.AND P1, PT, R12.reuse, -0xc, PT ;  /* 0xfffffff40c00780c */ /* 0x040fe40003f22270 */
[C---:B------:R-:W-:Y:S02]  /*0a90*/  ISETP.EQ.AND P0, PT, R12.reuse, -0x8, PT ;  /* 0xfffffff80c00780c */ /* 0x040fe40003f02270 */
[----:B------:R-:W-:-:S03]  /*0aa0*/  ISETP.EQ.AND P5, PT, R12, 0x4, PT ;  /* 0x000000040c00780c */ /* 0x000fc60003fa2270 */
[----:B------:R-:W-:Y:S01]  /*0ab0*/  @P3 IMAD.MOV.U32 R0, RZ, RZ, R6 ;  /* 0x000000ffff003224 */ /* 0x000fe200078e0006 */
[C---:B------:R-:W-:Y:S01]  /*0ac0*/  ISETP.EQ.AND P3, PT, R12.reuse, -0x4, PT ;  /* 0xfffffffc0c00780c */ /* 0x040fe20003f62270 */
[--C-:B------:R-:W-:Y:S01]  /*0ad0*/  @P4 IMAD.MOV.U32 R0, RZ, RZ, R11.reuse ;  /* 0x000000ffff004224 */ /* 0x100fe200078e000b */
[----:B------:R-:W-:Y:S01]  /*0ae0*/  @P4 MOV R2, R6 ;  /* 0x0000000600024202 */ /* 0x000fe20000000f00 */
[----:B------:R-:W-:Y:S01]  /*0af0*/  @P2 IMAD.MOV.U32 R2, RZ, RZ, R11 ;  /* 0x000000ffff022224 */ /* 0x000fe200078e000b */
[----:B------:R-:W-:Y:S01]  /*0b00*/  ISETP.EQ.AND P4, PT, R12, RZ, PT ;  /* 0x000000ff0c00720c */ /* 0x000fe20003f82270 */
[----:B------:R-:W-:Y:S01]  /*0b10*/  @P1 IMAD.MOV.U32 R2, RZ, RZ, R16 ;  /* 0x000000ffff021224 */ /* 0x000fe200078e0010 */
[----:B------:R-:W-:Y:S01]  /*0b20*/  @P2 MOV R0, R16 ;  /* 0x0000001000002202 */ /* 0x000fe20000000f00 */
[----:B------:R-:W-:Y:S01]  /*0b30*/  @P1 IMAD.MOV.U32 R0, RZ, RZ, R17 ;  /* 0x000000ffff001224 */ /* 0x000fe200078e0011 */
[----:B------:R-:W-:Y:S01]  /*0b40*/  @P0 MOV R2, R17 ;  /* 0x0000001100020202 */ /* 0x000fe20000000f00 */
[----:B------:R-:W-:-:S04]  /*0b50*/  @P0 IMAD.MOV.U32 R0, RZ, RZ, R18 ;  /* 0x000000ffff000224 */ /* 0x000fc800078e0012 */
[----:B------:R-:W-:Y:S01]  /*0b60*/  @P3 IMAD.MOV.U32 R2, RZ, RZ, R18 ;  /* 0x000000ffff023224 */ /* 0x000fe200078e0012 */
[----:B------:R-:W-:-:S03]  /*0b70*/  @P3 MOV R0, R19 ;  /* 0x0000001300003202 */ /* 0x000fc60000000f00 */
[----:B------:R-:W-:Y:S01]  /*0b80*/  @P4 IMAD.MOV.U32 R2, RZ, RZ, R19 ;  /* 0x000000ffff024224 */ /* 0x000fe200078e0013 */
[----:B------:R-:W-:Y:S01]  /*0b90*/  @P5 MOV R2, R21 ;  /* 0x0000001500025202 */ /* 0x000fe20000000f00 */
[----:B------:R-:W-:Y:S01]  /*0ba0*/  @P4 IMAD.MOV.U32 R0, RZ, RZ, R21 ;  /* 0x000000ffff004224 */ /* 0x000fe200078e0015 */
[----:B------:R-:W-:Y:S06]  /*0bb0*/  @!P6 BRA `(.L_x_11) ;  /* 0x000000000028e947 */ /* 0x000fec0003800000 */
[----:B------:R-:W-:Y:S01]  /*0bc0*/  @P2 IMAD.MOV.U32 R3, RZ, RZ, R6 ;  /* 0x000000ffff032224 */ /* 0x000fe200078e0006 */
[----:B------:R-:W-:Y:S01]  /*0bd0*/  SHF.L.W.U32.HI R0, R2, R13, R0 ;  /* 0x0000000d02007219 */ /* 0x000fe20000010e00 */
[----:B------:R-:W-:Y:S01]  /*0be0*/  @P1 IMAD.MOV.U32 R3, RZ, RZ, R11 ;  /* 0x000000ffff031224 */ /* 0x000fe200078e000b */
[----:B------:R-:W-:Y:S01]  /*0bf0*/  @P0 MOV R3, R16 ;  /* 0x0000001000030202 */ /* 0x000fe20000000f00 */
[----:B------:R-:W-:Y:S01]  /*0c00*/  @P3 IMAD.MOV.U32 R3, RZ, RZ, R17 ;  /* 0x000000ffff033224 */ /* 0x000fe200078e0011 */
[----:B------:R-:W-:Y:S01]  /*0c10*/  ISETP.EQ.AND P0, PT, R12, 0x8, PT ;  /* 0x000000080c00780c */ /* 0x000fe20003f02270 */
[----:B------:R-:W-:Y:S01]  /*0c20*/  @P4 IMAD.MOV.U32 R3, RZ, RZ, R18 ;  /* 0x000000ffff034224 */ /* 0x000fe200078e0012 */
[----:B------:R-:W-:-:S11]  /*0c30*/  @P5 MOV R3, R19 ;  /* 0x0000001300035202 */ /* 0x000fd60000000f00 */
[----:B------:R-:W-:-:S05]  /*0c40*/  @P0 IMAD.MOV.U32 R3, RZ, RZ, R21 ;  /* 0x000000ffff030224 */ /* 0x000fca00078e0015 */
[----:B------:R-:W-:-:S07]  /*0c50*/  SHF.L.W.U32.HI R2, R3, R13, R2 ;  /* 0x0000000d03027219 */ /* 0x000fce0000010e02 */
.L_x_11:
        /* <DEDUP_REMOVED lines=14> */
.L_x_9:
[----:B------:R-:W-:Y:S01]  /*0d40*/  MOV R12, 0x3bbb989d ;  /* 0x3bbb989d000c7802 */ /* 0x000fe20000000f00 */
[----:B------:R-:W-:Y:S01]  /*0d50*/  IMAD.MOV.U32 R13, RZ, RZ, 0x437c0000 ;  /* 0x437c0000ff0d7424 */ /* 0x000fe200078e00ff */
[----:B------:R-:W-:Y:S01]  /*0d60*/  FSETP.GEU.AND P2, PT, R5, 1.175494350822287508e-38, PT ;  /* 0x008000000500780b */ /* 0x000fe20003f4e000 */
[----:B------:R-:W-:Y:S01]  /*0d70*/  UIADD3 UR4, UPT, UPT, UR4, 0x1, URZ ;  /* 0x0000000104047890 */ /* 0x000fe2000fffe0ff */
[----:B------:R-:W-:Y:S01]  /*0d80*/  LOP3.LUT R15, R3, 0x1, RZ, 0xc0, !PT ;  /* 0x00000001030f7812 */ /* 0x000fe200078ec0ff */
[----:B------:R-:W-:Y:S01]  /*0d90*/  FFMA.SAT R12, R5, R12, 0.5 ;  /* 0x3f000000050c7423 */ /* 0x000fe2000000200c */
[----:B------:R-:W-:Y:S01]  /*0da0*/  VIADD R3, R3, 0x1 ;  /* 0x0000000103037836 */ /* 0x000fe20000000000 */
[----:B------:R-:W-:Y:S01]  /*0db0*/  UISETP.NE.AND UP0, UPT, UR4, 0x3e8, UPT ;  /* 0x000003e80400788c */ /* 0x000fe2000bf05270 */
[----:B------:R-:W-:Y:S01]  /*0dc0*/  ISETP.NE.U32.AND P0, PT, R15, 0x1, PT ;  /* 0x000000010f00780c */ /* 0x000fe20003f05070 */
[----:B------:R-:W-:Y:S02]  /*0dd0*/  FFMA.RM R12, R12, R13, 12582913 ;  /* 0x4b4000010c0c7423 */ /* 0x000fe4000000400d */
[----:B------:R-:W-:-:S02]  /*0de0*/  LOP3.LUT P1, RZ, R3, 0x2, RZ, 0xc0, !PT ;  /* 0x0000000203ff7812 */ /* 0x000fc4000782c0ff */
[----:B------:R-:W-:Y:S01]  /*0df0*/  FADD R0, R12, -12583039 ;  /* 0xcb40007f0c007421 */ /* 0x000fe20000000000 */
[----:B------:R-:W-:Y:S02]  /*0e00*/  FSEL R9, R9, 0.0083327032625675201416, P0 ;  /* 0x3c0885e409097808 */ /* 0x000fe40000000000 */
[----:B------:R-:W-:Y:S01]  /*0e10*/  FSEL R8, -R8, -0.16666662693023681641, P0 ;  /* 0xbe2aaaa808087808 */ /* 0x000fe20000000100 */
[----:B------:R-:W-:Y:S01]  /*0e20*/  FFMA R0, R5, 1.4426950216293334961, -R0 ;  /* 0x3fb8aa3b05007823 */ /* 0x000fe20000000800 */
[----:B------:R-:W-:-:S03]  /*0e30*/  FSEL R3, R2, 1, !P0 ;  /* 0x3f80000002037808 */ /* 0x000fc60004000000 */
[C---:B------:R-:W-:Y:S01]  /*0e40*/  FFMA R14, R5.reuse, 1.925963033500011079e-08, R0 ;  /* 0x32a57060050e7823 */ /* 0x040fe20000000000 */
[----:B------:R-:W-:Y:S01]  /*0e50*/  @!P2 FMUL R5, R5, 8388608 ;  /* 0x4b0000000505a820 */ /* 0x000fe20000400000 */
[----:B------:R-:W-:-:S03]  /*0e60*/  IMAD.MOV.U32 R0, RZ, RZ, 0x3e055027 ;  /* 0x3e055027ff007424 */ /* 0x000fc600078e00ff */
[----:B------:R-:W-:Y:S01]  /*0e70*/  VIADD R20, R5, 0xc0d55555 ;  /* 0xc0d5555505147836 */ /* 0x000fe20000000000 */
[----:B------:R-:W1:Y:S04]  /*0e80*/  MUFU.EX2 R14, R14 ;  /* 0x0000000e000e7308 */ /* 0x000e680000000800 */
[----:B------:R-:W-:-:S04]  /*0e90*/  LOP3.LUT R20, R20, 0xff800000, RZ, 0xc0, !PT ;  /* 0xff80000014147812 */ /* 0x000fc800078ec0ff */
[----:B------:R-:W-:-:S05]  /*0ea0*/  IADD3 R13, PT, PT, R5, -R20, RZ ;  /* 0x80000014050d7210 */ /* 0x000fca0007ffe0ff */
[----:B------:R-:W-:-:S04]  /*0eb0*/  FADD R13, R13, -1 ;  /* 0xbf8000000d0d7421 */ /* 0x000fc80000000000 */
[----:B------:R-:W-:-:S04]  /*0ec0*/  FFMA R0, R13, -R0, 0.14084610342979431152 ;  /* 0x3e1039f60d007423 */ /* 0x000fc80000000800 */
[C---:B------:R-:W-:Y:S01]  /*0ed0*/  FFMA R22, R13.reuse, R0, -0.12148627638816833496 ;  /* 0xbdf8cdcc0d167423 */ /* 0x040fe20000000000 */
[----:B------:R-:W-:Y:S01]  /*0ee0*/  FMUL R0, R2, R2 ;  /* 0x0000000202007220 */ /* 0x000fe20000400000 */
[----:B------:R-:W-:Y:S02]  /*0ef0*/  FSEL R2, RZ, -23, P2 ;  /* 0xc1b80000ff027808 */ /* 0x000fe40001000000 */
[----:B------:R-:W-:Y:S01]  /*0f00*/  FFMA R22, R13, R22, 0.13980610668659210205 ;  /* 0x3e0f29550d167423 */ /* 0x000fe20000000016 */
[----:B------:R-:W-:-:S03]  /*0f10*/  FFMA R7, R0, R7, -0.0013887860113754868507 ;  /* 0xbab607ed00077423 */ /* 0x000fc60000000007 */
[----:B------:R-:W-:Y:S02]  /*0f20*/  FFMA R22, R13, R22, -0.16684235632419586182 ;  /* 0xbe2ad8b90d167423 */ /* 0x000fe40000000016 */
[----:B------:R-:W-:Y:S02]  /*0f30*/  FSEL R7, R7, -0.00019574658654164522886, P0 ;  /* 0xb94d415307077808 */ /* 0x000fe40000000000 */
[----:B------:R-:W-:Y:S01]  /*0f40*/  FFMA R22, R13, R22, 0.20012299716472625732 ;  /* 0x3e4ced0b0d167423 */ /* 0x000fe20000000016 */
[----:B------:R-:W-:Y:S02]  /*0f50*/  ISETP.GT.U32.AND P0, PT, R5, 0x7f7fffff, PT ;  /* 0x7f7fffff0500780c */ /* 0x000fe40003f04070 */
[C---:B------:R-:W-:Y:S01]  /*0f60*/  FFMA R7, R0.reuse, R7, R9 ;  /* 0x0000000700077223 */ /* 0x040fe20000000009 */
[C---:B------:R-:W-:Y:S01]  /*0f70*/  FFMA R22, R13.reuse, R22, -0.24999669194221496582 ;  /* 0xbe7fff220d167423 */ /* 0x040fe20000000016 */
[----:B------:R-:W-:Y:S02]  /*0f80*/  I2FP.F32.S32 R9, R20 ;  /* 0x0000001400097245 */ /* 0x000fe40000201400 */
[C---:B------:R-:W-:Y:S01]  /*0f90*/  FFMA R7, R0.reuse, R7, R8 ;  /* 0x0000000700077223 */ /* 0x040fe20000000008 */
[----:B------:R-:W-:Y:S01]  /*0fa0*/  FFMA R22, R13, R22, 0.33333182334899902344 ;  /* 0x3eaaaa780d167423 */ /* 0x000fe20000000016 */
[----:B------:R-:W-:Y:S01]  /*0fb0*/  FFMA R0, R0, R3, RZ ;  /* 0x0000000300007223 */ /* 0x000fe200000000ff */
[----:B------:R-:W-:-:S02]  /*0fc0*/  FFMA R2, R9, 1.1920928955078125e-07, R2 ;  /* 0x3400000009027823 */ /* 0x000fc40000000002 */
[C---:B------:R-:W-:Y:S01]  /*0fd0*/  FFMA R22, R13.reuse, R22, -0.5 ;  /* 0xbf0000000d167423 */ /* 0x040fe20000000016 */
[----:B------:R-:W-:Y:S01]  /*0fe0*/  FFMA R3, R0, R7, R3 ;  /* 0x0000000700037223 */ /* 0x000fe20000000003 */
[----:B------:R-:W-:Y:S02]  /*0ff0*/  MOV R0, 0x7f800000 ;  /* 0x7f80000000007802 */ /* 0x000fe40000000f00 */
[----:B------:R-:W-:Y:S01]  /*1000*/  FMUL R22, R13, R22 ;  /* 0x000000160d167220 */ /* 0x000fe20000400000 */
[----:B------:R-:W-:Y:S01]  /*1010*/  @P1 FADD R3, RZ, -R3 ;  /* 0x80000003ff031221 */ /* 0x000fe20000000000 */
[----:B------:R-:W-:Y:S02]  /*1020*/  FSETP.NEU.AND P1, PT, R5, RZ, PT ;  /* 0x000000ff0500720b */ /* 0x000fe40003f2d000 */
[----:B------:R-:W-:Y:S01]  /*1030*/  FFMA R13, R13, R22, R13 ;  /* 0x000000160d0d7223 */ /* 0x000fe2000000000d */
[----:B------:R-:W-:-:S03]  /*1040*/  FADD R10, R10, R3 ;  /* 0x000000030a0a7221 */ /* 0x000fc60000000000 */
[----:B------:R-:W-:Y:S01]  /*1050*/  FFMA R2, R2, 0.69314718246459960938, R13 ;  /* 0x3f31721802027823 */ /* 0x000fe2000000000d */
[----:B------:R-:W-:Y:S01]  /*1060*/  @P0 FFMA R2, R5, R0, +INF ;  /* 0x7f80000005020423 */ /* 0x000fe20000000000 */
[----:B------:R-:W-:-:S04]  /*1070*/  IMAD.SHL.U32 R5, R12, 0x800000, RZ ;  /* 0x008000000c057824 */ /* 0x000fc800078e00ff */
[----:B------:R-:W-:Y:S01]  /*1080*/  FSEL R3, R2, -INF , P1 ;  /* 0xff80000002037808 */ /* 0x000fe20000800000 */
[----:B-1----:R-:W-:-:S04]  /*1090*/  FFMA R10, R5, R14, R10 ;  /* 0x0000000e050a7223 */ /* 0x002fc8000000000a */
[----:B------:R-:W-:Y:S01]  /*10a0*/  FADD R10, R10, R3 ;  /* 0x000000030a0a7221 */ /* 0x000fe20000000000 */
[----:B------:R-:W-:Y:S06]  /*10b0*/  BRA.U UP0, `(.L_x_12) ;  /* 0xffffffed00f87547 */ /* 0x000fec000b83ffff */
[----:B------:R-:W1:Y:S02]  /*10c0*/  LDC.64 R2, c[0x0][0x380] ;  /* 0x0000e000ff027b82 */ /* 0x000e640000000a00 */
[----:B-1----:R-:W-:-:S05]  /*10d0*/  IMAD.WIDE R4, R4, 0x4, R2 ;  /* 0x0000000404047825 */ /* 0x002fca00078e0202 */
[----:B0-----:R-:W-:Y:S01]  /*10e0*/  STG.E desc[UR6][R4.64], R10 ;  /* 0x0000000a04007986 */ /* 0x001fe2000c101906 */
[----:B------:R-:W-:Y:S05]  /*10f0*/  EXIT ;  /* 0x000000000000794d */ /* 0x000fea0003800000 */
.L_x_13:
        /* <DEDUP_REMOVED lines=16> */
.L_x_18:


//--------------------- .nv.global.init           --------------------------
	.section	.nv.global.init,"aw",@progbits
	.align	4
.nv.global.init:
	.type		__cudart_i2opi_f,@object
	.size		__cudart_i2opi_f,(.L_0 - __cudart_i2opi_f)
__cudart_i2opi_f:
        /*0000*/ 	.byte	0x41, 0x90, 0x43, 0x3c, 0x99, 0x95, 0x62, 0xdb, 0xc0, 0xdd, 0x34, 0xf5, 0xd1, 0x57, 0x27, 0xfc
        /*0010*/ 	.byte	0x29, 0x15, 0x44, 0x4e, 0x6e, 0x83, 0xf9, 0xa2
.L_0:


//--------------------- .nv.shared.reserved.0     --------------------------
	.section	.nv.shared.reserved.0,"aw",@nobits
	.weak		__nv_reservedSMEM_offset_0_alias
	.size		__nv_reservedSMEM_offset_0_alias, 0, 64
	.other		__nv_reservedSMEM_offset_0_alias,@"STO_CUDA_RESERVED_SHARED STV_DEFAULT"
__nv_reservedSMEM_offset_0_alias:
	.zero		0
	.zero		64


//--------------------- .nv.constant0._Z13stress_atomicPf --------------------------
	.section	.nv.constant0._Z13stress_atomicPf,"a",@progbits
	.sectionflags	@""
	.align	4
.nv.constant0._Z13stress_atomicPf:
	.zero		904


//--------------------- .nv.constant0._Z9stress_xuPf --------------------------
	.section	.nv.constant0._Z9stress_xuPf,"a",@progbits
	.sectionflags	@""
	.align	4
.nv.constant0._Z9stress_xuPf:
	.zero		904


//--------------------- .nv.constant0._Z16stress_schedulerPf --------------------------
	.section	.nv.constant0._Z16stress_schedulerPf,"a",@progbits
	.sectionflags	@""
	.align	4
.nv.constant0._Z16stress_schedulerPf:
	.zero		904


//--------------------- .nv.constant0._Z13stress_memoryPf --------------------------
	.section	.nv.constant0._Z13stress_memoryPf,"a",@progbits
	.sectionflags	@""
	.align	4
.nv.constant0._Z13stress_memoryPf:
	.zero		904


//--------------------- .nv.constant0._Z14stress_computePf --------------------------
	.section	.nv.constant0._Z14stress_computePf,"a",@progbits
	.sectionflags	@""
	.align	4
.nv.constant0._Z14stress_computePf:
	.zero		904


//--------------------- SYMBOLS --------------------------

	.type		.nv.reservedSmem.offset0,@object
	.size		.nv.reservedSmem.offset0,0x4
